	.target	sm_90a

	.elftype	@"ET_EXEC"


//--------------------- .note.nv.tkinfo           --------------------------
	.section	.note.nv.tkinfo,"",@"SHT_NOTE"
	.sectionflags	@"SHF_NOTE_NV_TKINFO"
	.tkinfo
        /*0018*/ 	.word	0x00000002
        /*0030*/ 	.string	""
        /*0030*/ 	.string	"ptxas"
        /*0030*/ 	.string	"Cuda compilation tools, release 13.0, V13.0.88"
        /*0030*/ 	.string	"Build cuda_13.0.r13.0/compiler.36424714_0"
        /*0030*/ 	.string	"-v  -suppress-debug-info  -lineinfo  -arch sm_90a "



//--------------------- .note.nv.cuinfo           --------------------------
	.section	.note.nv.cuinfo,"",@"SHT_NOTE"
	.sectionflags	@"SHF_NOTE_NV_CUINFO"
        /*0018*/ 	.short	0x0002
        /*001a*/ 	.short	0x005a
        /*001c*/ 	.short	0x0082
	.zero		2


//--------------------- .nv.info                  --------------------------
	.section	.nv.info,"",@"SHT_CUDA_INFO"
	.align	4


	//----- nvinfo : EIATTR_REGCOUNT
	.align		4
        /*0000*/ 	.byte	0x04, 0x2f
        /*0002*/ 	.short	(.L_1 - .L_0)
	.align		4
.L_0:
        /*0004*/ 	.word	index@(matmul_kernel)
        /*0008*/ 	.word	0x000000ff


	//----- nvinfo : EIATTR_FRAME_SIZE
	.align		4
.L_1:
        /*000c*/ 	.byte	0x04, 0x11
        /*000e*/ 	.short	(.L_3 - .L_2)
	.align		4
.L_2:
        /*0010*/ 	.word	index@(matmul_kernel)
        /*0014*/ 	.word	0x00002b08


	//----- nvinfo : EIATTR_MIN_STACK_SIZE
	.align		4
.L_3:
        /*0018*/ 	.byte	0x04, 0x12
        /*001a*/ 	.short	(.L_5 - .L_4)
	.align		4
.L_4:
        /*001c*/ 	.word	index@(matmul_kernel)
        /*0020*/ 	.word	0x00002b08
.L_5:


//--------------------- .nv.compat                --------------------------
	.section	.nv.compat,"",@"SHT_CUDA_COMPAT_INFO"
	.align	4
        /*0000*/ 	.byte	0x02, 0x09, 0x01, 0x00, 0x02, 0x02, 0x04, 0x00, 0x02, 0x05, 0x05, 0x00, 0x03, 0x07, 0x01, 0x01
        /*0010*/ 	.byte	0x02, 0x03, 0x00, 0x00, 0x02, 0x06, 0x01, 0x00, 0x04, 0x0b, 0x08, 0x00, 0x00, 0x00, 0x00, 0x00
        /*0020*/ 	.byte	0x00, 0x00, 0x00, 0x00


//--------------------- .nv.info.matmul_kernel    --------------------------
	.section	.nv.info.matmul_kernel,"",@"SHT_CUDA_INFO"
	.sectionflags	@""
	.align	4


	//----- nvinfo : EIATTR_CUDA_API_VERSION
	.align		4
        /*0000*/ 	.byte	0x04, 0x37
        /*0002*/ 	.short	(.L_7 - .L_6)
.L_6:
        /*0004*/ 	.word	0x00000082


	//----- nvinfo : EIATTR_KPARAM_INFO
	.align		4
.L_7:
        /*0008*/ 	.byte	0x04, 0x17
        /*000a*/ 	.short	(.L_9 - .L_8)
.L_8:
        /*000c*/ 	.word	0x00000000
        /*0010*/ 	.short	0x000d
        /*0012*/ 	.short	0x0048
        /*0014*/ 	.byte	0x00, 0xf4, 0x21, 0x00


	//----- nvinfo : EIATTR_KPARAM_INFO
	.align		4
.L_9:
        /*0018*/ 	.byte	0x04, 0x17
        /*001a*/ 	.short	(.L_11 - .L_10)
.L_10:
        /*001c*/ 	.word	0x00000000
        /*0020*/ 	.short	0x000c
        /*0022*/ 	.short	0x0040
        /*0024*/ 	.byte	0x00, 0xf4, 0x21, 0x00


	//----- nvinfo : EIATTR_KPARAM_INFO
	.align		4
.L_11:
        /*0028*/ 	.byte	0x04, 0x17
        /*002a*/ 	.short	(.L_13 - .L_12)
.L_12:
        /*002c*/ 	.word	0x00000000
        /*0030*/ 	.short	0x000b
        /*0032*/ 	.short	0x0038
        /*0034*/ 	.byte	0x00, 0xf0, 0x11, 0x00


	//----- nvinfo : EIATTR_KPARAM_INFO
	.align		4
.L_13:
        /*0038*/ 	.byte	0x04, 0x17
        /*003a*/ 	.short	(.L_15 - .L_14)
.L_14:
        /*003c*/ 	.word	0x00000000
        /*0040*/ 	.short	0x000a
        /*0042*/ 	.short	0x0034
        /*0044*/ 	.byte	0x00, 0xf0, 0x11, 0x00


	//----- nvinfo : EIATTR_KPARAM_INFO
	.align		4
.L_15:
        /*0048*/ 	.byte	0x04, 0x17
        /*004a*/ 	.short	(.L_17 - .L_16)
.L_16:
        /*004c*/ 	.word	0x00000000
        /*0050*/ 	.short	0x0009
        /*0052*/ 	.short	0x0030
        /*0054*/ 	.byte	0x00, 0xf0, 0x11, 0x00


	//----- nvinfo : EIATTR_KPARAM_INFO
	.align		4
.L_17:
        /*0058*/ 	.byte	0x04, 0x17
        /*005a*/ 	.short	(.L_19 - .L_18)
.L_18:
        /*005c*/ 	.word	0x00000000
        /*0060*/ 	.short	0x0008
        /*0062*/ 	.short	0x002c
        /*0064*/ 	.byte	0x00, 0xf0, 0x11, 0x00


	//----- nvinfo : EIATTR_KPARAM_INFO
	.align		4
.L_19:
        /*0068*/ 	.byte	0x04, 0x17
        /*006a*/ 	.short	(.L_21 - .L_20)
.L_20:
        /*006c*/ 	.word	0x00000000
        /*0070*/ 	.short	0x0007
        /*0072*/ 	.short	0x0028
        /*0074*/ 	.byte	0x00, 0xf0, 0x11, 0x00


	//----- nvinfo : EIATTR_KPARAM_INFO
	.align		4
.L_21:
        /*0078*/ 	.byte	0x04, 0x17
        /*007a*/ 	.short	(.L_23 - .L_22)
.L_22:
        /*007c*/ 	.word	0x00000000
        /*0080*/ 	.short	0x0006
        /*0082*/ 	.short	0x0024
        /*0084*/ 	.byte	0x00, 0xf0, 0x11, 0x00


	//----- nvinfo : EIATTR_KPARAM_INFO
	.align		4
.L_23:
        /*0088*/ 	.byte	0x04, 0x17
        /*008a*/ 	.short	(.L_25 - .L_24)
.L_24:
        /*008c*/ 	.word	0x00000000
        /*0090*/ 	.short	0x0005
        /*0092*/ 	.short	0x0020
        /*0094*/ 	.byte	0x00, 0xf0, 0x11, 0x00


	//----- nvinfo : EIATTR_KPARAM_INFO
	.align		4
.L_25:
        /*0098*/ 	.byte	0x04, 0x17
        /*009a*/ 	.short	(.L_27 - .L_26)
.L_26:
        /*009c*/ 	.word	0x00000000
        /*00a0*/ 	.short	0x0004
        /*00a2*/ 	.short	0x001c
        /*00a4*/ 	.byte	0x00, 0xf0, 0x11, 0x00


	//----- nvinfo : EIATTR_KPARAM_INFO
	.align		4
.L_27:
        /*00a8*/ 	.byte	0x04, 0x17
        /*00aa*/ 	.short	(.L_29 - .L_28)
.L_28:
        /*00ac*/ 	.word	0x00000000
        /*00b0*/ 	.short	0x0003
        /*00b2*/ 	.short	0x0018
        /*00b4*/ 	.byte	0x00, 0xf0, 0x11, 0x00


	//----- nvinfo : EIATTR_KPARAM_INFO
	.align		4
.L_29:
        /*00b8*/ 	.byte	0x04, 0x17
        /*00ba*/ 	.short	(.L_31 - .L_30)
.L_30:
        /*00bc*/ 	.word	0x00000000
        /*00c0*/ 	.short	0x0002
        /*00c2*/ 	.short	0x0010
        /*00c4*/ 	.byte	0x00, 0xf4, 0x21, 0x00


	//----- nvinfo : EIATTR_KPARAM_INFO
	.align		4
.L_31:
        /*00c8*/ 	.byte	0x04, 0x17
        /*00ca*/ 	.short	(.L_33 - .L_32)
.L_32:
        /*00cc*/ 	.word	0x00000000
        /*00d0*/ 	.short	0x0001
        /*00d2*/ 	.short	0x0008
        /*00d4*/ 	.byte	0x00, 0xf4, 0x21, 0x00


	//----- nvinfo : EIATTR_KPARAM_INFO
	.align		4
.L_33:
        /*00d8*/ 	.byte	0x04, 0x17
        /*00da*/ 	.short	(.L_35 - .L_34)
.L_34:
        /*00dc*/ 	.word	0x00000000
        /*00e0*/ 	.short	0x0000
        /*00e2*/ 	.short	0x0000
        /*00e4*/ 	.byte	0x00, 0xf4, 0x21, 0x00


	//----- nvinfo : EIATTR_SPARSE_MMA_MASK
	.align		4
.L_35:
        /*00e8*/ 	.byte	0x03, 0x50
        /*00ea*/ 	.short	0x0000


	//----- nvinfo : EIATTR_MAXREG_COUNT
	.align		4
        /*00ec*/ 	.byte	0x03, 0x1b
        /*00ee*/ 	.short	0x00ff


	//----- nvinfo : EIATTR_NUM_BARRIERS
	.align		4
        /*00f0*/ 	.byte	0x02, 0x4c
        /*00f2*/ 	.byte	0x01
	.zero		1


	//----- nvinfo : EIATTR_ANNOTATIONS
	.align		4
        /*00f4*/ 	.byte	0x04, 0x55
        /*00f6*/ 	.short	(.L_37 - .L_36)


	//   ....[0]....
.L_36:
        /*00f8*/ 	.word	0x00000001
        /*00fc*/ 	.byte	0x50, 0x03, 0x00, 0x00, 0x01, 0x00, 0x00, 0x00, 0x10, 0x07, 0x00, 0x00, 0x01, 0x00, 0x00, 0x00
        /* <DEDUP_REMOVED lines=2939> */
        /*b8bc*/ 	.byte	0x90, 0x03, 0x04, 0x00, 0x01, 0x00, 0x00, 0x00, 0xb0, 0x03, 0x04, 0x00


	//----- nvinfo : EIATTR_MERCURY_ISA_VERSION
	.align		4
.L_37:
        /*b8c8*/ 	.byte	0x03, 0x5f
        /*b8ca*/ 	.short	0x0101


	//----- nvinfo : EIATTR_EXIT_INSTR_OFFSETS
	.align		4
        /*b8cc*/ 	.byte	0x04, 0x1c
        /*b8ce*/ 	.short	(.L_39 - .L_38)


	//   ....[0]....
.L_38:
        /*b8d0*/ 	.word	0x00086760


	//   ....[1]....
        /*b8d4*/ 	.word	0x00086780


	//----- nvinfo : EIATTR_REQNTID
	.align		4
.L_39:
        /*b8d8*/ 	.byte	0x04, 0x10
        /*b8da*/ 	.short	(.L_41 - .L_40)
.L_40:
        /*b8dc*/ 	.word	0x00000080
        /*b8e0*/ 	.word	0x00000001
        /*b8e4*/ 	.word	0x00000001


	//----- nvinfo : EIATTR_CBANK_PARAM_SIZE
	.align		4
.L_41:
        /*b8e8*/ 	.byte	0x03, 0x19
        /*b8ea*/ 	.short	0x0050


	//----- nvinfo : EIATTR_PARAM_CBANK
	.align		4
        /*b8ec*/ 	.byte	0x04, 0x0a
        /*b8ee*/ 	.short	(.L_43 - .L_42)
	.align		4
.L_42:
        /*b8f0*/ 	.word	index@(.nv.constant0.matmul_kernel)
        /*b8f4*/ 	.short	0x0210
        /*b8f6*/ 	.short	0x0050


	//----- nvinfo : EIATTR_SW_WAR
	.align		4
.L_43:
        /*b8f8*/ 	.byte	0x04, 0x36
        /*b8fa*/ 	.short	(.L_45 - .L_44)
.L_44:
        /*b8fc*/ 	.word	0x00000008
.L_45:


//--------------------- .nv.callgraph             --------------------------
	.section	.nv.callgraph,"",@"SHT_CUDA_CALLGRAPH"
	.align	4
	.sectionentsize	8
	.align		4
        /*0000*/ 	.word	0x00000000
	.align		4
        /*0004*/ 	.word	0xffffffff
	.align		4
        /*0008*/ 	.word	0x00000000
	.align		4
        /*000c*/ 	.word	0xfffffffe
	.align		4
        /*0010*/ 	.word	0x00000000
	.align		4
        /*0014*/ 	.word	0xfffffffd
	.align		4
        /*0018*/ 	.word	0x00000000
	.align		4
        /*001c*/ 	.word	0xfffffffc


//--------------------- .text.matmul_kernel       --------------------------
	.section	.text.matmul_kernel,"ax",@progbits
	.align	128
        .global         matmul_kernel
        .type           matmul_kernel,@function
        .size           matmul_kernel,(.L_x_3 - matmul_kernel)
        .other          matmul_kernel,@"STO_CUDA_ENTRY STV_DEFAULT"
matmul_kernel:
.text.matmul_kernel:
[----:B------:R-:W1:Y:S08]  /*0000*/  LDC R1, c[0x0][0x28] ;  /* 0x00000a00ff017b82 */ /* 0x000e700000000800 */
[----:B------:R-:W2:Y:S01]  /*0010*/  LDC.64 R234, c[0x0][0x228] ;  /* 0x00008a00ffea7b82 */ /* 0x000ea20000000a00 */
[----:B------:R-:W3:Y:S01]  /*0020*/  S2R R5, SR_CTAID.X ;  /* 0x0000000000057919 */ /* 0x000ee20000002500 */
[----:B------:R-:W-:Y:S01]  /*0030*/  MOV R252, 0x400 ;  /* 0x0000040000fc7802 */ /* 0x000fe20000000f00 */
[----:B-1----:R-:W-:-:S02]  /*0040*/  VIADD R1, R1, 0xffffd4f8 ;  /* 0xffffd4f801017836 */ /* 0x002fc40000000000 */
[----:B--2---:R-:W-:Y:S01]  /*0050*/  VIADD R0, R235, 0x1ff ;  /* 0x000001ffeb007836 */ /* 0x004fe20000000000 */
[----:B------:R-:W-:Y:S02]  /*0060*/  IABS R247, R235 ;  /* 0x000000eb00f77213 */ /* 0x000fe40000000000 */
[----:B------:R-:W-:Y:S02]  /*0070*/  IABS R232, R234 ;  /* 0x000000ea00e87213 */ /* 0x000fe40000000000 */
[----:B------:R-:W-:-:S04]  /*0080*/  SHF.R.S32.HI R3, RZ, 0x1f, R0 ;  /* 0x0000001fff037819 */ /* 0x000fc80000011400 */
[----:B------:R-:W-:Y:S02]  /*0090*/  LEA.HI R3, R3, R0, RZ, 0x9 ;  /* 0x0000000003037211 */ /* 0x000fe400078f48ff */
[----:B---3--:R-:W-:Y:S02]  /*00a0*/  IABS R8, R5 ;  /* 0x0000000500087213 */ /* 0x008fe40000000000 */
[----:B------:R-:W-:-:S05]  /*00b0*/  SHF.R.S32.HI R3, RZ, 0x9, R3 ;  /* 0x00000009ff037819 */ /* 0x000fca0000011403 */
[----:B------:R-:W-:-:S05]  /*00c0*/  IMAD.SHL.U32 R4, R3, 0x8, RZ ;  /* 0x0000000803047824 */ /* 0x000fca00078e00ff */
[-C--:B------:R-:W-:Y:S02]  /*00d0*/  IABS R7, R4.reuse ;  /* 0x0000000400077213 */ /* 0x080fe40000000000 */
[----:B------:R-:W-:Y:S02]  /*00e0*/  IABS R10, R4 ;  /* 0x00000004000a7213 */ /* 0x000fe40000000000 */
[----:B------:R-:W1:Y:S08]  /*00f0*/  I2F.RP R0, R7 ;  /* 0x0000000700007306 */ /* 0x000e700000209400 */
[----:B-1----:R-:W1:Y:S02]  /*0100*/  MUFU.RCP R0, R0 ;  /* 0x0000000000007308 */ /* 0x002e640000001000 */
[----:B-1----:R-:W-:Y:S01]  /*0110*/  VIADD R2, R0, 0xffffffe ;  /* 0x0ffffffe00027836 */ /* 0x002fe20000000000 */
[----:B------:R-:W-:-:S05]  /*0120*/  IADD3 R0, RZ, -R10, RZ ;  /* 0x8000000aff007210 */ /* 0x000fca0007ffe0ff */
[----:B------:R1:W2:Y:S02]  /*0130*/  F2I.FTZ.U32.TRUNC.NTZ R3, R2 ;  /* 0x0000000200037305 */ /* 0x0002a4000021f000 */
[----:B-1----:R-:W-:Y:S02]  /*0140*/  IMAD.MOV.U32 R2, RZ, RZ, RZ ;  /* 0x000000ffff027224 */ /* 0x002fe400078e00ff */
[----:B--2---:R-:W-:-:S04]  /*0150*/  IMAD.MOV R6, RZ, RZ, -R3 ;  /* 0x000000ffff067224 */ /* 0x004fc800078e0a03 */
[----:B------:R-:W-:Y:S02]  /*0160*/  IMAD R9, R6, R7, RZ ;  /* 0x0000000706097224 */ /* 0x000fe400078e02ff */
[----:B------:R-:W-:Y:S02]  /*0170*/  IMAD.MOV.U32 R6, RZ, RZ, R8 ;  /* 0x000000ffff067224 */ /* 0x000fe400078e0008 */
[----:B------:R-:W-:-:S06]  /*0180*/  IMAD.HI.U32 R3, R3, R9, R2 ;  /* 0x0000000903037227 */ /* 0x000fcc00078e0002 */
[----:B------:R-:W-:-:S04]  /*0190*/  IMAD.HI.U32 R3, R3, R6, RZ ;  /* 0x0000000603037227 */ /* 0x000fc800078e00ff */
[----:B------:R-:W-:Y:S02]  /*01a0*/  IMAD R0, R3, R0, R6 ;  /* 0x0000000003007224 */ /* 0x000fe400078e0206 */
[----:B------:R-:W1:Y:S03]  /*01b0*/  I2F.RP R6, R247 ;  /* 0x000000f700067306 */ /* 0x000e660000209400 */
[----:B------:R-:W-:-:S05]  /*01c0*/  ISETP.GT.U32.AND P1, PT, R7, R0, PT ;  /* 0x000000000700720c */ /* 0x000fca0003f24070 */
[----:B-1----:R-:W-:Y:S08]  /*01d0*/  MUFU.RCP R6, R6 ;  /* 0x0000000600067308 */ /* 0x002ff00000001000 */
[----:B------:R-:W-:Y:S02]  /*01e0*/  @!P1 IMAD.IADD R0, R0, 0x1, -R7 ;  /* 0x0000000100009824 */ /* 0x000fe400078e0a07 */
[----:B------:R-:W-:Y:S01]  /*01f0*/  @!P1 VIADD R3, R3, 0x1 ;  /* 0x0000000103039836 */ /* 0x000fe20000000000 */
[----:B------:R-:W-:-:S02]  /*0200*/  ISETP.NE.AND P1, PT, R4, RZ, PT ;  /* 0x000000ff0400720c */ /* 0x000fc40003f25270 */
[----:B------:R-:W-:Y:S02]  /*0210*/  ISETP.GE.U32.AND P0, PT, R0, R7, PT ;  /* 0x000000070000720c */ /* 0x000fe40003f06070 */
[----:B------:R-:W-:Y:S01]  /*0220*/  LOP3.LUT R0, R5, R4, RZ, 0x3c, !PT ;  /* 0x0000000405007212 */ /* 0x000fe200078e3cff */
[----:B------:R-:W1:Y:S03]  /*0230*/  S2R R7, SR_CgaCtaId ;  /* 0x0000000000077919 */ /* 0x000e660000008800 */
[----:B------:R-:W-:Y:S01]  /*0240*/  ISETP.GE.AND P2, PT, R0, RZ, PT ;  /* 0x000000ff0000720c */ /* 0x000fe20003f46270 */
[----:B------:R-:W-:-:S06]  /*0250*/  VIADD R0, R234, 0x7f ;  /* 0x0000007fea007836 */ /* 0x000fcc0000000000 */
[----:B------:R-:W-:-:S04]  /*0260*/  @P0 VIADD R3, R3, 0x1 ;  /* 0x0000000103030836 */ /* 0x000fc80000000000 */
[----:B------:R-:W-:Y:S01]  /*0270*/  IMAD.MOV.U32 R2, RZ, RZ, R3 ;  /* 0x000000ffff027224 */ /* 0x000fe200078e0003 */
[----:B------:R-:W-:-:S03]  /*0280*/  SHF.R.S32.HI R3, RZ, 0x1f, R0 ;  /* 0x0000001fff037819 */ /* 0x000fc60000011400 */
[----:B------:R-:W-:Y:S01]  /*0290*/  @!P2 IMAD.MOV R2, RZ, RZ, -R2 ;  /* 0x000000ffff02a224 */ /* 0x000fe200078e0a02 */
[----:B------:R-:W-:Y:S02]  /*02a0*/  @!P1 LOP3.LUT R2, RZ, R4, RZ, 0x33, !PT ;  /* 0x00000004ff029212 */ /* 0x000fe400078e33ff */
[----:B------:R-:W-:-:S03]  /*02b0*/  LEA.HI R3, R3, R0, RZ, 0x7 ;  /* 0x0000000003037211 */ /* 0x000fc600078f38ff */
[----:B------:R-:W-:Y:S02]  /*02c0*/  IMAD.SHL.U32 R10, R2, 0x8, RZ ;  /* 0x00000008020a7824 */ /* 0x000fe400078e00ff */
[----:B------:R-:W-:-:S03]  /*02d0*/  IMAD.MOV R2, RZ, RZ, -R2 ;  /* 0x000000ffff027224 */ /* 0x000fc600078e0a02 */
[----:B------:R-:W-:Y:S01]  /*02e0*/  LEA.HI.SX32 R3, R3, -R10, 0x19 ;  /* 0x8000000a03037211 */ /* 0x000fe200078fcaff */
[----:B------:R-:W-:Y:S02]  /*02f0*/  IMAD R11, R4, R2, R5 ;  /* 0x00000002040b7224 */ /* 0x000fe400078e0205 */
[----:B------:R-:W-:Y:S01]  /*0300*/  IMAD.MOV.U32 R2, RZ, RZ, RZ ;  /* 0x000000ffff027224 */ /* 0x000fe200078e00ff */
[----:B------:R-:W-:Y:S02]  /*0310*/  VIMNMX R8, R3, 0x8, PT ;  /* 0x0000000803087848 */ /* 0x000fe40003fe0100 */
[----:B-1----:R-:W-:Y:S02]  /*0320*/  LEA R252, R7, R252, 0x18 ;  /* 0x000000fc07fc7211 */ /* 0x002fe400078ec0ff */
[-C--:B------:R-:W-:Y:S02]  /*0330*/  IABS R9, R8.reuse ;  /* 0x0000000800097213 */ /* 0x080fe40000000000 */
[----:B------:R-:W-:Y:S01]  /*0340*/  IABS R4, R8 ;  /* 0x0000000800047213 */ /* 0x000fe20000000000 */
[----:B------:R-:W-:Y:S01]  /*0350*/  STL [R1+0x2930], R252 ;  /* 0x002930fc01007387 */ /* 0x000fe20000100800 */
[----:B------:R-:W1:Y:S08]  /*0360*/  I2F.RP R0, R9 ;  /* 0x0000000900007306 */ /* 0x000e700000209400 */
[----:B-1----:R-:W1:Y:S02]  /*0370*/  MUFU.RCP R0, R0 ;  /* 0x0000000000007308 */ /* 0x002e640000001000 */
[----:B-1----:R-:W-:-:S02]  /*0380*/  IADD3 R3, R0, 0xffffffe, RZ ;  /* 0x0ffffffe00037810 */ /* 0x002fc40007ffe0ff */
[----:B------:R-:W-:-:S04]  /*0390*/  IABS R0, R11 ;  /* 0x0000000b00007213 */ /* 0x000fc80000000000 */
[----:B------:R-:W1:Y:S02]  /*03a0*/  F2I.FTZ.U32.TRUNC.NTZ R3, R3 ;  /* 0x0000000300037305 */ /* 0x000e64000021f000 */
[----:B-1----:R-:W-:-:S04]  /*03b0*/  IMAD.MOV R12, RZ, RZ, -R3 ;  /* 0x000000ffff0c7224 */ /* 0x002fc800078e0a03 */
[----:B------:R-:W-:-:S04]  /*03c0*/  IMAD R5, R12, R9, RZ ;  /* 0x000000090c057224 */ /* 0x000fc800078e02ff */
[----:B------:R-:W-:Y:S02]  /*03d0*/  IMAD.HI.U32 R2, R3, R5, R2 ;  /* 0x0000000503027227 */ /* 0x000fe400078e0002 */
[----:B------:R-:W1:Y:S02]  /*03e0*/  I2F.RP R3, R232 ;  /* 0x000000e800037306 */ /* 0x000e640000209400 */
[----:B------:R-:W-:Y:S02]  /*03f0*/  IMAD.MOV.U32 R5, RZ, RZ, R0 ;  /* 0x000000ffff057224 */ /* 0x000fe400078e0000 */
[----:B------:R-:W-:Y:S02]  /*0400*/  IMAD.MOV R0, RZ, RZ, -R4 ;  /* 0x000000ffff007224 */ /* 0x000fe400078e0a04 */
[----:B------:R-:W-:-:S04]  /*0410*/  IMAD.HI.U32 R2, R2, R5, RZ ;  /* 0x0000000502027227 */ /* 0x000fc800078e00ff */
[----:B------:R-:W-:Y:S02]  /*0420*/  IMAD R0, R2, R0, R5 ;  /* 0x0000000002007224 */ /* 0x000fe400078e0205 */
[----:B------:R-:W-:-:S03]  /*0430*/  VIADD R4, R6, 0xffffffe ;  /* 0x0ffffffe06047836 */ /* 0x000fc60000000000 */
[----:B------:R-:W-:Y:S01]  /*0440*/  ISETP.GT.U32.AND P1, PT, R9, R0, PT ;  /* 0x000000000900720c */ /* 0x000fe20003f24070 */
[----:B-1----:R-:W1:Y:S08]  /*0450*/  MUFU.RCP R3, R3 ;  /* 0x0000000300037308 */ /* 0x002e700000001000 */
[----:B------:R-:W2:Y:S04]  /*0460*/  F2I.FTZ.U32.TRUNC.NTZ R5, R4 ;  /* 0x0000000400057305 */ /* 0x000ea8000021f000 */
[----:B------:R-:W-:Y:S01]  /*0470*/  @!P1 IMAD.IADD R0, R0, 0x1, -R9 ;  /* 0x0000000100009824 */ /* 0x000fe200078e0a09 */
[----:B------:R-:W-:-:S02]  /*0480*/  @!P1 IADD3 R2, R2, 0x1, RZ ;  /* 0x0000000102029810 */ /* 0x000fc40007ffe0ff */
[----:B------:R-:W-:Y:S02]  /*0490*/  ISETP.NE.AND P1, PT, R8, RZ, PT ;  /* 0x000000ff0800720c */ /* 0x000fe40003f25270 */
[----:B------:R-:W-:Y:S02]  /*04a0*/  ISETP.GE.U32.AND P0, PT, R0, R9, PT ;  /* 0x000000090000720c */ /* 0x000fe40003f06070 */
[----:B------:R-:W-:-:S04]  /*04b0*/  LOP3.LUT R0, R11, R8, RZ, 0x3c, !PT ;  /* 0x000000080b007212 */ /* 0x000fc800078e3cff */
[----:B------:R-:W-:Y:S01]  /*04c0*/  ISETP.GE.AND P2, PT, R0, RZ, PT ;  /* 0x000000ff0000720c */ /* 0x000fe20003f46270 */
[----:B-1----:R-:W-:Y:S02]  /*04d0*/  VIADD R0, R3, 0xffffffe ;  /* 0x0ffffffe03007836 */ /* 0x002fe40000000000 */
[----:B--2---:R-:W-:Y:S02]  /*04e0*/  IMAD.MOV R4, RZ, RZ, -R5 ;  /* 0x000000ffff047224 */ /* 0x004fe400078e0a05 */
[----:B------:R-:W1:Y:S02]  /*04f0*/  F2I.FTZ.U32.TRUNC.NTZ R3, R0 ;  /* 0x0000000000037305 */ /* 0x000e64000021f000 */
[----:B------:R-:W-:Y:S02]  /*0500*/  @P0 VIADD R2, R2, 0x1 ;  /* 0x0000000102020836 */ /* 0x000fe40000000000 */
[----:B------:R-:W-:Y:S02]  /*0510*/  IMAD R245, R4, R247, RZ ;  /* 0x000000f704f57224 */ /* 0x000fe400078e02ff */
[----:B------:R-:W-:-:S02]  /*0520*/  IMAD.MOV.U32 R4, RZ, RZ, RZ ;  /* 0x000000ffff047224 */ /* 0x000fc400078e00ff */
[----:B------:R-:W-:Y:S01]  /*0530*/  @!P2 IMAD.MOV R2, RZ, RZ, -R2 ;  /* 0x000000ffff02a224 */ /* 0x000fe200078e0a02 */
[----:B------:R-:W-:Y:S01]  /*0540*/  @!P1 LOP3.LUT R2, RZ, R8, RZ, 0x33, !PT ;  /* 0x00000008ff029212 */ /* 0x000fe200078e33ff */
[----:B------:R-:W-:-:S04]  /*0550*/  IMAD.HI.U32 R245, R5, R245, R4 ;  /* 0x000000f505f57227 */ /* 0x000fc800078e0004 */
[----:B------:R-:W-:Y:S01]  /*0560*/  IMAD.SHL.U32 R6, R2, 0x200, RZ ;  /* 0x0000020002067824 */ /* 0x000fe200078e00ff */
[----:B-1----:R-:W-:Y:S01]  /*0570*/  IADD3 R229, RZ, -R3, RZ ;  /* 0x80000003ffe57210 */ /* 0x002fe20007ffe0ff */
[----:B------:R-:W-:Y:S02]  /*0580*/  IMAD.MOV R227, RZ, RZ, -R2 ;  /* 0x000000ffffe37224 */ /* 0x000fe400078e0a02 */
[C---:B------:R-:W-:Y:S01]  /*0590*/  VIADD R13, R6.reuse, 0x2 ;  /* 0x00000002060d7836 */ /* 0x040fe20000000000 */
[----:B------:R-:W-:Y:S01]  /*05a0*/  IABS R4, R6 ;  /* 0x0000000600047213 */ /* 0x000fe20000000000 */
[----:B------:R-:W-:Y:S02]  /*05b0*/  VIADD R14, R6, 0x1 ;  /* 0x00000001060e7836 */ /* 0x000fe40000000000 */
[----:B------:R-:W-:Y:S01]  /*05c0*/  IMAD R227, R8, R227, R11 ;  /* 0x000000e308e37224 */ /* 0x000fe200078e020b */
[----:B------:R-:W-:Y:S01]  /*05d0*/  IABS R250, R13 ;  /* 0x0000000d00fa7213 */ /* 0x000fe20000000000 */
[----:B------:R-:W-:Y:S01]  /*05e0*/  IMAD.HI.U32 R0, R245, R4, RZ ;  /* 0x00000004f5007227 */ /* 0x000fe200078e00ff */
[----:B------:R-:W-:-:S03]  /*05f0*/  IABS R8, R14 ;  /* 0x0000000e00087213 */ /* 0x000fc60000000000 */
[----:B------:R-:W-:Y:S02]  /*0600*/  IMAD.MOV.U32 R2, RZ, RZ, RZ ;  /* 0x000000ffff027224 */ /* 0x000fe400078e00ff */
[----:B------:R-:W-:Y:S02]  /*0610*/  IMAD R229, R229, R232, RZ ;  /* 0x000000e8e5e57224 */ /* 0x000fe400078e02ff */
[----:B------:R-:W-:Y:S02]  /*0620*/  IMAD.MOV R7, RZ, RZ, -R0 ;  /* 0x000000ffff077224 */ /* 0x000fe400078e0a00 */
[----:B------:R-:W-:-:S04]  /*0630*/  IMAD.HI.U32 R0, R245, R250, RZ ;  /* 0x000000faf5007227 */ /* 0x000fc800078e00ff */
[----:B------:R-:W-:-:S04]  /*0640*/  IMAD.HI.U32 R229, R3, R229, R2 ;  /* 0x000000e503e57227 */ /* 0x000fc800078e0002 */
[----:B------:R-:W-:Y:S02]  /*0650*/  VIADD R9, R6, 0x3 ;  /* 0x0000000306097836 */ /* 0x000fe40000000000 */
[----:B------:R-:W-:-:S04]  /*0660*/  IMAD.HI.U32 R2, R245, R8, RZ ;  /* 0x00000008f5027227 */ /* 0x000fc800078e00ff */
[----:B------:R-:W-:Y:S01]  /*0670*/  VIADD R5, R6, 0x4 ;  /* 0x0000000406057836 */ /* 0x000fe20000000000 */
[----:B------:R-:W-:Y:S01]  /*0680*/  IADD3 R2, -R2, RZ, RZ ;  /* 0x000000ff02027210 */ /* 0x000fe20007ffe1ff */
[----:B------:R-:W-:Y:S02]  /*0690*/  IMAD.MOV R0, RZ, RZ, -R0 ;  /* 0x000000ffff007224 */ /* 0x000fe400078e0a00 */
[C---:B------:R-:W-:Y:S01]  /*06a0*/  VIADD R3, R6.reuse, 0x5 ;  /* 0x0000000506037836 */ /* 0x040fe20000000000 */
[----:B------:R-:W-:Y:S01]  /*06b0*/  IABS R248, R5 ;  /* 0x0000000500f87213 */ /* 0x000fe20000000000 */
[C---:B------:R-:W-:Y:S01]  /*06c0*/  IMAD R7, R247.reuse, R7, R4 ;  /* 0x00000007f7077224 */ /* 0x040fe200078e0204 */
[----:B------:R-:W-:Y:S01]  /*06d0*/  IABS R4, R9 ;  /* 0x0000000900047213 */ /* 0x000fe20000000000 */
[----:B------:R-:W-:Y:S01]  /*06e0*/  IMAD R250, R247, R0, R250 ;  /* 0x00000000f7fa7224 */ /* 0x000fe200078e02fa */
[----:B------:R-:W-:Y:S01]  /*06f0*/  IABS R246, R3 ;  /* 0x0000000300f67213 */ /* 0x000fe20000000000 */
[C---:B------:R-:W-:Y:S01]  /*0700*/  VIADD R5, R6.reuse, 0x6 ;  /* 0x0000000606057836 */ /* 0x040fe20000000000 */
[----:B------:R-:W-:Y:S01]  /*0710*/  STL [R1+0x2a84], R7 ;  /* 0x002a840701007387 */ /* 0x000fe20000100800 */
[----:B------:R-:W-:-:S02]  /*0720*/  VIADD R3, R6, 0x7 ;  /* 0x0000000706037836 */ /* 0x000fc40000000000 */
[----:B------:R-:W-:Y:S01]  /*0730*/  IMAD.HI.U32 R0, R245, R4, RZ ;  /* 0x00000004f5007227 */ /* 0x000fe200078e00ff */
[----:B------:R-:W-:Y:S03]  /*0740*/  STL [R1+0x2a8c], R250 ;  /* 0x002a8cfa01007387 */ /* 0x000fe60000100800 */
[----:B------:R-:W-:Y:S01]  /*0750*/  IMAD R251, R247, R2, R8 ;  /* 0x00000002f7fb7224 */ /* 0x000fe200078e0208 */
[----:B------:R-:W-:Y:S01]  /*0760*/  STL [R1+0x44c], R5 ;  /* 0x00044c0501007387 */ /* 0x000fe20000100800 */
[----:B------:R-:W-:Y:S01]  /*0770*/  IMAD.HI.U32 R2, R245, R248, RZ ;  /* 0x000000f8f5027227 */ /* 0x000fe200078e00ff */
[----:B------:R-:W-:Y:S02]  /*0780*/  IABS R8, R5 ;  /* 0x0000000500087213 */ /* 0x000fe40000000000 */
[----:B------:R1:W-:Y:S01]  /*0790*/  STL [R1+0x448], R3 ;  /* 0x0004480301007387 */ /* 0x0003e20000100800 */
[----:B------:R-:W-:-:S02]  /*07a0*/  IMAD.MOV R249, RZ, RZ, -R0 ;  /* 0x000000fffff97224 */ /* 0x000fc400078e0a00 */
[----:B------:R-:W-:Y:S02]  /*07b0*/  IMAD.MOV R2, RZ, RZ, -R2 ;  /* 0x000000ffff027224 */ /* 0x000fe400078e0a02 */
[----:B------:R-:W-:-:S04]  /*07c0*/  IMAD.HI.U32 R0, R245, R246, RZ ;  /* 0x000000f6f5007227 */ /* 0x000fc800078e00ff */
[C---:B------:R-:W-:Y:S01]  /*07d0*/  IMAD R249, R247.reuse, R249, R4 ;  /* 0x000000f9f7f97224 */ /* 0x040fe200078e0204 */
[----:B-1----:R-:W-:Y:S01]  /*07e0*/  IABS R3, R3 ;  /* 0x0000000300037213 */ /* 0x002fe20000000000 */
[----:B------:R-:W-:Y:S02]  /*07f0*/  IMAD R248, R247, R2, R248 ;  /* 0x00000002f7f87224 */ /* 0x000fe400078e02f8 */
[----:B------:R-:W-:-:S04]  /*0800*/  IMAD.HI.U32 R2, R245, R8, RZ ;  /* 0x00000008f5027227 */ /* 0x000fc800078e00ff */
[----:B------:R-:W-:Y:S01]  /*0810*/  IMAD.MOV.U32 R4, RZ, RZ, R3 ;  /* 0x000000ffff047224 */ /* 0x000fe200078e0003 */
[----:B------:R-:W-:Y:S01]  /*0820*/  IADD3 R3, -R0, RZ, RZ ;  /* 0x000000ff00037210 */ /* 0x000fe20007ffe1ff */
[----:B------:R-:W-:Y:S02]  /*0830*/  VIADD R7, R6, 0x8 ;  /* 0x0000000806077836 */ /* 0x000fe40000000000 */
[----:B------:R-:W-:-:S03]  /*0840*/  IMAD.HI.U32 R0, R245, R4, RZ ;  /* 0x00000004f5007227 */ /* 0x000fc600078e00ff */
[----:B------:R-:W-:Y:S01]  /*0850*/  STL [R1+0x444], R7 ;  /* 0x0004440701007387 */ /* 0x000fe20000100800 */
[----:B------:R-:W-:Y:S02]  /*0860*/  VIADD R5, R6, 0x9 ;  /* 0x0000000906057836 */ /* 0x000fe40000000000 */
[----:B------:R-:W-:Y:S02]  /*0870*/  IMAD.MOV R2, RZ, RZ, -R2 ;  /* 0x000000ffff027224 */ /* 0x000fe400078e0a02 */
[C---:B------:R-:W-:Y:S01]  /*0880*/  IMAD R246, R247.reuse, R3, R246 ;  /* 0x00000003f7f67224 */ /* 0x040fe200078e02f6 */
[----:B------:R-:W-:Y:S01]  /*0890*/  IABS R3, R7 ;  /* 0x0000000700037213 */ /* 0x000fe20000000000 */
[----:B------:R-:W-:Y:S01]  /*08a0*/  IMAD.MOV R0, RZ, RZ, -R0 ;  /* 0x000000ffff007224 */ /* 0x000fe200078e0a00 */
[----:B------:R1:W-:Y:S01]  /*08b0*/  STL [R1+0x440], R5 ;  /* 0x0004400501007387 */ /* 0x0003e20000100800 */
[----:B------:R-:W-:Y:S01]  /*08c0*/  IMAD.IADD R227, R10, 0x1, R227 ;  /* 0x000000010ae37824 */ /* 0x000fe200078e02e3 */
[----:B------:R-:W-:Y:S01]  /*08d0*/  IABS R10, R5 ;  /* 0x00000005000a7213 */ /* 0x000fe20000000000 */
[----:B------:R-:W-:-:S02]  /*08e0*/  IMAD R2, R247, R2, R8 ;  /* 0x00000002f7027224 */ /* 0x000fc400078e0208 */
[----:B------:R-:W-:Y:S02]  /*08f0*/  IMAD R0, R247, R0, R4 ;  /* 0x00000000f7007224 */ /* 0x000fe400078e0204 */
[----:B------:R-:W-:Y:S01]  /*0900*/  IMAD.MOV.U32 R8, RZ, RZ, R3 ;  /* 0x000000ffff087224 */ /* 0x000fe200078e0003 */
[----:B------:R2:W-:Y:S01]  /*0910*/  STL [R1+0x418], R2 ;  /* 0x0004180201007387 */ /* 0x0005e20000100800 */
[C---:B------:R-:W-:Y:S02]  /*0920*/  VIADD R3, R6.reuse, 0xb ;  /* 0x0000000b06037836 */ /* 0x040fe40000000000 */
[C---:B-1----:R-:W-:Y:S02]  /*0930*/  VIADD R5, R6.reuse, 0xa ;  /* 0x0000000a06057836 */ /* 0x042fe40000000000 */
[----:B------:R-:W-:Y:S01]  /*0940*/  VIADD R9, R6, 0xd ;  /* 0x0000000d06097836 */ /* 0x000fe20000000000 */
[----:B------:R-:W-:Y:S02]  /*0950*/  IABS R12, R3 ;  /* 0x00000003000c7213 */ /* 0x000fe40000000000 */
[----:B------:R1:W-:Y:S01]  /*0960*/  STL [R1+0x43c], R5 ;  /* 0x00043c0501007387 */ /* 0x0003e20000100800 */
[----:B------:R-:W-:Y:S01]  /*0970*/  IABS R4, R5 ;  /* 0x0000000500047213 */ /* 0x000fe20000000000 */
[----:B--2---:R-:W-:-:S02]  /*0980*/  IMAD.HI.U32 R2, R245, R10, RZ ;  /* 0x0000000af5027227 */ /* 0x004fc400078e00ff */
[----:B------:R2:W-:Y:S02]  /*0990*/  STL [R1+0x414], R0 ;  /* 0x0004140001007387 */ /* 0x0005e40000100800 */
[----:B------:R-:W-:Y:S02]  /*09a0*/  IMAD.MOV R2, RZ, RZ, -R2 ;  /* 0x000000ffff027224 */ /* 0x000fe400078e0a02 */
[----:B------:R3:W-:Y:S01]  /*09b0*/  STL [R1+0x438], R3 ;  /* 0x0004380301007387 */ /* 0x0007e20000100800 */
[----:B-1----:R-:W-:Y:S01]  /*09c0*/  IADD3 R5, R6, 0xc, RZ ;  /* 0x0000000c06057810 */ /* 0x002fe20007ffe0ff */
[----:B--2---:R-:W-:-:S04]  /*09d0*/  IMAD.HI.U32 R0, R245, R8, RZ ;  /* 0x00000008f5007227 */ /* 0x004fc800078e00ff */
[----:B------:R1:W-:Y:S01]  /*09e0*/  STL [R1+0x1eb4], R5 ;  /* 0x001eb40501007387 */ /* 0x0003e20000100800 */
[----:B---3--:R-:W-:Y:S02]  /*09f0*/  IMAD.MOV R3, RZ, RZ, -R0 ;  /* 0x000000ffff037224 */ /* 0x008fe400078e0a00 */
[----:B------:R-:W-:-:S04]  /*0a00*/  IMAD.HI.U32 R0, R245, R4, RZ ;  /* 0x00000004f5007227 */ /* 0x000fc800078e00ff */
[C---:B------:R-:W-:Y:S01]  /*0a10*/  IMAD R7, R247.reuse, R3, R8 ;  /* 0x00000003f7077224 */ /* 0x040fe200078e0208 */
[----:B-1----:R-:W-:Y:S01]  /*0a20*/  IABS R5, R5 ;  /* 0x0000000500057213 */ /* 0x002fe20000000000 */
[----:B------:R-:W-:Y:S02]  /*0a30*/  IMAD R3, R247, R2, R10 ;  /* 0x00000002f7037224 */ /* 0x000fe400078e020a */
[----:B------:R-:W-:Y:S01]  /*0a40*/  IMAD.HI.U32 R2, R245, R12, RZ ;  /* 0x0000000cf5027227 */ /* 0x000fe200078e00ff */
[----:B------:R1:W-:Y:S03]  /*0a50*/  STL [R1+0x410], R7 ;  /* 0x0004100701007387 */ /* 0x0003e60000100800 */
[----:B------:R-:W-:Y:S01]  /*0a60*/  IMAD.MOV.U32 R8, RZ, RZ, R5 ;  /* 0x000000ffff087224 */ /* 0x000fe200078e0005 */
[----:B------:R2:W-:Y:S01]  /*0a70*/  STL [R1+0x40c], R3 ;  /* 0x00040c0301007387 */ /* 0x0005e20000100800 */
[----:B------:R-:W-:-:S02]  /*0a80*/  VIADD R5, R6, 0xf ;  /* 0x0000000f06057836 */ /* 0x000fc40000000000 */
[----:B------:R-:W-:Y:S01]  /*0a90*/  IMAD.MOV R2, RZ, RZ, -R2 ;  /* 0x000000ffff027224 */ /* 0x000fe200078e0a02 */
[----:B------:R3:W-:Y:S01]  /*0aa0*/  STL [R1+0x1ebc], R9 ;  /* 0x001ebc0901007387 */ /* 0x0007e20000100800 */
[----:B-1----:R-:W-:Y:S02]  /*0ab0*/  VIADD R7, R6, 0xe ;  /* 0x0000000e06077836 */ /* 0x002fe40000000000 */
[----:B------:R-:W-:Y:S02]  /*0ac0*/  IMAD R216, R247, R2, R12 ;  /* 0x00000002f7d87224 */ /* 0x000fe400078e020c */
[----:B--2---:R-:W-:Y:S01]  /*0ad0*/  IMAD.MOV R3, RZ, RZ, -R0 ;  /* 0x000000ffff037224 */ /* 0x004fe200078e0a00 */
[----:B------:R-:W-:Y:S01]  /*0ae0*/  IABS R10, R7 ;  /* 0x00000007000a7213 */ /* 0x000fe20000000000 */
[----:B------:R-:W-:Y:S01]  /*0af0*/  IMAD.HI.U32 R0, R245, R8, RZ ;  /* 0x00000008f5007227 */ /* 0x000fe200078e00ff */
[----:B------:R-:W-:Y:S03]  /*0b00*/  STL [R1+0x1eb8], R7 ;  /* 0x001eb80701007387 */ /* 0x000fe60000100800 */
[C---:B------:R-:W-:Y:S01]  /*0b10*/  IMAD R209, R247.reuse, R3, R4 ;  /* 0x00000003f7d17224 */ /* 0x040fe200078e0204 */
[----:B------:R-:W-:Y:S01]  /*0b20*/  IADD3 R0, -R0, RZ, RZ ;  /* 0x000000ff00007210 */ /* 0x000fe20007ffe1ff */
[----:B------:R1:W-:Y:S01]  /*0b30*/  STL [R1+0x1ec0], R5 ;  /* 0x001ec00501007387 */ /* 0x0003e20000100800 */
[----:B------:R-:W-:Y:S01]  /*0b40*/  IABS R4, R9 ;  /* 0x0000000900047213 */ /* 0x000fe20000000000 */
[C---:B------:R-:W-:Y:S01]  /*0b50*/  VIADD R3, R6.reuse, 0x10 ;  /* 0x0000001006037836 */ /* 0x040fe20000000000 */
[----:B---3--:R-:W-:Y:S01]  /*0b60*/  IADD3 R9, R6, 0x12, RZ ;  /* 0x0000001206097810 */ /* 0x008fe20007ffe0ff */
[----:B------:R-:W-:Y:S01]  /*0b70*/  IMAD R0, R247, R0, R8 ;  /* 0x00000000f7007224 */ /* 0x000fe200078e0208 */
[----:B------:R-:W-:Y:S01]  /*0b80*/  IABS R8, R5 ;  /* 0x0000000500087213 */ /* 0x000fe20000000000 */
[----:B------:R-:W-:Y:S01]  /*0b90*/  IMAD.HI.U32 R2, R245, R10, RZ ;  /* 0x0000000af5027227 */ /* 0x000fe200078e00ff */
[----:B------:R-:W-:-:S02]  /*0ba0*/  IABS R12, R3 ;  /* 0x00000003000c7213 */ /* 0x000fc40000000000 */
[----:B------:R2:W-:Y:S01]  /*0bb0*/  STL [R1+0x400], R0 ;  /* 0x0004000001007387 */ /* 0x0005e20000100800 */
[----:B-1----:R-:W-:Y:S02]  /*0bc0*/  VIADD R5, R6, 0x11 ;  /* 0x0000001106057836 */ /* 0x002fe40000000000 */
[----:B------:R-:W-:Y:S01]  /*0bd0*/  IMAD.MOV R2, RZ, RZ, -R2 ;  /* 0x000000ffff027224 */ /* 0x000fe200078e0a02 */
[----:B------:R1:W-:Y:S04]  /*0be0*/  STL [R1+0x1ec4], R3 ;  /* 0x001ec40301007387 */ /* 0x0003e80000100800 */
[----:B------:R3:W-:Y:S01]  /*0bf0*/  STL [R1+0x1ecc], R5 ;  /* 0x001ecc0501007387 */ /* 0x0007e20000100800 */
[----:B--2---:R-:W-:-:S04]  /*0c00*/  IMAD.HI.U32 R0, R245, R4, RZ ;  /* 0x00000004f5007227 */ /* 0x004fc800078e00ff */
[----:B-1----:R-:W-:Y:S02]  /*0c10*/  IMAD.MOV R3, RZ, RZ, -R0 ;  /* 0x000000ffff037224 */ /* 0x002fe400078e0a00 */
[----:B------:R-:W-:Y:S01]  /*0c20*/  IMAD.HI.U32 R0, R245, R8, RZ ;  /* 0x00000008f5007227 */ /* 0x000fe200078e00ff */
[----:B---3--:R-:W-:-:S03]  /*0c30*/  IABS R5, R5 ;  /* 0x0000000500057213 */ /* 0x008fc60000000000 */
[C---:B------:R-:W-:Y:S02]  /*0c40*/  IMAD R7, R247.reuse, R3, R4 ;  /* 0x00000003f7077224 */ /* 0x040fe400078e0204 */
[----:B------:R-:W-:Y:S02]  /*0c50*/  IMAD R3, R247, R2, R10 ;  /* 0x00000002f7037224 */ /* 0x000fe400078e020a */
[----:B------:R-:W-:Y:S01]  /*0c60*/  IMAD.MOV.U32 R4, RZ, RZ, R5 ;  /* 0x000000ffff047224 */ /* 0x000fe200078e0005 */
[----:B------:R1:W-:Y:S01]  /*0c70*/  STL [R1+0x3fc], R7 ;  /* 0x0003fc0701007387 */ /* 0x0003e20000100800 */
[C---:B------:R-:W-:Y:S02]  /*0c80*/  VIADD R5, R6.reuse, 0x14 ;  /* 0x0000001406057836 */ /* 0x040fe40000000000 */
[----:B------:R-:W-:Y:S01]  /*0c90*/  IMAD.HI.U32 R2, R245, R12, RZ ;  /* 0x0000000cf5027227 */ /* 0x000fe200078e00ff */
[----:B------:R2:W-:Y:S03]  /*0ca0*/  STL [R1+0x3f8], R3 ;  /* 0x0003f80301007387 */ /* 0x0005e60000100800 */
[----:B------:R-:W-:Y:S01]  /*0cb0*/  IMAD.MOV R2, RZ, RZ, -R2 ;  /* 0x000000ffff027224 */ /* 0x000fe200078e0a02 */
[----:B------:R-:W-:Y:S01]  /*0cc0*/  STL [R1+0x1ec8], R9 ;  /* 0x001ec80901007387 */ /* 0x000fe20000100800 */
[----:B-1----:R-:W-:-:S02]  /*0cd0*/  VIADD R7, R6, 0x13 ;  /* 0x0000001306077836 */ /* 0x002fc40000000000 */
[----:B------:R-:W-:Y:S02]  /*0ce0*/  IMAD R205, R247, R2, R12 ;  /* 0x00000002f7cd7224 */ /* 0x000fe400078e020c */
[----:B--2---:R-:W-:Y:S01]  /*0cf0*/  IMAD.MOV R3, RZ, RZ, -R0 ;  /* 0x000000ffff037224 */ /* 0x004fe200078e0a00 */
[----:B------:R-:W-:Y:S01]  /*0d00*/  STL [R1+0x1ed0], R7 ;  /* 0x001ed00701007387 */ /* 0x000fe20000100800 */
[----:B------:R-:W-:Y:S01]  /*0d10*/  IMAD.HI.U32 R0, R245, R4, RZ ;  /* 0x00000004f5007227 */ /* 0x000fe200078e00ff */
[----:B------:R-:W-:-:S03]  /*0d20*/  IABS R10, R7 ;  /* 0x00000007000a7213 */ /* 0x000fc60000000000 */
[----:B------:R-:W-:Y:S01]  /*0d30*/  IMAD R3, R247, R3, R8 ;  /* 0x00000003f7037224 */ /* 0x000fe200078e0208 */
[----:B------:R-:W-:Y:S01]  /*0d40*/  IABS R8, R9 ;  /* 0x0000000900087213 */ /* 0x000fe20000000000 */
[----:B------:R-:W-:Y:S02]  /*0d50*/  IMAD.MOV R0, RZ, RZ, -R0 ;  /* 0x000000ffff007224 */ /* 0x000fe400078e0a00 */
[----:B------:R-:W-:Y:S01]  /*0d60*/  IMAD.HI.U32 R2, R245, R10, RZ ;  /* 0x0000000af5027227 */ /* 0x000fe200078e00ff */
[----:B------:R1:W-:Y:S03]  /*0d70*/  STL [R1+0x3f4], R3 ;  /* 0x0003f40301007387 */ /* 0x0003e60000100800 */
[----:B------:R-:W-:Y:S01]  /*0d80*/  IMAD R206, R247, R0, R4 ;  /* 0x00000000f7ce7224 */ /* 0x000fe200078e0204 */
[----:B------:R2:W-:Y:S01]  /*0d90*/  STL [R1+0x1ed4], R5 ;  /* 0x001ed40501007387 */ /* 0x0005e20000100800 */
[----:B------:R-:W-:Y:S01]  /*0da0*/  IABS R4, R5 ;  /* 0x0000000500047213 */ /* 0x000fe20000000000 */
[----:B------:R-:W-:Y:S01]  /*0db0*/  IMAD.HI.U32 R0, R245, R8, RZ ;  /* 0x00000008f5007227 */ /* 0x000fe200078e00ff */
[----:B------:R-:W-:-:S03]  /*0dc0*/  IADD3 R2, -R2, RZ, RZ ;  /* 0x000000ff02027210 */ /* 0x000fc60007ffe1ff */
[C---:B-1----:R-:W-:Y:S02]  /*0dd0*/  VIADD R3, R6.reuse, 0x15 ;  /* 0x0000001506037836 */ /* 0x042fe40000000000 */
[C---:B------:R-:W-:Y:S02]  /*0de0*/  VIADD R9, R6.reuse, 0x17 ;  /* 0x0000001706097836 */ /* 0x040fe40000000000 */
[C---:B--2---:R-:W-:Y:S01]  /*0df0*/  VIADD R5, R6.reuse, 0x16 ;  /* 0x0000001606057836 */ /* 0x044fe20000000000 */
[----:B------:R1:W-:Y:S01]  /*0e00*/  STL [R1+0x1edc], R3 ;  /* 0x001edc0301007387 */ /* 0x0003e20000100800 */
[----:B------:R-:W-:Y:S01]  /*0e10*/  IABS R12, R3 ;  /* 0x00000003000c7213 */ /* 0x000fe20000000000 */
[----:B------:R-:W-:Y:S02]  /*0e20*/  IMAD R221, R247, R2, R10 ;  /* 0x00000002f7dd7224 */ /* 0x000fe400078e020a */
[----:B------:R2:W-:Y:S01]  /*0e30*/  STL [R1+0x1ed8], R5 ;  /* 0x001ed80501007387 */ /* 0x0005e20000100800 */
[----:B------:R-:W-:-:S02]  /*0e40*/  VIADD R7, R6, 0x18 ;  /* 0x0000001806077836 */ /* 0x000fc40000000000 */
[C---:B------:R-:W-:Y:S01]  /*0e50*/  IMAD.HI.U32 R2, R245.reuse, R12, RZ ;  /* 0x0000000cf5027227 */ /* 0x040fe200078e00ff */
[----:B------:R-:W-:Y:S02]  /*0e60*/  STL [R1+0x1ee0], R9 ;  /* 0x001ee00901007387 */ /* 0x000fe40000100800 */
[----:B------:R-:W-:Y:S01]  /*0e70*/  IABS R10, R7 ;  /* 0x00000007000a7213 */ /* 0x000fe20000000000 */
[----:B-1----:R-:W-:Y:S01]  /*0e80*/  IMAD.MOV R3, RZ, RZ, -R0 ;  /* 0x000000ffff037224 */ /* 0x002fe200078e0a00 */
[----:B------:R-:W-:Y:S01]  /*0e90*/  STL [R1+0x1ee4], R7 ;  /* 0x001ee40701007387 */ /* 0x000fe20000100800 */
[----:B------:R-:W-:Y:S01]  /*0ea0*/  IMAD.HI.U32 R0, R245, R4, RZ ;  /* 0x00000004f5007227 */ /* 0x000fe200078e00ff */
[----:B--2---:R-:W-:-:S03]  /*0eb0*/  IABS R5, R5 ;  /* 0x0000000500057213 */ /* 0x004fc60000000000 */
[----:B------:R-:W-:Y:S02]  /*0ec0*/  IMAD R207, R247, R3, R8 ;  /* 0x00000003f7cf7224 */ /* 0x000fe400078e0208 */
[----:B------:R-:W-:Y:S02]  /*0ed0*/  IMAD.MOV.U32 R8, RZ, RZ, R5 ;  /* 0x000000ffff087224 */ /* 0x000fe400078e0005 */
[----:B------:R-:W-:Y:S02]  /*0ee0*/  IMAD.MOV R3, RZ, RZ, -R0 ;  /* 0x000000ffff037224 */ /* 0x000fe400078e0a00 */
[----:B------:R-:W-:-:S04]  /*0ef0*/  IMAD.HI.U32 R0, R245, R8, RZ ;  /* 0x00000008f5007227 */ /* 0x000fc800078e00ff */
[C---:B------:R-:W-:Y:S01]  /*0f00*/  IMAD R222, R247.reuse, R3, R4 ;  /* 0x00000003f7de7224 */ /* 0x040fe200078e0204 */
[----:B------:R-:W-:Y:S01]  /*0f10*/  IABS R4, R9 ;  /* 0x0000000900047213 */ /* 0x000fe20000000000 */
[----:B------:R-:W-:Y:S01]  /*0f20*/  IMAD.MOV R0, RZ, RZ, -R0 ;  /* 0x000000ffff007224 */ /* 0x000fe200078e0a00 */
[C---:B------:R-:W-:Y:S01]  /*0f30*/  IADD3 R3, R6.reuse, 0x1a, RZ ;  /* 0x0000001a06037810 */ /* 0x040fe20007ffe0ff */
[----:B------:R-:W-:Y:S02]  /*0f40*/  VIADD R5, R6, 0x19 ;  /* 0x0000001906057836 */ /* 0x000fe40000000000 */
[----:B------:R-:W-:Y:S02]  /*0f50*/  IMAD.MOV R2, RZ, RZ, -R2 ;  /* 0x000000ffff027224 */ /* 0x000fe400078e0a02 */
[C---:B------:R-:W-:Y:S01]  /*0f60*/  IMAD R237, R247.reuse, R0, R8 ;  /* 0x00000000f7ed7224 */ /* 0x040fe200078e0208 */
[----:B------:R1:W-:Y:S01]  /*0f70*/  STL [R1+0x1eec], R5 ;  /* 0x001eec0501007387 */ /* 0x0003e20000100800 */
[----:B------:R-:W-:Y:S01]  /*0f80*/  IMAD R223, R247, R2, R12 ;  /* 0x00000002f7df7224 */ /* 0x000fe200078e020c */
[----:B------:R-:W-:Y:S01]  /*0f90*/  IABS R8, R5 ;  /* 0x0000000500087213 */ /* 0x000fe20000000000 */
[----:B------:R-:W-:Y:S01]  /*0fa0*/  IMAD.HI.U32 R0, R245, R4, RZ ;  /* 0x00000004f5007227 */ /* 0x000fe200078e00ff */
[----:B------:R2:W-:Y:S01]  /*0fb0*/  STL [R1+0x1ee8], R3 ;  /* 0x001ee80301007387 */ /* 0x0005e20000100800 */
[----:B------:R-:W-:-:S02]  /*0fc0*/  IABS R12, R3 ;  /* 0x00000003000c7213 */ /* 0x000fc40000000000 */
[----:B------:R-:W-:-:S04]  /*0fd0*/  IMAD.HI.U32 R2, R245, R10, RZ ;  /* 0x0000000af5027227 */ /* 0x000fc800078e00ff */
[----:B-1----:R-:W-:Y:S02]  /*0fe0*/  VIADD R5, R6, 0x1b ;  /* 0x0000001b06057836 */ /* 0x002fe40000000000 */
[----:B------:R-:W-:Y:S02]  /*0ff0*/  IMAD.MOV R2, RZ, RZ, -R2 ;  /* 0x000000ffff027224 */ /* 0x000fe400078e0a02 */
[----:B--2---:R-:W-:Y:S01]  /*1000*/  IMAD.MOV R3, RZ, RZ, -R0 ;  /* 0x000000ffff037224 */ /* 0x004fe200078e0a00 */
[----:B------:R1:W-:Y:S01]  /*1010*/  STL [R1+0x1ef0], R5 ;  /* 0x001ef00501007387 */ /* 0x0003e20000100800 */
[----:B------:R-:W-:-:S04]  /*1020*/  IMAD.HI.U32 R0, R245, R8, RZ ;  /* 0x00000008f5007227 */ /* 0x000fc800078e00ff */
[C---:B------:R-:W-:Y:S02]  /*1030*/  IMAD R238, R247.reuse, R3, R4 ;  /* 0x00000003f7ee7224 */ /* 0x040fe400078e0204 */
[----:B------:R-:W-:Y:S02]  /*1040*/  IMAD R3, R247, R2, R10 ;  /* 0x00000002f7037224 */ /* 0x000fe400078e020a */
[----:B------:R-:W-:Y:S01]  /*1050*/  IMAD.HI.U32 R2, R245, R12, RZ ;  /* 0x0000000cf5027227 */ /* 0x000fe200078e00ff */
[----:B-1----:R-:W-:Y:S02]  /*1060*/  IABS R5, R5 ;  /* 0x0000000500057213 */ /* 0x002fe40000000000 */
[----:B------:R1:W-:Y:S01]  /*1070*/  STL [R1+0x3d0], R3 ;  /* 0x0003d00301007387 */ /* 0x0003e20000100800 */
[----:B------:R-:W-:Y:S01]  /*1080*/  VIADD R9, R6, 0x1c ;  /* 0x0000001c06097836 */ /* 0x000fe20000000000 */
[----:B------:R-:W-:Y:S01]  /*1090*/  IADD3 R2, -R2, RZ, RZ ;  /* 0x000000ff02027210 */ /* 0x000fe20007ffe1ff */
[----:B------:R-:W-:-:S02]  /*10a0*/  IMAD.MOV.U32 R4, RZ, RZ, R5 ;  /* 0x000000ffff047224 */ /* 0x000fc400078e0005 */
[C---:B------:R-:W-:Y:S01]  /*10b0*/  VIADD R7, R6.reuse, 0x1d ;  /* 0x0000001d06077836 */ /* 0x040fe20000000000 */
[----:B------:R2:W-:Y:S01]  /*10c0*/  STL [R1+0x1ef4], R9 ;  /* 0x001ef40901007387 */ /* 0x0005e20000100800 */
[----:B------:R-:W-:Y:S02]  /*10d0*/  IMAD R2, R247, R2, R12 ;  /* 0x00000002f7027224 */ /* 0x000fe400078e020c */
[----:B------:R-:W-:Y:S01]  /*10e0*/  VIADD R5, R6, 0x1e ;  /* 0x0000001e06057836 */ /* 0x000fe20000000000 */
[----:B------:R-:W-:Y:S01]  /*10f0*/  STL [R1+0x1efc], R7 ;  /* 0x001efc0701007387 */ /* 0x000fe20000100800 */
[----:B-1----:R-:W-:Y:S01]  /*1100*/  IMAD.MOV R3, RZ, RZ, -R0 ;  /* 0x000000ffff037224 */ /* 0x002fe200078e0a00 */
[----:B------:R-:W-:Y:S01]  /*1110*/  IABS R10, R7 ;  /* 0x00000007000a7213 */ /* 0x000fe20000000000 */
[----:B------:R-:W-:-:S04]  /*1120*/  IMAD.HI.U32 R0, R245, R4, RZ ;  /* 0x00000004f5007227 */ /* 0x000fc800078e00ff */
[----:B------:R-:W-:Y:S02]  /*1130*/  IMAD.MOV R0, RZ, RZ, -R0 ;  /* 0x000000ffff007224 */ /* 0x000fe400078e0a00 */
[C---:B------:R-:W-:Y:S01]  /*1140*/  IMAD R3, R247.reuse, R3, R8 ;  /* 0x00000003f7037224 */ /* 0x040fe200078e0208 */
[----:B------:R-:W-:Y:S01]  /*1150*/  IABS R8, R9 ;  /* 0x0000000900087213 */ /* 0x000fe20000000000 */
[----:B------:R-:W-:Y:S01]  /*1160*/  IMAD R0, R247, R0, R4 ;  /* 0x00000000f7007224 */ /* 0x000fe200078e0204 */
[----:B------:R-:W-:Y:S01]  /*1170*/  IABS R4, R5 ;  /* 0x0000000500047213 */ /* 0x000fe20000000000 */
[C---:B--2---:R-:W-:Y:S01]  /*1180*/  VIADD R9, R6.reuse, 0x21 ;  /* 0x0000002106097836 */ /* 0x044fe20000000000 */
[----:B------:R1:W-:Y:S04]  /*1190*/  STL [R1+0x3cc], R3 ;  /* 0x0003cc0301007387 */ /* 0x0003e80000100800 */
[----:B------:R2:W-:Y:S04]  /*11a0*/  STL [R1+0x3c8], R2 ;  /* 0x0003c80201007387 */ /* 0x0005e80000100800 */
[----:B------:R3:W-:Y:S01]  /*11b0*/  STL [R1+0x1ef8], R5 ;  /* 0x001ef80501007387 */ /* 0x0007e20000100800 */
[----:B-1----:R-:W-:-:S03]  /*11c0*/  VIADD R3, R6, 0x1f ;  /* 0x0000001f06037836 */ /* 0x002fc60000000000 */
[----:B------:R1:W-:Y:S01]  /*11d0*/  STL [R1+0x3c4], R0 ;  /* 0x0003c40001007387 */ /* 0x0003e20000100800 */
[C---:B--2---:R-:W-:Y:S01]  /*11e0*/  IMAD.HI.U32 R2, R245.reuse, R10, RZ ;  /* 0x0000000af5027227 */ /* 0x044fe200078e00ff */
[----:B------:R-:W-:Y:S02]  /*11f0*/  IABS R12, R3 ;  /* 0x00000003000c7213 */ /* 0x000fe40000000000 */
[----:B------:R2:W-:Y:S01]  /*1200*/  STL [R1+0x1f00], R3 ;  /* 0x001f000301007387 */ /* 0x0005e20000100800 */
[----:B---3--:R-:W-:Y:S02]  /*1210*/  VIADD R5, R6, 0x20 ;  /* 0x0000002006057836 */ /* 0x008fe40000000000 */
[----:B------:R-:W-:Y:S02]  /*1220*/  IMAD.MOV R2, RZ, RZ, -R2 ;  /* 0x000000ffff027224 */ /* 0x000fe400078e0a02 */
[----:B-1----:R-:W-:Y:S01]  /*1230*/  IMAD.HI.U32 R0, R245, R8, RZ ;  /* 0x00000008f5007227 */ /* 0x002fe200078e00ff */
[----:B------:R1:W-:Y:S03]  /*1240*/  STL [R1+0x1f04], R5 ;  /* 0x001f040501007387 */ /* 0x0003e60000100800 */
[----:B--2---:R-:W-:-:S02]  /*1250*/  IMAD.MOV R3, RZ, RZ, -R0 ;  /* 0x000000ffff037224 */ /* 0x004fc400078e0a00 */
        /* <DEDUP_REMOVED lines=8> */
[----:B------:R-:W-:-:S02]  /*12e0*/  IMAD.MOV R2, RZ, RZ, -R2 ;  /* 0x000000ffff027224 */ /* 0x000fc400078e0a02 */
[C---:B------:R-:W-:Y:S01]  /*12f0*/  VIADD R5, R6.reuse, 0x23 ;  /* 0x0000002306057836 */ /* 0x040fe20000000000 */
[----:B------:R3:W-:Y:S01]  /*1300*/  STL [R1+0x1f0c], R9 ;  /* 0x001f0c0901007387 */ /* 0x0007e20000100800 */
[----:B------:R-:W-:Y:S02]  /*1310*/  IMAD R2, R247, R2, R12 ;  /* 0x00000002f7027224 */ /* 0x000fe400078e020c */
[----:B-1----:R-:W-:Y:S01]  /*1320*/  VIADD R7, R6, 0x22 ;  /* 0x0000002206077836 */ /* 0x002fe20000000000 */
[----:B--2---:R-:W-:Y:S01]  /*1330*/  IADD3 R3, -R0, RZ, RZ ;  /* 0x000000ff00037210 */ /* 0x004fe20007ffe1ff */
[----:B------:R-:W-:-:S03]  /*1340*/  IMAD.HI.U32 R0, R245, R8, RZ ;  /* 0x00000008f5007227 */ /* 0x000fc600078e00ff */
[----:B------:R-:W-:Y:S01]  /*1350*/  STL [R1+0x1f08], R7 ;  /* 0x001f080701007387 */ /* 0x000fe20000100800 */
[----:B------:R-:W-:Y:S01]  /*1360*/  IABS R10, R7 ;  /* 0x00000007000a7213 */ /* 0x000fe20000000000 */
[----:B------:R-:W-:Y:S02]  /*1370*/  IMAD.MOV R0, RZ, RZ, -R0 ;  /* 0x000000ffff007224 */ /* 0x000fe400078e0a00 */
[C---:B------:R-:W-:Y:S01]  /*1380*/  IMAD R3, R247.reuse, R3, R4 ;  /* 0x00000003f7037224 */ /* 0x040fe200078e0204 */
[----:B------:R-:W-:Y:S01]  /*1390*/  IABS R4, R9 ;  /* 0x0000000900047213 */ /* 0x000fe20000000000 */
[----:B------:R-:W-:Y:S01]  /*13a0*/  IMAD R0, R247, R0, R8 ;  /* 0x00000000f7007224 */ /* 0x000fe200078e0208 */
[----:B------:R-:W-:Y:S01]  /*13b0*/  IABS R8, R5 ;  /* 0x0000000500087213 */ /* 0x000fe20000000000 */
[C---:B---3--:R-:W-:Y:S01]  /*13c0*/  VIADD R9, R6.reuse, 0x26 ;  /* 0x0000002606097836 */ /* 0x048fe20000000000 */
        /* <DEDUP_REMOVED lines=10> */
[C---:B-1----:R-:W-:Y:S01]  /*1470*/  IMAD.HI.U32 R0, R245.reuse, R4, RZ ;  /* 0x00000004f5007227 */ /* 0x042fe200078e00ff */
[----:B------:R1:W-:Y:S04]  /*1480*/  STL [R1+0x1f1c], R5 ;  /* 0x001f1c0501007387 */ /* 0x0003e80000100800 */
[----:B--2---:R-:W-:Y:S01]  /*1490*/  IADD3 R3, -R0, RZ, RZ ;  /* 0x000000ff00037210 */ /* 0x004fe20007ffe1ff */
        /* <DEDUP_REMOVED lines=8> */
[----:B------:R-:W-:Y:S01]  /*1520*/  IMAD.MOV R2, RZ, RZ, -R2 ;  /* 0x000000ffff027224 */ /* 0x000fe200078e0a02 */
[----:B------:R-:W-:-:S02]  /*1530*/  IADD3 R5, R6, 0x28, RZ ;  /* 0x0000002806057810 */ /* 0x000fc40007ffe0ff */
[----:B------:R3:W-:Y:S01]  /*1540*/  STL [R1+0x1f18], R9 ;  /* 0x001f180901007387 */ /* 0x0007e20000100800 */
[----:B------:R-:W-:Y:S02]  /*1550*/  IMAD R2, R247, R2, R12 ;  /* 0x00000002f7027224 */ /* 0x000fe400078e020c */
[----:B-1----:R-:W-:Y:S02]  /*1560*/  VIADD R7, R6, 0x27 ;  /* 0x0000002706077836 */ /* 0x002fe40000000000 */
[----:B--2---:R-:W-:Y:S02]  /*1570*/  IMAD.MOV R3, RZ, RZ, -R0 ;  /* 0x000000ffff037224 */ /* 0x004fe400078e0a00 */
[----:B------:R-:W-:Y:S01]  /*1580*/  IMAD.HI.U32 R0, R245, R4, RZ ;  /* 0x00000004f5007227 */ /* 0x000fe200078e00ff */
[----:B------:R-:W-:Y:S01]  /*1590*/  STL [R1+0x1f20], R7 ;  /* 0x001f200701007387 */ /* 0x000fe20000100800 */
[----:B------:R-:W-:Y:S02]  /*15a0*/  IABS R10, R7 ;  /* 0x00000007000a7213 */ /* 0x000fe40000000000 */
[----:B------:R-:W-:-:S02]  /*15b0*/  IMAD.MOV R0, RZ, RZ, -R0 ;  /* 0x000000ffff007224 */ /* 0x000fc400078e0a00 */
        /* <DEDUP_REMOVED lines=28> */
[----:B------:R-:W-:Y:S01]  /*1780*/  STL [R1+0x1f30], R9 ;  /* 0x001f300901007387 */ /* 0x000fe20000100800 */
[----:B-1----:R-:W-:Y:S02]  /*1790*/  IADD3 R7, R6, 0x2c, RZ ;  /* 0x0000002c06077810 */ /* 0x002fe40007ffe0ff */
        /* <DEDUP_REMOVED lines=13> */
[----:B------:R-:W-:-:S04]  /*1870*/  IMAD.HI.U32 R0, R245, R4, RZ ;  /* 0x00000004f5007227 */ /* 0x000fc800078e00ff */
[C---:B-1----:R-:W-:Y:S02]  /*1880*/  VIADD R3, R6.reuse, 0x2e ;  /* 0x0000002e06037836 */ /* 0x042fe40000000000 */
[----:B------:R-:W-:Y:S02]  /*1890*/  IMAD.MOV R2, RZ, RZ, -R2 ;  /* 0x000000ffff027224 */ /* 0x000fe400078e0a02 */
[C---:B--2---:R-:W-:Y:S01]  /*18a0*/  VIADD R5, R6.reuse, 0x2f ;  /* 0x0000002f06057836 */ /* 0x044fe20000000000 */
[----:B------:R1:W-:Y:S01]  /*18b0*/  STL [R1+0x1f38], R3 ;  /* 0x001f380301007387 */ /* 0x0003e20000100800 */
[----:B------:R-:W-:Y:S01]  /*18c0*/  IABS R12, R3 ;  /* 0x00000003000c7213 */ /* 0x000fe20000000000 */
[----:B------:R-:W-:Y:S02]  /*18d0*/  VIADD R9, R6, 0x30 ;  /* 0x0000003006097836 */ /* 0x000fe40000000000 */
[----:B------:R2:W-:Y:S01]  /*18e0*/  STL [R1+0x1f40], R5 ;  /* 0x001f400501007387 */ /* 0x0005e20000100800 */
[----:B-1----:R-:W-:-:S02]  /*18f0*/  IMAD.MOV R3, RZ, RZ, -R0 ;  /* 0x000000ffff037224 */ /* 0x002fc400078e0a00 */
[----:B------:R-:W-:Y:S01]  /*1900*/  IMAD.HI.U32 R0, R245, R8, RZ ;  /* 0x00000008f5007227 */ /* 0x000fe200078e00ff */
[----:B--2---:R-:W-:-:S03]  /*1910*/  IABS R5, R5 ;  /* 0x0000000500057213 */ /* 0x004fc60000000000 */
[C---:B------:R-:W-:Y:S02]  /*1920*/  IMAD R7, R247.reuse, R3, R4 ;  /* 0x00000003f7077224 */ /* 0x040fe400078e0204 */
[----:B------:R-:W-:Y:S01]  /*1930*/  IMAD R3, R247, R2, R10 ;  /* 0x00000002f7037224 */ /* 0x000fe200078e020a */
[----:B------:R-:W-:Y:S01]  /*1940*/  MOV R4, R5 ;  /* 0x0000000500047202 */ /* 0x000fe20000000f00 */
[----:B------:R-:W-:Y:S01]  /*1950*/  IMAD.HI.U32 R2, R245, R12, RZ ;  /* 0x0000000cf5027227 */ /* 0x000fe200078e00ff */
[----:B------:R1:W-:Y:S03]  /*1960*/  STL [R1+0x384], R7 ;  /* 0x0003840701007387 */ /* 0x0003e60000100800 */
[----:B------:R-:W-:Y:S01]  /*1970*/  IMAD.MOV R2, RZ, RZ, -R2 ;  /* 0x000000ffff027224 */ /* 0x000fe200078e0a02 */
[----:B------:R2:W-:Y:S01]  /*1980*/  STL [R1+0x380], R3 ;  /* 0x0003800301007387 */ /* 0x0005e20000100800 */
[----:B------:R-:W-:-:S02]  /*1990*/  VIADD R5, R6, 0x32 ;  /* 0x0000003206057836 */ /* 0x000fc40000000000 */
[----:B------:R-:W-:Y:S01]  /*19a0*/  IMAD R2, R247, R2, R12 ;  /* 0x00000002f7027224 */ /* 0x000fe200078e020c */
[----:B------:R3:W-:Y:S01]  /*19b0*/  STL [R1+0x1f44], R9 ;  /* 0x001f440901007387 */ /* 0x0007e20000100800 */
[----:B-1----:R-:W-:Y:S02]  /*19c0*/  VIADD R7, R6, 0x31 ;  /* 0x0000003106077836 */ /* 0x002fe40000000000 */
[----:B--2---:R-:W-:-:S03]  /*19d0*/  IMAD.MOV R3, RZ, RZ, -R0 ;  /* 0x000000ffff037224 */ /* 0x004fc600078e0a00 */
[----:B------:R-:W-:Y:S01]  /*19e0*/  STL [R1+0x1f4c], R7 ;  /* 0x001f4c0701007387 */ /* 0x000fe20000100800 */
[----:B------:R-:W-:Y:S01]  /*19f0*/  IMAD.HI.U32 R0, R245, R4, RZ ;  /* 0x00000004f5007227 */ /* 0x000fe200078e00ff */
[----:B------:R-:W-:-:S03]  /*1a00*/  IABS R10, R7 ;  /* 0x00000007000a7213 */ /* 0x000fc60000000000 */
        /* <DEDUP_REMOVED lines=14> */
[----:B---3--:R-:W-:Y:S01]  /*1af0*/  IADD3 R5, R6, 0x34, RZ ;  /* 0x0000003406057810 */ /* 0x008fe20007ffe0ff */
[----:B------:R-:W-:Y:S02]  /*1b00*/  IMAD.MOV R2, RZ, RZ, -R2 ;  /* 0x000000ffff027224 */ /* 0x000fe400078e0a02 */
[----:B-1----:R-:W-:Y:S02]  /*1b10*/  IMAD.HI.U32 R0, R245, R8, RZ ;  /* 0x00000008f5007227 */ /* 0x002fe400078e00ff */
[----:B------:R1:W-:Y:S02]  /*1b20*/  STL [R1+0x1f54], R5 ;  /* 0x001f540501007387 */ /* 0x0003e40000100800 */
        /* <DEDUP_REMOVED lines=13> */
[----:B-1----:R-:W-:Y:S02]  /*1c00*/  VIADD R7, R6, 0x36 ;  /* 0x0000003606077836 */ /* 0x002fe40000000000 */
[----:B--2---:R-:W-:Y:S02]  /*1c10*/  IMAD.MOV R3, RZ, RZ, -R0 ;  /* 0x000000ffff037224 */ /* 0x004fe400078e0a00 */
[----:B------:R-:W-:Y:S01]  /*1c20*/  IMAD.HI.U32 R0, R245, R8, RZ ;  /* 0x00000008f5007227 */ /* 0x000fe200078e00ff */
[----:B------:R-:W-:Y:S01]  /*1c30*/  STL [R1+0x1f58], R7 ;  /* 0x001f580701007387 */ /* 0x000fe20000100800 */
[----:B------:R-:W-:-:S02]  /*1c40*/  IABS R10, R7 ;  /* 0x00000007000a7213 */ /* 0x000fc40000000000 */
[C---:B------:R-:W-:Y:S01]  /*1c50*/  IMAD R3, R247.reuse, R3, R4 ;  /* 0x00000003f7037224 */ /* 0x040fe200078e0204 */
[----:B------:R-:W-:Y:S02]  /*1c60*/  IADD3 R0, -R0, RZ, RZ ;  /* 0x000000ff00007210 */ /* 0x000fe40007ffe1ff */
[----:B------:R-:W-:Y:S02]  /*1c70*/  IABS R4, R9 ;  /* 0x0000000900047213 */ /* 0x000fe40000000000 */
[----:B------:R1:W-:Y:S01]  /*1c80*/  STL [R1+0x368], R3 ;  /* 0x0003680301007387 */ /* 0x0003e20000100800 */
[----:B------:R-:W-:Y:S01]  /*1c90*/  IMAD R0, R247, R0, R8 ;  /* 0x00000000f7007224 */ /* 0x000fe200078e0208 */
[----:B------:R-:W-:Y:S02]  /*1ca0*/  IABS R8, R5 ;  /* 0x0000000500087213 */ /* 0x000fe40000000000 */
[----:B------:R2:W-:Y:S01]  /*1cb0*/  STL [R1+0x364], R2 ;  /* 0x0003640201007387 */ /* 0x0005e20000100800 */
[----:B---3--:R-:W-:-:S03]  /*1cc0*/  IADD3 R9, R6, 0x3a, RZ ;  /* 0x0000003a06097810 */ /* 0x008fc60007ffe0ff */
        /* <DEDUP_REMOVED lines=26> */
[----:B------:R-:W-:Y:S01]  /*1e70*/  IABS R10, R7 ;  /* 0x00000007000a7213 */ /* 0x000fe20000000000 */
[----:B------:R-:W-:Y:S02]  /*1e80*/  STL [R1+0x1f70], R7 ;  /* 0x001f700701007387 */ /* 0x000fe40000100800 */
        /* <DEDUP_REMOVED lines=14> */
[----:B---3--:R-:W-:Y:S01]  /*1f70*/  VIADD R5, R6, 0x3e ;  /* 0x0000003e06057836 */ /* 0x008fe20000000000 */
[----:B------:R-:W-:Y:S01]  /*1f80*/  IADD3 R2, -R2, RZ, RZ ;  /* 0x000000ff02027210 */ /* 0x000fe20007ffe1ff */
[----:B-1----:R-:W-:-:S03]  /*1f90*/  IMAD.HI.U32 R0, R245, R8, RZ ;  /* 0x00000008f5007227 */ /* 0x002fc600078e00ff */
[----:B------:R1:W-:Y:S01]  /*1fa0*/  STL [R1+0x1f78], R5 ;  /* 0x001f780501007387 */ /* 0x0003e20000100800 */
[----:B--2---:R-:W-:Y:S02]  /*1fb0*/  IMAD.MOV R3, RZ, RZ, -R0 ;  /* 0x000000ffff037224 */ /* 0x004fe400078e0a00 */
        /* <DEDUP_REMOVED lines=26> */
[----:B-1----:R-:W-:-:S03]  /*2160*/  IADD3 R3, R6, 0x42, RZ ;  /* 0x0000004206037810 */ /* 0x002fc60007ffe0ff */
        /* <DEDUP_REMOVED lines=17> */
[----:B------:R-:W-:Y:S01]  /*2280*/  IADD3 R2, -R2, RZ, RZ ;  /* 0x000000ff02027210 */ /* 0x000fe20007ffe1ff */
[----:B------:R-:W-:-:S02]  /*2290*/  VIADD R5, R6, 0x46 ;  /* 0x0000004606057836 */ /* 0x000fc40000000000 */
[----:B------:R3:W-:Y:S01]  /*22a0*/  STL [R1+0x1fb4], R9 ;  /* 0x001fb40901007387 */ /* 0x0007e20000100800 */
[----:B-1----:R-:W-:Y:S02]  /*22b0*/  VIADD R7, R6, 0x45 ;  /* 0x0000004506077836 */ /* 0x002fe40000000000 */
[----:B------:R-:W-:Y:S02]  /*22c0*/  IMAD R2, R247, R2, R12 ;  /* 0x00000002f7027224 */ /* 0x000fe400078e020c */
[----:B--2---:R-:W-:Y:S01]  /*22d0*/  IMAD.MOV R3, RZ, RZ, -R0 ;  /* 0x000000ffff037224 */ /* 0x004fe200078e0a00 */
[----:B------:R1:W-:Y:S01]  /*22e0*/  STL [R1+0x1fc8], R7 ;  /* 0x001fc80701007387 */ /* 0x0003e20000100800 */
[----:B------:R-:W-:Y:S01]  /*22f0*/  IMAD.HI.U32 R0, R245, R4, RZ ;  /* 0x00000004f5007227 */ /* 0x000fe200078e00ff */
[----:B------:R-:W-:-:S03]  /*2300*/  IABS R10, R7 ;  /* 0x00000007000a7213 */ /* 0x000fc60000000000 */
[C---:B------:R-:W-:Y:S01]  /*2310*/  IMAD R3, R247.reuse, R3, R8 ;  /* 0x00000003f7037224 */ /* 0x040fe200078e0208 */
[----:B------:R-:W-:Y:S01]  /*2320*/  IABS R8, R9 ;  /* 0x0000000900087213 */ /* 0x000fe20000000000 */
[----:B------:R-:W-:Y:S02]  /*2330*/  IMAD.MOV R0, RZ, RZ, -R0 ;  /* 0x000000ffff007224 */ /* 0x000fe400078e0a00 */
[C---:B---3--:R-:W-:Y:S01]  /*2340*/  VIADD R9, R6.reuse, 0x49 ;  /* 0x0000004906097836 */ /* 0x048fe20000000000 */
[----:B------:R2:W-:Y:S01]  /*2350*/  STL [R1+0x32c], R3 ;  /* 0x00032c0301007387 */ /* 0x0005e20000100800 */
[----:B------:R-:W-:Y:S01]  /*2360*/  IMAD R211, R247, R0, R4 ;  /* 0x00000000f7d37224 */ /* 0x000fe200078e0204 */
[----:B------:R-:W-:Y:S01]  /*2370*/  IABS R4, R5 ;  /* 0x0000000500047213 */ /* 0x000fe20000000000 */
[----:B------:R-:W-:Y:S01]  /*2380*/  IMAD.HI.U32 R0, R245, R8, RZ ;  /* 0x00000008f5007227 */ /* 0x000fe200078e00ff */
[----:B------:R3:W-:Y:S03]  /*2390*/  STL [R1+0x328], R2 ;  /* 0x0003280201007387 */ /* 0x0007e60000100800 */
[C---:B-1----:R-:W-:Y:S01]  /*23a0*/  VIADD R7, R6.reuse, 0x4a ;  /* 0x0000004a06077836 */ /* 0x042fe20000000000 */
[----:B------:R1:W-:Y:S01]  /*23b0*/  STL [R1+0x1fd0], R5 ;  /* 0x001fd00501007387 */ /* 0x0003e20000100800 */
[----:B--2---:R-:W-:-:S02]  /*23c0*/  VIADD R3, R6, 0x47 ;  /* 0x0000004706037836 */ /* 0x004fc40000000000 */
[----:B---3--:R-:W-:-:S03]  /*23d0*/  IMAD.HI.U32 R2, R245, R10, RZ ;  /* 0x0000000af5027227 */ /* 0x008fc600078e00ff */
[----:B------:R2:W-:Y:S01]  /*23e0*/  STL [R1+0x1fcc], R3 ;  /* 0x001fcc0301007387 */ /* 0x0005e20000100800 */
[----:B------:R-:W-:Y:S01]  /*23f0*/  IABS R12, R3 ;  /* 0x00000003000c7213 */ /* 0x000fe20000000000 */
[----:B-1----:R-:W-:Y:S02]  /*2400*/  VIADD R5, R6, 0x48 ;  /* 0x0000004806057836 */ /* 0x002fe40000000000 */
[----:B------:R-:W-:-:S03]  /*2410*/  IMAD.MOV R2, RZ, RZ, -R2 ;  /* 0x000000ffff027224 */ /* 0x000fc600078e0a02 */
[----:B------:R1:W-:Y:S01]  /*2420*/  STL [R1+0x1fd4], R5 ;  /* 0x001fd40501007387 */ /* 0x0003e20000100800 */
[----:B--2---:R-:W-:Y:S02]  /*2430*/  IMAD.MOV R3, RZ, RZ, -R0 ;  /* 0x000000ffff037224 */ /* 0x004fe400078e0a00 */
[----:B------:R-:W-:-:S04]  /*2440*/  IMAD.HI.U32 R0, R245, R4, RZ ;  /* 0x00000004f5007227 */ /* 0x000fc800078e00ff */
[C---:B------:R-:W-:Y:S01]  /*2450*/  IMAD R233, R247.reuse, R3, R8 ;  /* 0x00000003f7e97224 */ /* 0x040fe200078e0208 */
[----:B-1----:R-:W-:Y:S01]  /*2460*/  IABS R5, R5 ;  /* 0x0000000500057213 */ /* 0x002fe20000000000 */
[----:B------:R-:W-:Y:S01]  /*2470*/  IMAD R3, R247, R2, R10 ;  /* 0x00000002f7037224 */ /* 0x000fe200078e020a */
[----:B------:R-:W-:Y:S01]  /*2480*/  IABS R10, R7 ;  /* 0x00000007000a7213 */ /* 0x000fe20000000000 */
[----:B------:R-:W-:-:S03]  /*2490*/  IMAD.HI.U32 R2, R245, R12, RZ ;  /* 0x0000000cf5027227 */ /* 0x000fc600078e00ff */
[----:B------:R1:W-:Y:S01]  /*24a0*/  STL [R1+0x31c], R3 ;  /* 0x00031c0301007387 */ /* 0x0003e20000100800 */
[----:B------:R-:W-:Y:S02]  /*24b0*/  IMAD.MOV.U32 R8, RZ, RZ, R5 ;  /* 0x000000ffff087224 */ /* 0x000fe400078e0005 */
[----:B------:R-:W-:Y:S01]  /*24c0*/  IMAD.MOV R2, RZ, RZ, -R2 ;  /* 0x000000ffff027224 */ /* 0x000fe200078e0a02 */
[----:B------:R2:W-:Y:S01]  /*24d0*/  STL [R1+0x1fe0], R9 ;  /* 0x001fe00901007387 */ /* 0x0005e20000100800 */
[----:B------:R-:W-:Y:S02]  /*24e0*/  VIADD R5, R6, 0x4b ;  /* 0x0000004b06057836 */ /* 0x000fe40000000000 */
[----:B------:R-:W-:Y:S01]  /*24f0*/  IMAD R2, R247, R2, R12 ;  /* 0x00000002f7027224 */ /* 0x000fe200078e020c */
[----:B------:R-:W-:Y:S01]  /*2500*/  STL [R1+0x1ff0], R7 ;  /* 0x001ff00701007387 */ /* 0x000fe20000100800 */
[----:B-1----:R-:W-:Y:S01]  /*2510*/  IADD3 R3, -R0, RZ, RZ ;  /* 0x000000ff00037210 */ /* 0x002fe20007ffe1ff */
        /* <DEDUP_REMOVED lines=66> */
[----:B------:R-:W-:Y:S01]  /*2940*/  STL [R1+0x2040], R9 ;  /* 0x0020400901007387 */ /* 0x000fe20000100800 */
[----:B-1----:R-:W-:Y:S01]  /*2950*/  IADD3 R7, R6, 0x54, RZ ;  /* 0x0000005406077810 */ /* 0x002fe20007ffe0ff */
[----:B--2---:R-:W-:-:S04]  /*2960*/  IMAD.MOV R3, RZ, RZ, -R0 ;  /* 0x000000ffff037224 */ /* 0x004fc800078e0a00 */
[----:B------:R1:W-:Y:S01]  /*2970*/  STL [R1+0x2034], R7 ;  /* 0x0020340701007387 */ /* 0x0003e20000100800 */
[----:B------:R-:W-:Y:S01]  /*2980*/  IMAD.HI.U32 R0, R245, R8, RZ ;  /* 0x00000008f5007227 */ /* 0x000fe200078e00ff */
[----:B------:R-:W-:-:S03]  /*2990*/  IABS R10, R7 ;  /* 0x00000007000a7213 */ /* 0x000fc60000000000 */
[----:B------:R-:W-:Y:S02]  /*29a0*/  IMAD.MOV R0, RZ, RZ, -R0 ;  /* 0x000000ffff007224 */ /* 0x000fe400078e0a00 */
[C---:B------:R-:W-:Y:S01]  /*29b0*/  IMAD R214, R247.reuse, R3, R4 ;  /* 0x00000003f7d67224 */ /* 0x040fe200078e0204 */
[----:B------:R-:W-:Y:S01]  /*29c0*/  IABS R4, R9 ;  /* 0x0000000900047213 */ /* 0x000fe20000000000 */
[C---:B------:R-:W-:Y:S01]  /*29d0*/  IMAD R0, R247.reuse, R0, R8 ;  /* 0x00000000f7007224 */ /* 0x040fe200078e0208 */
[----:B------:R-:W-:Y:S01]  /*29e0*/  IABS R8, R5 ;  /* 0x0000000500087213 */ /* 0x000fe20000000000 */
[----:B-1----:R-:W-:Y:S02]  /*29f0*/  IMAD R7, R247, R2, R12 ;  /* 0x00000002f7077224 */ /* 0x002fe400078e020c */
[C---:B------:R-:W-:Y:S02]  /*2a00*/  VIADD R3, R6.reuse, 0x56 ;  /* 0x0000005606037836 */ /* 0x040fe40000000000 */
[----:B------:R-:W-:Y:S01]  /*2a10*/  IMAD.HI.U32 R2, R245, R10, RZ ;  /* 0x0000000af5027227 */ /* 0x000fe200078e00ff */
[----:B------:R-:W-:Y:S02]  /*2a20*/  STL [R1+0x2a88], R7 ;  /* 0x002a880701007387 */ /* 0x000fe40000100800 */
[----:B------:R-:W-:Y:S01]  /*2a30*/  IABS R12, R3 ;  /* 0x00000003000c7213 */ /* 0x000fe20000000000 */
[----:B------:R-:W-:Y:S01]  /*2a40*/  IMAD.MOV R2, RZ, RZ, -R2 ;  /* 0x000000ffff027224 */ /* 0x000fe200078e0a02 */
[----:B------:R1:W-:Y:S01]  /*2a50*/  STL [R1+0x2064], R5 ;  /* 0x0020640501007387 */ /* 0x0003e20000100800 */
[----:B------:R-:W-:-:S03]  /*2a60*/  VIADD R9, R6, 0x58 ;  /* 0x0000005806097836 */ /* 0x000fc60000000000 */
[----:B------:R2:W-:Y:S04]  /*2a70*/  STL [R1+0x2e8], R0 ;  /* 0x0002e80001007387 */ /* 0x0005e80000100800 */
[----:B------:R3:W-:Y:S01]  /*2a80*/  STL [R1+0x2070], R3 ;  /* 0x0020700301007387 */ /* 0x0007e20000100800 */
[----:B-1----:R-:W-:Y:S02]  /*2a90*/  VIADD R5, R6, 0x57 ;  /* 0x0000005706057836 */ /* 0x002fe40000000000 */
[----:B--2---:R-:W-:-:S03]  /*2aa0*/  IMAD.HI.U32 R0, R245, R4, RZ ;  /* 0x00000004f5007227 */ /* 0x004fc600078e00ff */
[----:B------:R1:W-:Y:S01]  /*2ab0*/  STL [R1+0x206c], R5 ;  /* 0x00206c0501007387 */ /* 0x0003e20000100800 */
[----:B---3--:R-:W-:Y:S02]  /*2ac0*/  IMAD.MOV R3, RZ, RZ, -R0 ;  /* 0x000000ffff037224 */ /* 0x008fe400078e0a00 */
[----:B------:R-:W-:-:S04]  /*2ad0*/  IMAD.HI.U32 R0, R245, R8, RZ ;  /* 0x00000008f5007227 */ /* 0x000fc800078e00ff */
[C---:B------:R-:W-:Y:S01]  /*2ae0*/  IMAD R7, R247.reuse, R3, R4 ;  /* 0x00000003f7077224 */ /* 0x040fe200078e0204 */
[----:B-1----:R-:W-:Y:S01]  /*2af0*/  IABS R5, R5 ;  /* 0x0000000500057213 */ /* 0x002fe20000000000 */
[----:B------:R-:W-:Y:S02]  /*2b00*/  IMAD R3, R247, R2, R10 ;  /* 0x00000002f7037224 */ /* 0x000fe400078e020a */
[----:B------:R-:W-:Y:S01]  /*2b10*/  IMAD.HI.U32 R2, R245, R12, RZ ;  /* 0x0000000cf5027227 */ /* 0x000fe200078e00ff */
[----:B------:R-:W-:Y:S01]  /*2b20*/  MOV R4, R5 ;  /* 0x0000000500047202 */ /* 0x000fe20000000f00 */
[----:B------:R1:W-:Y:S02]  /*2b30*/  STL [R1+0x2e4], R7 ;  /* 0x0002e40701007387 */ /* 0x0003e40000100800 */
[----:B------:R-:W-:Y:S02]  /*2b40*/  IMAD.MOV R2, RZ, RZ, -R2 ;  /* 0x000000ffff027224 */ /* 0x000fe400078e0a02 */
        /* <DEDUP_REMOVED lines=39> */
[----:B------:R-:W-:Y:S02]  /*2dc0*/  IMAD R2, R247, R2, R12 ;  /* 0x00000002f7027224 */ /* 0x000fe400078e020c */
[----:B-1----:R-:W-:Y:S02]  /*2dd0*/  VIADD R7, R6, 0x5e ;  /* 0x0000005e06077836 */ /* 0x002fe40000000000 */
[----:B--2---:R-:W-:Y:S02]  /*2de0*/  IMAD.MOV R3, RZ, RZ, -R0 ;  /* 0x000000ffff037224 */ /* 0x004fe400078e0a00 */
[----:B------:R-:W-:Y:S01]  /*2df0*/  IMAD.HI.U32 R0, R245, R8, RZ ;  /* 0x00000008f5007227 */ /* 0x000fe200078e00ff */
[----:B------:R1:W-:Y:S01]  /*2e00*/  STL [R1+0x20c8], R7 ;  /* 0x0020c80701007387 */ /* 0x0003e20000100800 */
[----:B------:R-:W-:-:S02]  /*2e10*/  IABS R10, R7 ;  /* 0x00000007000a7213 */ /* 0x000fc40000000000 */
[C---:B------:R-:W-:Y:S01]  /*2e20*/  IMAD R3, R247.reuse, R3, R4 ;  /* 0x00000003f7037224 */ /* 0x040fe200078e0204 */
[----:B------:R-:W-:Y:S02]  /*2e30*/  IADD3 R0, -R0, RZ, RZ ;  /* 0x000000ff00007210 */ /* 0x000fe40007ffe1ff */
[----:B------:R-:W-:Y:S02]  /*2e40*/  IABS R4, R9 ;  /* 0x0000000900047213 */ /* 0x000fe40000000000 */
[----:B------:R2:W-:Y:S01]  /*2e50*/  STL [R1+0x2c8], R3 ;  /* 0x0002c80301007387 */ /* 0x0005e20000100800 */
[----:B------:R-:W-:Y:S01]  /*2e60*/  IMAD R0, R247, R0, R8 ;  /* 0x00000000f7007224 */ /* 0x000fe200078e0208 */
[----:B------:R-:W-:Y:S01]  /*2e70*/  IABS R8, R5 ;  /* 0x0000000500087213 */ /* 0x000fe20000000000 */
[C---:B-1----:R-:W-:Y:S01]  /*2e80*/  VIADD R7, R6.reuse, 0x63 ;  /* 0x0000006306077836 */ /* 0x042fe20000000000 */
[----:B------:R1:W-:Y:S01]  /*2e90*/  STL [R1+0x2c4], R2 ;  /* 0x0002c40201007387 */ /* 0x0003e20000100800 */
[----:B------:R-:W-:-:S03]  /*2ea0*/  IADD3 R9, R6, 0x62, RZ ;  /* 0x0000006206097810 */ /* 0x000fc60007ffe0ff */
[----:B------:R3:W-:Y:S01]  /*2eb0*/  STL [R1+0x20c0], R5 ;  /* 0x0020c00501007387 */ /* 0x0007e20000100800 */
[----:B--2---:R-:W-:-:S03]  /*2ec0*/  VIADD R3, R6, 0x60 ;  /* 0x0000006006037836 */ /* 0x004fc60000000000 */
[----:B------:R2:W-:Y:S01]  /*2ed0*/  STL [R1+0x2c0], R0 ;  /* 0x0002c00001007387 */ /* 0x0005e20000100800 */
[C---:B-1----:R-:W-:Y:S01]  /*2ee0*/  IMAD.HI.U32 R2, R245.reuse, R10, RZ ;  /* 0x0000000af5027227 */ /* 0x042fe200078e00ff */
[----:B------:R-:W-:Y:S02]  /*2ef0*/  IABS R12, R3 ;  /* 0x00000003000c7213 */ /* 0x000fe40000000000 */
[----:B------:R1:W-:Y:S01]  /*2f00*/  STL [R1+0x20e4], R3 ;  /* 0x0020e40301007387 */ /* 0x0003e20000100800 */
[----:B---3--:R-:W-:Y:S02]  /*2f10*/  VIADD R5, R6, 0x61 ;  /* 0x0000006106057836 */ /* 0x008fe40000000000 */
[----:B------:R-:W-:Y:S02]  /*2f20*/  IMAD.MOV R2, RZ, RZ, -R2 ;  /* 0x000000ffff027224 */ /* 0x000fe400078e0a02 */
[C---:B--2---:R-:W-:Y:S01]  /*2f30*/  IMAD.HI.U32 R0, R245.reuse, R4, RZ ;  /* 0x00000004f5007227 */ /* 0x044fe200078e00ff */
[----:B------:R2:W-:Y:S03]  /*2f40*/  STL [R1+0x20f4], R5 ;  /* 0x0020f40501007387 */ /* 0x0005e60000100800 */
[----:B-1----:R-:W-:Y:S01]  /*2f50*/  IMAD.MOV R3, RZ, RZ, -R0 ;  /* 0x000000ffff037224 */ /* 0x002fe200078e0a00 */
[----:B------:R1:W-:Y:S01]  /*2f60*/  STL [R1+0x20f0], R9 ;  /* 0x0020f00901007387 */ /* 0x0003e20000100800 */
[----:B------:R-:W-:-:S03]  /*2f70*/  IMAD.HI.U32 R0, R245, R8, RZ ;  /* 0x00000008f5007227 */ /* 0x000fc600078e00ff */
[----:B------:R-:W-:Y:S01]  /*2f80*/  STL [R1+0x210c], R7 ;  /* 0x00210c0701007387 */ /* 0x000fe20000100800 */
[C---:B------:R-:W-:Y:S01]  /*2f90*/  IMAD R210, R247.reuse, R3, R4 ;  /* 0x00000003f7d27224 */ /* 0x040fe200078e0204 */
[----:B--2---:R-:W-:Y:S01]  /*2fa0*/  IABS R5, R5 ;  /* 0x0000000500057213 */ /* 0x004fe20000000000 */
[----:B------:R-:W-:Y:S01]  /*2fb0*/  IMAD R231, R247, R2, R10 ;  /* 0x00000002f7e77224 */ /* 0x000fe200078e020a */
[----:B------:R-:W-:Y:S01]  /*2fc0*/  IABS R10, R7 ;  /* 0x00000007000a7213 */ /* 0x000fe20000000000 */
[----:B------:R-:W-:-:S04]  /*2fd0*/  IMAD.HI.U32 R2, R245, R12, RZ ;  /* 0x0000000cf5027227 */ /* 0x000fc800078e00ff */
[----:B------:R-:W-:Y:S02]  /*2fe0*/  IMAD.MOV.U32 R4, RZ, RZ, R5 ;  /* 0x000000ffff047224 */ /* 0x000fe400078e0005 */
[----:B------:R-:W-:Y:S02]  /*2ff0*/  IMAD.MOV R3, RZ, RZ, -R0 ;  /* 0x000000ffff037224 */ /* 0x000fe400078e0a00 */
[----:B------:R-:W-:-:S04]  /*3000*/  IMAD.HI.U32 R0, R245, R4, RZ ;  /* 0x00000004f5007227 */ /* 0x000fc800078e00ff */
[----:B------:R-:W-:Y:S02]  /*3010*/  IMAD.MOV R2, RZ, RZ, -R2 ;  /* 0x000000ffff027224 */ /* 0x000fe400078e0a02 */
[----:B------:R-:W-:Y:S02]  /*3020*/  IMAD.MOV R0, RZ, RZ, -R0 ;  /* 0x000000ffff007224 */ /* 0x000fe400078e0a00 */
[C---:B------:R-:W-:Y:S01]  /*3030*/  IMAD R3, R247.reuse, R3, R8 ;  /* 0x00000003f7037224 */ /* 0x040fe200078e0208 */
[----:B------:R-:W-:Y:S01]  /*3040*/  IABS R8, R9 ;  /* 0x0000000900087213 */ /* 0x000fe20000000000 */
[C---:B------:R-:W-:Y:S02]  /*3050*/  IMAD R2, R247.reuse, R2, R12 ;  /* 0x00000002f7027224 */ /* 0x040fe400078e020c */
[----:B------:R-:W-:Y:S01]  /*3060*/  VIADD R5, R6, 0x64 ;  /* 0x0000006406057836 */ /* 0x000fe20000000000 */
[----:B------:R2:W-:Y:S01]  /*3070*/  STL [R1+0x2b4], R3 ;  /* 0x0002b40301007387 */ /* 0x0005e20000100800 */
[----:B------:R-:W-:-:S02]  /*3080*/  IMAD R0, R247, R0, R4 ;  /* 0x00000000f7007224 */ /* 0x000fc400078e0204 */
[----:B-1----:R-:W-:Y:S01]  /*3090*/  VIADD R9, R6, 0x67 ;  /* 0x0000006706097836 */ /* 0x002fe20000000000 */
[----:B------:R1:W-:Y:S01]  /*30a0*/  STL [R1+0x2b0], R2 ;  /* 0x0002b00201007387 */ /* 0x0003e20000100800 */
[----:B------:R-:W-:-:S03]  /*30b0*/  IABS R4, R5 ;  /* 0x0000000500047213 */ /* 0x000fc60000000000 */
[----:B------:R3:W-:Y:S01]  /*30c0*/  STL [R1+0x211c], R5 ;  /* 0x00211c0501007387 */ /* 0x0007e20000100800 */
[----:B--2---:R-:W-:-:S03]  /*30d0*/  VIADD R3, R6, 0x65 ;  /* 0x0000006506037836 */ /* 0x004fc60000000000 */
[----:B------:R2:W-:Y:S01]  /*30e0*/  STL [R1+0x2ac], R0 ;  /* 0x0002ac0001007387 */ /* 0x0005e20000100800 */
[C---:B-1----:R-:W-:Y:S01]  /*30f0*/  IMAD.HI.U32 R2, R245.reuse, R10, RZ ;  /* 0x0000000af5027227 */ /* 0x042fe200078e00ff */
[----:B------:R-:W-:Y:S02]  /*3100*/  IABS R12, R3 ;  /* 0x00000003000c7213 */ /* 0x000fe40000000000 */
[----:B------:R1:W-:Y:S01]  /*3110*/  STL [R1+0x2110], R3 ;  /* 0x0021100301007387 */ /* 0x0003e20000100800 */
[----:B---3--:R-:W-:Y:S01]  /*3120*/  VIADD R5, R6, 0x66 ;  /* 0x0000006606057836 */ /* 0x008fe20000000000 */
[----:B------:R-:W-:Y:S01]  /*3130*/  IADD3 R2, -R2, RZ, RZ ;  /* 0x000000ff02027210 */ /* 0x000fe20007ffe1ff */
[----:B--2---:R-:W-:-:S03]  /*3140*/  IMAD.HI.U32 R0, R245, R8, RZ ;  /* 0x00000008f5007227 */ /* 0x004fc600078e00ff */
[----:B------:R2:W-:Y:S01]  /*3150*/  STL [R1+0x2124], R5 ;  /* 0x0021240501007387 */ /* 0x0005e20000100800 */
[----:B-1----:R-:W-:Y:S02]  /*3160*/  IMAD.MOV R3, RZ, RZ, -R0 ;  /* 0x000000ffff037224 */ /* 0x002fe400078e0a00 */
[----:B------:R-:W-:-:S04]  /*3170*/  IMAD.HI.U32 R0, R245, R4, RZ ;  /* 0x00000004f5007227 */ /* 0x000fc800078e00ff */
[C---:B------:R-:W-:Y:S01]  /*3180*/  IMAD R7, R247.reuse, R3, R8 ;  /* 0x00000003f7077224 */ /* 0x040fe200078e0208 */
[----:B--2---:R-:W-:Y:S01]  /*3190*/  IABS R5, R5 ;  /* 0x0000000500057213 */ /* 0x004fe20000000000 */
        /* <DEDUP_REMOVED lines=43> */
[----:B------:R-:W-:Y:S01]  /*3450*/  STL [R1+0x2184], R9 ;  /* 0x0021840901007387 */ /* 0x000fe20000100800 */
[----:B-1----:R-:W-:Y:S02]  /*3460*/  VIADD R7, R6, 0x6d ;  /* 0x0000006d06077836 */ /* 0x002fe40000000000 */
        /* <DEDUP_REMOVED lines=12> */
[----:B------:R-:W-:Y:S01]  /*3530*/  IMAD.HI.U32 R0, R245, R8, RZ ;  /* 0x00000008f5007227 */ /* 0x000fe200078e00ff */
[----:B------:R-:W-:-:S03]  /*3540*/  IABS R4, R5 ;  /* 0x0000000500047213 */ /* 0x000fc60000000000 */
[----:B------:R-:W-:Y:S02]  /*3550*/  IMAD.MOV R2, RZ, RZ, -R2 ;  /* 0x000000ffff027224 */ /* 0x000fe400078e0a02 */
[C---:B-1----:R-:W-:Y:S02]  /*3560*/  VIADD R3, R6.reuse, 0x6f ;  /* 0x0000006f06037836 */ /* 0x042fe40000000000 */
[----:B--2---:R-:W-:-:S03]  /*3570*/  VIADD R5, R6, 0x70 ;  /* 0x0000007006057836 */ /* 0x004fc60000000000 */
[----:B------:R1:W-:Y:S01]  /*3580*/  STL [R1+0x219c], R3 ;  /* 0x00219c0301007387 */ /* 0x0003e20000100800 */
[----:B------:R-:W-:-:S03]  /*3590*/  IABS R12, R3 ;  /* 0x00000003000c7213 */ /* 0x000fc60000000000 */
[----:B------:R2:W-:Y:S01]  /*35a0*/  STL [R1+0x2198], R5 ;  /* 0x0021980501007387 */ /* 0x0005e20000100800 */
[----:B-1----:R-:W-:Y:S02]  /*35b0*/  IMAD.MOV R3, RZ, RZ, -R0 ;  /* 0x000000ffff037224 */ /* 0x002fe400078e0a00 */
[----:B------:R-:W-:Y:S01]  /*35c0*/  IMAD.HI.U32 R0, R245, R4, RZ ;  /* 0x00000004f5007227 */ /* 0x000fe200078e00ff */
[----:B--2---:R-:W-:-:S03]  /*35d0*/  IABS R5, R5 ;  /* 0x0000000500057213 */ /* 0x004fc60000000000 */
[C---:B------:R-:W-:Y:S02]  /*35e0*/  IMAD R7, R247.reuse, R3, R8 ;  /* 0x00000003f7077224 */ /* 0x040fe400078e0208 */
[----:B------:R-:W-:Y:S02]  /*35f0*/  IMAD R3, R247, R2, R10 ;  /* 0x00000002f7037224 */ /* 0x000fe400078e020a */
[----:B------:R-:W-:Y:S01]  /*3600*/  IMAD.HI.U32 R2, R245, R12, RZ ;  /* 0x0000000cf5027227 */ /* 0x000fe200078e00ff */
[----:B------:R1:W-:Y:S03]  /*3610*/  STL [R1+0x280], R7 ;  /* 0x0002800701007387 */ /* 0x0003e60000100800 */
[----:B------:R-:W-:Y:S01]  /*3620*/  IMAD.MOV.U32 R10, RZ, RZ, R5 ;  /* 0x000000ffff0a7224 */ /* 0x000fe200078e0005 */
[----:B------:R2:W-:Y:S01]  /*3630*/  STL [R1+0x27c], R3 ;  /* 0x00027c0301007387 */ /* 0x0005e20000100800 */
[----:B------:R-:W-:-:S02]  /*3640*/  VIADD R8, R6, 0x71 ;  /* 0x0000007106087836 */ /* 0x000fc40000000000 */
[----:B------:R-:W-:Y:S02]  /*3650*/  IMAD.MOV R2, RZ, RZ, -R2 ;  /* 0x000000ffff027224 */ /* 0x000fe400078e0a02 */
[C---:B------:R-:W-:Y:S01]  /*3660*/  VIADD R5, R6.reuse, 0x74 ;  /* 0x0000007406057836 */ /* 0x040fe20000000000 */
[----:B------:R3:W-:Y:S01]  /*3670*/  STL [R1+0x21a8], R8 ;  /* 0x0021a80801007387 */ /* 0x0007e20000100800 */
[----:B-1----:R-:W-:Y:S02]  /*3680*/  VIADD R7, R6, 0x72 ;  /* 0x0000007206077836 */ /* 0x002fe40000000000 */
[----:B------:R-:W-:Y:S01]  /*3690*/  IMAD R2, R247, R2, R12 ;  /* 0x00000002f7027224 */ /* 0x000fe200078e020c */
[----:B--2---:R-:W-:Y:S01]  /*36a0*/  IADD3 R3, -R0, RZ, RZ ;  /* 0x000000ff00037210 */ /* 0x004fe20007ffe1ff */
[----:B------:R-:W-:Y:S01]  /*36b0*/  IMAD.HI.U32 R0, R245, R10, RZ ;  /* 0x0000000af5007227 */ /* 0x000fe200078e00ff */
[----:B------:R1:W-:Y:S01]  /*36c0*/  STL [R1+0x21c0], R7 ;  /* 0x0021c00701007387 */ /* 0x0003e20000100800 */
[----:B------:R-:W-:-:S02]  /*36d0*/  IADD3 R12, R6, 0xa3, RZ ;  /* 0x000000a3060c7810 */ /* 0x000fc40007ffe0ff */
[----:B------:R-:W-:Y:S01]  /*36e0*/  IMAD R3, R247, R3, R4 ;  /* 0x00000003f7037224 */ /* 0x000fe200078e0204 */
[----:B------:R-:W-:Y:S02]  /*36f0*/  IABS R4, R8 ;  /* 0x0000000800047213 */ /* 0x000fe40000000000 */
[----:B---3--:R-:W-:Y:S02]  /*3700*/  IABS R8, R7 ;  /* 0x0000000700087213 */ /* 0x008fe40000000000 */
[----:B------:R2:W-:Y:S01]  /*3710*/  STL [R1+0x278], R3 ;  /* 0x0002780301007387 */ /* 0x0005e20000100800 */
[----:B-1----:R-:W-:-:S03]  /*3720*/  VIADD R7, R6, 0x73 ;  /* 0x0000007306077836 */ /* 0x002fc60000000000 */
[----:B------:R1:W-:Y:S04]  /*3730*/  STL [R1+0x274], R2 ;  /* 0x0002740201007387 */ /* 0x0003e80000100800 */
[----:B------:R3:W-:Y:S01]  /*3740*/  STL [R1+0x21d4], R7 ;  /* 0x0021d40701007387 */ /* 0x0007e20000100800 */
[----:B--2---:R-:W-:Y:S02]  /*3750*/  IMAD.MOV R3, RZ, RZ, -R0 ;  /* 0x000000ffff037224 */ /* 0x004fe400078e0a00 */
[----:B------:R-:W-:Y:S01]  /*3760*/  IMAD.MOV.U32 R0, RZ, RZ, R4 ;  /* 0x000000ffff007224 */ /* 0x000fe200078e0004 */
[----:B------:R-:W-:Y:S01]  /*3770*/  IABS R4, R7 ;  /* 0x0000000700047213 */ /* 0x000fe20000000000 */
[----:B-1----:R-:W-:Y:S01]  /*3780*/  IMAD R2, R247, R3, R10 ;  /* 0x00000003f7027224 */ /* 0x002fe200078e020a */
[----:B------:R-:W-:Y:S01]  /*3790*/  IABS R10, R5 ;  /* 0x00000005000a7213 */ /* 0x000fe20000000000 */
[----:B------:R-:W-:Y:S01]  /*37a0*/  IMAD.HI.U32 R3, R245, R8, RZ ;  /* 0x00000008f5037227 */ /* 0x000fe200078e00ff */
[----:B---3--:R-:W-:-:S02]  /*37b0*/  IADD3 R7, R6, 0x75, RZ ;  /* 0x0000007506077810 */ /* 0x008fc40007ffe0ff */
[----:B------:R1:W-:Y:S01]  /*37c0*/  STL [R1+0x270], R2 ;  /* 0x0002700201007387 */ /* 0x0003e20000100800 */
[----:B------:R-:W-:Y:S01]  /*37d0*/  IMAD.MOV R9, RZ, RZ, -R3 ;  /* 0x000000ffff097224 */ /* 0x000fe200078e0a03 */
[----:B------:R-:W-:Y:S02]  /*37e0*/  IABS R11, R7 ;  /* 0x00000007000b7213 */ /* 0x000fe40000000000 */
[----:B------:R2:W-:Y:S01]  /*37f0*/  STL [R1+0x21d0], R5 ;  /* 0x0021d00501007387 */ /* 0x0005e20000100800 */
[----:B------:R-:W-:-:S03]  /*3800*/  IMAD.HI.U32 R3, R245, R4, RZ ;  /* 0x00000004f5037227 */ /* 0x000fc600078e00ff */
[----:B------:R3:W-:Y:S01]  /*3810*/  STL [R1+0x21c4], R7 ;  /* 0x0021c40701007387 */ /* 0x0007e20000100800 */
[----:B------:R-:W-:Y:S02]  /*3820*/  IMAD.MOV R3, RZ, RZ, -R3 ;  /* 0x000000ffff037224 */ /* 0x000fe400078e0a03 */
[----:B-1----:R-:W-:-:S04]  /*3830*/  IMAD.HI.U32 R2, R245, R0, RZ ;  /* 0x00000000f5027227 */ /* 0x002fc800078e00ff */
[----:B--2---:R-:W-:Y:S02]  /*3840*/  IMAD.MOV R5, RZ, RZ, -R2 ;  /* 0x000000ffff057224 */ /* 0x004fe400078e0a02 */
[----:B------:R-:W-:Y:S02]  /*3850*/  IMAD.MOV.U32 R2, RZ, RZ, R10 ;  /* 0x000000ffff027224 */ /* 0x000fe400078e000a */
[C---:B------:R-:W-:Y:S02]  /*3860*/  IMAD R5, R247.reuse, R5, R0 ;  /* 0x00000005f7057224 */ /* 0x040fe400078e0200 */
[----:B---3--:R-:W-:Y:S02]  /*3870*/  IMAD R7, R247, R9, R8 ;  /* 0x00000009f7077224 */ /* 0x008fe400078e0208 */
[----:B------:R-:W-:Y:S01]  /*3880*/  IMAD.MOV.U32 R0, RZ, RZ, R11 ;  /* 0x000000ffff007224 */ /* 0x000fe200078e000b */
[----:B------:R1:W-:Y:S01]  /*3890*/  STL [R1+0x26c], R5 ;  /* 0x00026c0501007387 */ /* 0x0003e20000100800 */
[----:B------:R-:W-:-:S02]  /*38a0*/  VIADD R10, R6, 0x76 ;  /* 0x00000076060a7836 */ /* 0x000fc40000000000 */
[----:B------:R-:W-:Y:S01]  /*38b0*/  IMAD.HI.U32 R8, R245, R0, RZ ;  /* 0x00000000f5087227 */ /* 0x000fe200078e00ff */
[----:B------:R2:W-:Y:S02]  /*38c0*/  STL [R1+0x268], R7 ;  /* 0x0002680701007387 */ /* 0x0005e40000100800 */
[----:B------:R-:W-:Y:S01]  /*38d0*/  IABS R9, R10 ;  /* 0x0000000a00097213 */ /* 0x000fe20000000000 */
[----:B------:R-:W-:Y:S01]  /*38e0*/  IMAD R3, R247, R3, R4 ;  /* 0x00000003f7037224 */ /* 0x000fe200078e0204 */
[----:B------:R3:W-:Y:S01]  /*38f0*/  STL [R1+0x21ec], R10 ;  /* 0x0021ec0a01007387 */ /* 0x0007e20000100800 */
[----:B------:R-:W-:Y:S02]  /*3900*/  IMAD.MOV R4, RZ, RZ, -R8 ;  /* 0x000000ffff047224 */ /* 0x000fe400078e0a08 */
[----:B-1----:R-:W-:-:S04]  /*3910*/  IMAD.HI.U32 R5, R245, R2, RZ ;  /* 0x00000002f5057227 */ /* 0x002fc800078e00ff */
[C---:B--2---:R-:W-:Y:S01]  /*3920*/  VIADD R7, R6.reuse, 0x77 ;  /* 0x0000007706077836 */ /* 0x044fe20000000000 */
[----:B------:R-:W-:Y:S01]  /*3930*/  IADD3 R5, -R5, RZ, RZ ;  /* 0x000000ff05057210 */ /* 0x000fe20007ffe1ff */
[C---:B------:R-:W-:Y:S02]  /*3940*/  VIADD R8, R6.reuse, 0x78 ;  /* 0x0000007806087836 */ /* 0x040fe40000000000 */
[C---:B------:R-:W-:Y:S01]  /*3950*/  IMAD R0, R247.reuse, R4, R0 ;  /* 0x00000004f7007224 */ /* 0x040fe200078e0200 */
[----:B------:R-:W-:Y:S01]  /*3960*/  STL [R1+0x21fc], R7 ;  /* 0x0021fc0701007387 */ /* 0x000fe20000100800 */
[----:B------:R-:W-:Y:S02]  /*3970*/  IMAD R2, R247, R5, R2 ;  /* 0x00000005f7027224 */ /* 0x000fe400078e0202 */
[----:B---3--:R-:W-:Y:S01]  /*3980*/  IMAD.HI.U32 R10, R245, R9, RZ ;  /* 0x00000009f50a7227 */ /* 0x008fe200078e00ff */
[----:B------:R1:W-:Y:S03]  /*3990*/  STL [R1+0x264], R3 ;  /* 0x0002640301007387 */ /* 0x0003e60000100800 */
[----:B------:R-:W-:Y:S01]  /*39a0*/  IMAD.MOV R10, RZ, RZ, -R10 ;  /* 0x000000ffff0a7224 */ /* 0x000fe200078e0a0a */
[----:B------:R2:W-:Y:S01]  /*39b0*/  STL [R1+0x260], R2 ;  /* 0x0002600201007387 */ /* 0x0005e20000100800 */
[----:B------:R-:W-:-:S03]  /*39c0*/  VIADD R11, R6, 0xa4 ;  /* 0x000000a4060b7836 */ /* 0x000fc60000000000 */
[----:B------:R3:W-:Y:S01]  /*39d0*/  STL [R1+0x2200], R8 ;  /* 0x0022000801007387 */ /* 0x0007e20000100800 */
[----:B-1----:R-:W-:Y:S01]  /*39e0*/  IABS R3, R7 ;  /* 0x0000000700037213 */ /* 0x002fe20000000000 */
[----:B------:R-:W-:Y:S02]  /*39f0*/  VIADD R7, R6, 0x79 ;  /* 0x0000007906077836 */ /* 0x000fe40000000000 */
[----:B------:R1:W-:Y:S01]  /*3a00*/  STL [R1+0x25c], R0 ;  /* 0x00025c0001007387 */ /* 0x0003e20000100800 */
[----:B--2---:R-:W-:Y:S01]  /*3a10*/  IABS R2, R8 ;  /* 0x0000000800027213 */ /* 0x004fe20000000000 */
[----:B------:R-:W-:Y:S02]  /*3a20*/  IMAD.HI.U32 R5, R245, R3, RZ ;  /* 0x00000003f5057227 */ /* 0x000fe400078e00ff */
[----:B------:R2:W-:Y:S01]  /*3a30*/  STL [R1+0x2220], R7 ;  /* 0x0022200701007387 */ /* 0x0005e20000100800 */
[----:B------:R-:W-:Y:S01]  /*3a40*/  IABS R4, R7 ;  /* 0x0000000700047213 */ /* 0x000fe20000000000 */
[----:B------:R-:W-:-:S02]  /*3a50*/  IMAD.MOV R5, RZ, RZ, -R5 ;  /* 0x000000ffff057224 */ /* 0x000fc400078e0a05 */
[----:B---3--:R-:W-:-:S04]  /*3a60*/  IMAD.HI.U32 R8, R245, R2, RZ ;  /* 0x00000002f5087227 */ /* 0x008fc800078e00ff */
[C---:B-1----:R-:W-:Y:S02]  /*3a70*/  VIADD R0, R6.reuse, 0x7a ;  /* 0x0000007a06007836 */ /* 0x042fe40000000000 */
[C---:B--2---:R-:W-:Y:S01]  /*3a80*/  IMAD R7, R247.reuse, R10, R9 ;  /* 0x0000000af7077224 */ /* 0x044fe200078e0209 */
[----:B------:R-:W-:Y:S01]  /*3a90*/  IADD3 R9, R6, 0x7b, RZ ;  /* 0x0000007b06097810 */ /* 0x000fe20007ffe0ff */
[----:B------:R-:W-:Y:S01]  /*3aa0*/  IMAD R3, R247, R5, R3 ;  /* 0x00000005f7037224 */ /* 0x000fe200078e0203 */
[----:B------:R1:W-:Y:S01]  /*3ab0*/  STL [R1+0x2224], R0 ;  /* 0x0022240001007387 */ /* 0x0003e20000100800 */
[----:B------:R-:W-:-:S03]  /*3ac0*/  IMAD.HI.U32 R5, R245, R4, RZ ;  /* 0x00000004f5057227 */ /* 0x000fc600078e00ff */
[----:B------:R2:W-:Y:S01]  /*3ad0*/  STL [R1+0x258], R7 ;  /* 0x0002580701007387 */ /* 0x0005e20000100800 */
[----:B------:R-:W-:Y:S02]  /*3ae0*/  IMAD.MOV R8, RZ, RZ, -R8 ;  /* 0x000000ffff087224 */ /* 0x000fe400078e0a08 */
[----:B------:R-:W-:Y:S01]  /*3af0*/  IMAD.MOV R5, RZ, RZ, -R5 ;  /* 0x000000ffff057224 */ /* 0x000fe200078e0a05 */
[----:B------:R3:W-:Y:S01]  /*3b00*/  STL [R1+0x254], R3 ;  /* 0x0002540301007387 */ /* 0x0007e20000100800 */
[C---:B------:R-:W-:Y:S01]  /*3b10*/  IMAD R204, R247.reuse, R8, R2 ;  /* 0x00000008f7cc7224 */ /* 0x040fe200078e0202 */
[----:B-1----:R-:W-:Y:S01]  /*3b20*/  IABS R0, R0 ;  /* 0x0000000000007213 */ /* 0x002fe20000000000 */
[----:B------:R-:W-:Y:S01]  /*3b30*/  IMAD R4, R247, R5, R4 ;  /* 0x00000005f7047224 */ /* 0x000fe200078e0204 */
[----:B------:R1:W-:Y:S01]  /*3b40*/  STL [R1+0x2218], R9 ;  /* 0x0022180901007387 */ /* 0x0003e20000100800 */
[----:B--2---:R-:W-:Y:S02]  /*3b50*/  VIADD R7, R6, 0x7c ;  /* 0x0000007c06077836 */ /* 0x004fe40000000000 */
[----:B---3--:R-:W-:-:S03]  /*3b60*/  IMAD.HI.U32 R3, R245, R0, RZ ;  /* 0x00000000f5037227 */ /* 0x008fc600078e00ff */
[----:B------:R-:W-:Y:S01]  /*3b70*/  IABS R2, R7 ;  /* 0x0000000700027213 */ /* 0x000fe20000000000 */
[----:B------:R2:W-:Y:S01]  /*3b80*/  STL [R1+0x2230], R7 ;  /* 0x0022300701007387 */ /* 0x0005e20000100800 */
[----:B-1----:R-:W-:Y:S01]  /*3b90*/  IABS R9, R9 ;  /* 0x0000000900097213 */ /* 0x002fe20000000000 */
[----:B------:R-:W-:Y:S02]  /*3ba0*/  IMAD.MOV R3, RZ, RZ, -R3 ;  /* 0x000000ffff037224 */ /* 0x000fe400078e0a03 */
[----:B------:R1:W-:Y:S01]  /*3bb0*/  STL [R1+0x24c], R4 ;  /* 0x00024c0401007387 */ /* 0x0003e20000100800 */
[----:B------:R-:W-:-:S04]  /*3bc0*/  IMAD.HI.U32 R5, R245, R2, RZ ;  /* 0x00000002f5057227 */ /* 0x000fc800078e00ff */
[----:B------:R-:W-:Y:S01]  /*3bd0*/  IMAD R0, R247, R3, R0 ;  /* 0x00000003f7007224 */ /* 0x000fe200078e0200 */
[----:B------:R-:W-:Y:S01]  /*3be0*/  IADD3 R5, -R5, RZ, RZ ;  /* 0x000000ff05057210 */ /* 0x000fe20007ffe1ff */
[----:B--2---:R-:W-:Y:S02]  /*3bf0*/  VIADD R7, R6, 0x7d ;  /* 0x0000007d06077836 */ /* 0x004fe40000000000 */
[----:B------:R-:W-:-:S03]  /*3c00*/  IMAD.HI.U32 R10, R245, R9, RZ ;  /* 0x00000009f50a7227 */ /* 0x000fc600078e00ff */
[----:B------:R-:W-:Y:S01]  /*3c10*/  IABS R3, R7 ;  /* 0x0000000700037213 */ /* 0x000fe20000000000 */
[----:B------:R2:W-:Y:S01]  /*3c20*/  STL [R1+0x221c], R7 ;  /* 0x00221c0701007387 */ /* 0x0005e20000100800 */
[----:B-1----:R-:W-:Y:S02]  /*3c30*/  VIADD R4, R6, 0x7e ;  /* 0x0000007e06047836 */ /* 0x002fe40000000000 */
[----:B------:R-:W-:Y:S01]  /*3c40*/  IMAD.MOV R10, RZ, RZ, -R10 ;  /* 0x000000ffff0a7224 */ /* 0x000fe200078e0a0a */
[----:B------:R1:W-:Y:S01]  /*3c50*/  STL [R1+0x248], R0 ;  /* 0x0002480001007387 */ /* 0x0003e20000100800 */
[----:B------:R-:W-:-:S03]  /*3c60*/  IMAD.HI.U32 R8, R245, R3, RZ ;  /* 0x00000003f5087227 */ /* 0x000fc600078e00ff */
[----:B------:R3:W-:Y:S01]  /*3c70*/  STL [R1+0x2214], R4 ;  /* 0x0022140401007387 */ /* 0x0007e20000100800 */
[C---:B------:R-:W-:Y:S02]  /*3c80*/  IMAD R2, R247.reuse, R5, R2 ;  /* 0x00000005f7027224 */ /* 0x040fe400078e0202 */
[C---:B--2---:R-:W-:Y:S02]  /*3c90*/  IMAD R7, R247.reuse, R10, R9 ;  /* 0x0000000af7077224 */ /* 0x044fe400078e0209 */
[----:B------:R-:W-:Y:S02]  /*3ca0*/  IMAD.MOV R8, RZ, RZ, -R8 ;  /* 0x000000ffff087224 */ /* 0x000fe400078e0a08 */
[C---:B-1----:R-:W-:Y:S02]  /*3cb0*/  VIADD R0, R6.reuse, 0x7f ;  /* 0x0000007f06007836 */ /* 0x042fe40000000000 */
[----:B------:R-:W-:Y:S01]  /*3cc0*/  VIADD R9, R6, 0x80 ;  /* 0x0000008006097836 */ /* 0x000fe20000000000 */
[----:B---3--:R-:W-:Y:S01]  /*3cd0*/  IABS R4, R4 ;  /* 0x0000000400047213 */ /* 0x008fe20000000000 */
[----:B------:R-:W-:Y:S01]  /*3ce0*/  IMAD R3, R247, R8, R3 ;  /* 0x00000008f7037224 */ /* 0x000fe200078e0203 */
[----:B------:R1:W-:Y:S03]  /*3cf0*/  STL [R1+0x2234], R0 ;  /* 0x0022340001007387 */ /* 0x0003e60000100800 */
[----:B------:R-:W-:Y:S01]  /*3d00*/  IMAD.HI.U32 R5, R245, R4, RZ ;  /* 0x00000004f5057227 */ /* 0x000fe200078e00ff */
[----:B------:R2:W-:Y:S03]  /*3d10*/  STL [R1+0x244], R7 ;  /* 0x0002440701007387 */ /* 0x0005e60000100800 */
[----:B------:R-:W-:Y:S01]  /*3d20*/  IMAD.MOV R5, RZ, RZ, -R5 ;  /* 0x000000ffff057224 */ /* 0x000fe200078e0a05 */
[----:B------:R3:W-:Y:S01]  /*3d30*/  STL [R1+0x240], R2 ;  /* 0x0002400201007387 */ /* 0x0007e20000100800 */
[----:B-1----:R-:W-:-:S02]  /*3d40*/  IABS R0, R0 ;  /* 0x0000000000007213 */ /* 0x002fc40000000000 */
[----:B------:R-:W-:Y:S01]  /*3d50*/  IMAD R4, R247, R5, R4 ;  /* 0x00000005f7047224 */ /* 0x000fe200078e0204 */
[----:B------:R1:W-:Y:S01]  /*3d60*/  STL [R1+0x220c], R9 ;  /* 0x00220c0901007387 */ /* 0x0003e20000100800 */
[----:B--2---:R-:W-:Y:S02]  /*3d70*/  VIADD R7, R6, 0x81 ;  /* 0x0000008106077836 */ /* 0x004fe40000000000 */
[----:B---3--:R-:W-:-:S03]  /*3d80*/  IMAD.HI.U32 R2, R245, R0, RZ ;  /* 0x00000000f5027227 */ /* 0x008fc600078e00ff */
[----:B------:R-:W-:Y:S01]  /*3d90*/  STL [R1+0x267c], R7 ;  /* 0x00267c0701007387 */ /* 0x000fe20000100800 */
[----:B-1----:R-:W-:-:S03]  /*3da0*/  IABS R9, R9 ;  /* 0x0000000900097213 */ /* 0x002fc60000000000 */
[----:B------:R1:W-:Y:S01]  /*3db0*/  STL [R1+0x23c], R3 ;  /* 0x00023c0301007387 */ /* 0x0003e20000100800 */
[----:B------:R-:W-:Y:S02]  /*3dc0*/  IMAD.MOV R2, RZ, RZ, -R2 ;  /* 0x000000ffff027224 */ /* 0x000fe400078e0a02 */
[----:B------:R-:W-:Y:S01]  /*3dd0*/  IMAD.HI.U32 R10, R245, R9, RZ ;  /* 0x00000009f50a7227 */ /* 0x000fe200078e00ff */
[----:B------:R2:W-:Y:S03]  /*3de0*/  STL [R1+0x238], R4 ;  /* 0x0002380401007387 */ /* 0x0005e60000100800 */
[----:B------:R-:W-:Y:S01]  /*3df0*/  IMAD R0, R247, R2, R0 ;  /* 0x00000002f7007224 */ /* 0x000fe200078e0200 */
[----:B-1----:R-:W-:Y:S01]  /*3e00*/  IABS R3, R7 ;  /* 0x0000000700037213 */ /* 0x002fe20000000000 */
[----:B------:R-:W-:Y:S02]  /*3e10*/  VIADD R7, R6, 0x82 ;  /* 0x0000008206077836 */ /* 0x000fe40000000000 */
[----:B------:R-:W-:-:S02]  /*3e20*/  IMAD.MOV R10, RZ, RZ, -R10 ;  /* 0x000000ffff0a7224 */ /* 0x000fc400078e0a0a */
[C---:B------:R-:W-:Y:S01]  /*3e30*/  IMAD.HI.U32 R5, R245.reuse, R3, RZ ;  /* 0x00000003f5057227 */ /* 0x040fe200078e00ff */
[----:B------:R-:W-:Y:S01]  /*3e40*/  IABS R2, R7 ;  /* 0x0000000700027213 */ /* 0x000fe20000000000 */
[----:B------:R1:W-:Y:S02]  /*3e50*/  STL [R1+0x2678], R7 ;  /* 0x0026780701007387 */ /* 0x0003e40000100800 */
[----:B--2---:R-:W-:Y:S02]  /*3e60*/  VIADD R4, R6, 0x83 ;  /* 0x0000008306047836 */ /* 0x004fe40000000000 */
[----:B------:R2:W-:Y:S01]  /*3e70*/  STL [R1+0x234], R0 ;  /* 0x0002340001007387 */ /* 0x0005e20000100800 */
[----:B------:R-:W-:Y:S02]  /*3e80*/  IMAD.MOV R5, RZ, RZ, -R5 ;  /* 0x000000ffff057224 */ /* 0x000fe400078e0a05 */
[----:B------:R-:W-:Y:S01]  /*3e90*/  IMAD.HI.U32 R8, R245, R2, RZ ;  /* 0x00000002f5087227 */ /* 0x000fe200078e00ff */
[----:B------:R3:W-:Y:S03]  /*3ea0*/  STL [R1+0x2674], R4 ;  /* 0x0026740401007387 */ /* 0x0007e60000100800 */
[----:B-1----:R-:W-:-:S02]  /*3eb0*/  IMAD R7, R247, R10, R9 ;  /* 0x0000000af7077224 */ /* 0x002fc400078e0209 */
[C---:B------:R-:W-:Y:S01]  /*3ec0*/  IMAD R3, R247.reuse, R5, R3 ;  /* 0x00000005f7037224 */ /* 0x040fe200078e0203 */
[C---:B--2---:R-:W-:Y:S01]  /*3ed0*/  IADD3 R0, R6.reuse, 0x84, RZ ;  /* 0x0000008406007810 */ /* 0x044fe20007ffe0ff */
[----:B------:R-:W-:Y:S02]  /*3ee0*/  IMAD.MOV R8, RZ, RZ, -R8 ;  /* 0x000000ffff087224 */ /* 0x000fe400078e0a08 */
[C---:B------:R-:W-:Y:S01]  /*3ef0*/  VIADD R9, R6.reuse, 0x85 ;  /* 0x0000008506097836 */ /* 0x040fe20000000000 */
[----:B---3--:R-:W-:Y:S01]  /*3f00*/  IABS R4, R4 ;  /* 0x0000000400047213 */ /* 0x008fe20000000000 */
[----:B------:R1:W-:Y:S01]  /*3f10*/  STL [R1+0x2670], R0 ;  /* 0x0026700001007387 */ /* 0x0003e20000100800 */
[----:B------:R-:W-:Y:S01]  /*3f20*/  IMAD R2, R247, R8, R2 ;  /* 0x00000008f7027224 */ /* 0x000fe200078e0202 */
[----:B------:R-:W-:Y:S02]  /*3f30*/  IADD3 R8, R6, 0x87, RZ ;  /* 0x0000008706087810 */ /* 0x000fe40007ffe0ff */
[----:B------:R2:W-:Y:S01]  /*3f40*/  STL [R1+0x230], R7 ;  /* 0x0002300701007387 */ /* 0x0005e20000100800 */
[----:B------:R-:W-:-:S03]  /*3f50*/  IMAD.HI.U32 R5, R245, R4, RZ ;  /* 0x00000004f5057227 */ /* 0x000fc600078e00ff */
[----:B------:R3:W-:Y:S01]  /*3f60*/  STL [R1+0x22c], R3 ;  /* 0x00022c0301007387 */ /* 0x0007e20000100800 */
[----:B------:R-:W-:Y:S01]  /*3f70*/  IMAD.MOV R5, RZ, RZ, -R5 ;  /* 0x000000ffff057224 */ /* 0x000fe200078e0a05 */
[----:B-1----:R-:W-:Y:S02]  /*3f80*/  IABS R0, R0 ;  /* 0x0000000000007213 */ /* 0x002fe40000000000 */
[----:B------:R1:W-:Y:S01]  /*3f90*/  STL [R1+0x266c], R9 ;  /* 0x00266c0901007387 */ /* 0x0003e20000100800 */
[----:B------:R-:W-:Y:S02]  /*3fa0*/  IMAD R236, R247, R5, R4 ;  /* 0x00000005f7ec7224 */ /* 0x000fe400078e0204 */
[----:B--2---:R-:W-:Y:S02]  /*3fb0*/  VIADD R7, R6, 0x86 ;  /* 0x0000008606077836 */ /* 0x004fe40000000000 */
[----:B---3--:R-:W-:-:S03]  /*3fc0*/  IMAD.HI.U32 R3, R245, R0, RZ ;  /* 0x00000000f5037227 */ /* 0x008fc600078e00ff */
[----:B------:R-:W-:Y:S01]  /*3fd0*/  STL [R1+0x2668], R7 ;  /* 0x0026680701007387 */ /* 0x000fe20000100800 */
[----:B------:R-:W-:Y:S01]  /*3fe0*/  IMAD.MOV R3, RZ, RZ, -R3 ;  /* 0x000000ffff037224 */ /* 0x000fe200078e0a03 */
[----:B-1----:R-:W-:Y:S02]  /*3ff0*/  IABS R9, R9 ;  /* 0x0000000900097213 */ /* 0x002fe40000000000 */
[----:B------:R1:W-:Y:S01]  /*4000*/  STL [R1+0x228], R2 ;  /* 0x0002280201007387 */ /* 0x0003e20000100800 */
[----:B------:R-:W-:Y:S01]  /*4010*/  IMAD R217, R247, R3, R0 ;  /* 0x00000003f7d97224 */ /* 0x000fe200078e0200 */
[----:B------:R-:W-:Y:S01]  /*4020*/  IABS R3, R8 ;  /* 0x0000000800037213 */ /* 0x000fe20000000000 */
[----:B------:R-:W-:Y:S01]  /*4030*/  IMAD.HI.U32 R10, R245, R9, RZ ;  /* 0x00000009f50a7227 */ /* 0x000fe200078e00ff */
[----:B------:R2:W-:Y:S03]  /*4040*/  STL [R1+0x2664], R8 ;  /* 0x0026640801007387 */ /* 0x0005e60000100800 */
[C---:B------:R-:W-:Y:S01]  /*4050*/  VIADD R0, R6.reuse, 0x89 ;  /* 0x0000008906007836 */ /* 0x040fe20000000000 */
[----:B-1----:R-:W-:Y:S01]  /*4060*/  IABS R2, R7 ;  /* 0x0000000700027213 */ /* 0x002fe20000000000 */
[----:B------:R-:W-:-:S02]  /*4070*/  VIADD R7, R6, 0x88 ;  /* 0x0000008806077836 */ /* 0x000fc40000000000 */
[----:B------:R-:W-:Y:S02]  /*4080*/  IMAD.MOV R10, RZ, RZ, -R10 ;  /* 0x000000ffff0a7224 */ /* 0x000fe400078e0a0a */
[C---:B------:R-:W-:Y:S01]  /*4090*/  IMAD.HI.U32 R5, R245.reuse, R2, RZ ;  /* 0x00000002f5057227 */ /* 0x040fe200078e00ff */
[----:B------:R-:W-:Y:S01]  /*40a0*/  IABS R4, R7 ;  /* 0x0000000700047213 */ /* 0x000fe20000000000 */
[----:B------:R-:W-:Y:S02]  /*40b0*/  STL [R1+0x2660], R7 ;  /* 0x0026600701007387 */ /* 0x000fe40000100800 */
[----:B------:R-:W-:Y:S02]  /*40c0*/  IMAD.MOV R5, RZ, RZ, -R5 ;  /* 0x000000ffff057224 */ /* 0x000fe400078e0a05 */
[----:B--2---:R-:W-:Y:S01]  /*40d0*/  IMAD.HI.U32 R8, R245, R3, RZ ;  /* 0x00000003f5087227 */ /* 0x004fe200078e00ff */
[----:B------:R1:W-:Y:S03]  /*40e0*/  STL [R1+0x265c], R0 ;  /* 0x00265c0001007387 */ /* 0x0003e60000100800 */
[----:B------:R-:W-:-:S02]  /*40f0*/  IMAD R2, R247, R5, R2 ;  /* 0x00000005f7027224 */ /* 0x000fc400078e0202 */
[----:B------:R-:W-:Y:S02]  /*4100*/  IMAD.MOV R8, RZ, RZ, -R8 ;  /* 0x000000ffff087224 */ /* 0x000fe400078e0a08 */
[----:B------:R-:W-:Y:S01]  /*4110*/  IMAD R228, R247, R10, R9 ;  /* 0x0000000af7e47224 */ /* 0x000fe200078e0209 */
[----:B------:R2:W-:Y:S01]  /*4120*/  STL [R1+0x218], R2 ;  /* 0x0002180201007387 */ /* 0x0005e20000100800 */
[----:B------:R-:W-:Y:S01]  /*4130*/  IMAD.HI.U32 R5, R245, R4, RZ ;  /* 0x00000004f5057227 */ /* 0x000fe200078e00ff */
[----:B-1----:R-:W-:-:S03]  /*4140*/  IABS R0, R0 ;  /* 0x0000000000007213 */ /* 0x002fc60000000000 */
[C---:B------:R-:W-:Y:S01]  /*4150*/  VIADD R9, R6.reuse, 0x8a ;  /* 0x0000008a06097836 */ /* 0x040fe20000000000 */
[----:B------:R-:W-:Y:S01]  /*4160*/  IADD3 R5, -R5, RZ, RZ ;  /* 0x000000ff05057210 */ /* 0x000fe20007ffe1ff */
[----:B------:R-:W-:Y:S02]  /*4170*/  VIADD R7, R6, 0x8b ;  /* 0x0000008b06077836 */ /* 0x000fe40000000000 */
[----:B------:R-:W-:Y:S01]  /*4180*/  IMAD R3, R247, R8, R3 ;  /* 0x00000008f7037224 */ /* 0x000fe200078e0203 */
[----:B------:R1:W-:Y:S01]  /*4190*/  STL [R1+0x2658], R9 ;  /* 0x0026580901007387 */ /* 0x0003e20000100800 */
[----:B--2---:R-:W-:-:S03]  /*41a0*/  IMAD.HI.U32 R2, R245, R0, RZ ;  /* 0x00000000f5027227 */ /* 0x004fc600078e00ff */
[----:B------:R-:W-:Y:S01]  /*41b0*/  STL [R1+0x2654], R7 ;  /* 0x0026540701007387 */ /* 0x000fe20000100800 */
[----:B------:R-:W-:Y:S02]  /*41c0*/  IMAD.MOV R2, RZ, RZ, -R2 ;  /* 0x000000ffff027224 */ /* 0x000fe400078e0a02 */
[C---:B------:R-:W-:Y:S01]  /*41d0*/  IMAD R4, R247.reuse, R5, R4 ;  /* 0x00000005f7047224 */ /* 0x040fe200078e0204 */
[----:B------:R2:W-:Y:S01]  /*41e0*/  STL [R1+0x214], R3 ;  /* 0x0002140301007387 */ /* 0x0005e20000100800 */
[----:B------:R-:W-:Y:S01]  /*41f0*/  IMAD R0, R247, R2, R0 ;  /* 0x00000002f7007224 */ /* 0x000fe200078e0200 */
[----:B-1----:R-:W-:Y:S02]  /*4200*/  IABS R9, R9 ;  /* 0x0000000900097213 */ /* 0x002fe40000000000 */
[----:B------:R1:W-:Y:S03]  /*4210*/  STL [R1+0x210], R4 ;  /* 0x0002100401007387 */ /* 0x0003e60000100800 */
[----:B------:R-:W-:Y:S01]  /*4220*/  IMAD.HI.U32 R10, R245, R9, RZ ;  /* 0x00000009f50a7227 */ /* 0x000fe200078e00ff */
[----:B--2---:R-:W-:-:S03]  /*4230*/  IABS R3, R7 ;  /* 0x0000000700037213 */ /* 0x004fc60000000000 */
[C---:B------:R-:W-:Y:S02]  /*4240*/  VIADD R7, R6.reuse, 0x8c ;  /* 0x0000008c06077836 */ /* 0x040fe40000000000 */
[----:B------:R-:W-:Y:S02]  /*4250*/  IMAD.MOV R10, RZ, RZ, -R10 ;  /* 0x000000ffff0a7224 */ /* 0x000fe400078e0a0a */
[----:B------:R-:W-:Y:S01]  /*4260*/  IMAD.HI.U32 R5, R245, R3, RZ ;  /* 0x00000003f5057227 */ /* 0x000fe200078e00ff */
[----:B------:R-:W-:Y:S01]  /*4270*/  IABS R2, R7 ;  /* 0x0000000700027213 */ /* 0x000fe20000000000 */
[----:B------:R2:W-:Y:S02]  /*4280*/  STL [R1+0x2650], R7 ;  /* 0x0026500701007387 */ /* 0x0005e40000100800 */
[----:B-1----:R-:W-:Y:S02]  /*4290*/  VIADD R4, R6, 0x8d ;  /* 0x0000008d06047836 */ /* 0x002fe40000000000 */
[----:B------:R1:W-:Y:S01]  /*42a0*/  STL [R1+0x20c], R0 ;  /* 0x00020c0001007387 */ /* 0x0003e20000100800 */
[----:B------:R-:W-:-:S02]  /*42b0*/  IMAD.MOV R5, RZ, RZ, -R5 ;  /* 0x000000ffff057224 */ /* 0x000fc400078e0a05 */
[----:B------:R-:W-:Y:S01]  /*42c0*/  IMAD.HI.U32 R8, R245, R2, RZ ;  /* 0x00000002f5087227 */ /* 0x000fe200078e00ff */
[----:B------:R3:W-:Y:S03]  /*42d0*/  STL [R1+0x264c], R4 ;  /* 0x00264c0401007387 */ /* 0x0007e60000100800 */
[C---:B--2---:R-:W-:Y:S01]  /*42e0*/  IMAD R7, R247.reuse, R10, R9 ;  /* 0x0000000af7077224 */ /* 0x044fe200078e0209 */
[C---:B------:R-:W-:Y:S01]  /*42f0*/  IADD3 R9, R6.reuse, 0x8f, RZ ;  /* 0x0000008f06097810 */ /* 0x040fe20007ffe0ff */
[----:B------:R-:W-:Y:S02]  /*4300*/  IMAD R3, R247, R5, R3 ;  /* 0x00000005f7037224 */ /* 0x000fe400078e0203 */
[----:B-1----:R-:W-:Y:S02]  /*4310*/  VIADD R0, R6, 0x8e ;  /* 0x0000008e06007836 */ /* 0x002fe40000000000 */
[----:B------:R-:W-:Y:S01]  /*4320*/  IMAD.MOV R8, RZ, RZ, -R8 ;  /* 0x000000ffff087224 */ /* 0x000fe200078e0a08 */
[----:B---3--:R-:W-:-:S02]  /*4330*/  IABS R4, R4 ;  /* 0x0000000400047213 */ /* 0x008fc40000000000 */
[----:B------:R1:W-:Y:S01]  /*4340*/  STL [R1+0x2648], R0 ;  /* 0x0026480001007387 */ /* 0x0003e20000100800 */
[----:B------:R-:W-:Y:S02]  /*4350*/  IMAD R2, R247, R8, R2 ;  /* 0x00000008f7027224 */ /* 0x000fe400078e0202 */
[----:B------:R-:W-:Y:S01]  /*4360*/  IMAD.HI.U32 R5, R245, R4, RZ ;  /* 0x00000004f5057227 */ /* 0x000fe200078e00ff */
[----:B------:R2:W-:Y:S03]  /*4370*/  STL [R1+0x208], R7 ;  /* 0x0002080701007387 */ /* 0x0005e60000100800 */
[----:B------:R-:W-:Y:S01]  /*4380*/  IMAD.MOV R5, RZ, RZ, -R5 ;  /* 0x000000ffff057224 */ /* 0x000fe200078e0a05 */
[----:B------:R3:W-:Y:S01]  /*4390*/  STL [R1+0x204], R3 ;  /* 0x0002040301007387 */ /* 0x0007e20000100800 */
[----:B-1----:R-:W-:Y:S02]  /*43a0*/  IABS R0, R0 ;  /* 0x0000000000007213 */ /* 0x002fe40000000000 */
[----:B------:R-:W-:Y:S01]  /*43b0*/  IMAD R4, R247, R5, R4 ;  /* 0x00000005f7047224 */ /* 0x000fe200078e0204 */
[----:B------:R1:W-:Y:S01]  /*43c0*/  STL [R1+0x2644], R9 ;  /* 0x0026440901007387 */ /* 0x0003e20000100800 */
[----:B--2---:R-:W-:-:S02]  /*43d0*/  VIADD R7, R6, 0x90 ;  /* 0x0000009006077836 */ /* 0x004fc40000000000 */
[----:B---3--:R-:W-:-:S03]  /*43e0*/  IMAD.HI.U32 R3, R245, R0, RZ ;  /* 0x00000000f5037227 */ /* 0x008fc600078e00ff */
[----:B------:R-:W-:Y:S01]  /*43f0*/  STL [R1+0x2640], R7 ;  /* 0x0026400701007387 */ /* 0x000fe20000100800 */
[----:B------:R-:W-:-:S03]  /*4400*/  IMAD.MOV R3, RZ, RZ, -R3 ;  /* 0x000000ffff037224 */ /* 0x000fc600078e0a03 */
[----:B------:R2:W-:Y:S01]  /*4410*/  STL [R1+0x200], R2 ;  /* 0x0002000201007387 */ /* 0x0005e20000100800 */
[----:B-1----:R-:W-:Y:S01]  /*4420*/  IABS R9, R9 ;  /* 0x0000000900097213 */ /* 0x002fe20000000000 */
[----:B------:R-:W-:Y:S02]  /*4430*/  IMAD R0, R247, R3, R0 ;  /* 0x00000003f7007224 */ /* 0x000fe400078e0200 */
[----:B------:R1:W-:Y:S02]  /*4440*/  STL [R1+0x1fc], R4 ;  /* 0x0001fc0401007387 */ /* 0x0003e40000100800 */
[----:B------:R-:W-:Y:S01]  /*4450*/  IMAD.HI.U32 R10, R245, R9, RZ ;  /* 0x00000009f50a7227 */ /* 0x000fe200078e00ff */
[----:B--2---:R-:W-:-:S03]  /*4460*/  IABS R2, R7 ;  /* 0x0000000700027213 */ /* 0x004fc60000000000 */
[C---:B------:R-:W-:Y:S02]  /*4470*/  VIADD R7, R6.reuse, 0x91 ;  /* 0x0000009106077836 */ /* 0x040fe40000000000 */
[----:B------:R-:W-:Y:S02]  /*4480*/  IMAD.MOV R10, RZ, RZ, -R10 ;  /* 0x000000ffff0a7224 */ /* 0x000fe400078e0a0a */
[----:B------:R-:W-:Y:S01]  /*4490*/  IMAD.HI.U32 R5, R245, R2, RZ ;  /* 0x00000002f5057227 */ /* 0x000fe200078e00ff */
[----:B------:R2:W-:Y:S01]  /*44a0*/  STL [R1+0x263c], R7 ;  /* 0x00263c0701007387 */ /* 0x0005e20000100800 */
[----:B------:R-:W-:Y:S02]  /*44b0*/  IABS R3, R7 ;  /* 0x0000000700037213 */ /* 0x000fe40000000000 */
[----:B-1----:R-:W-:Y:S01]  /*44c0*/  VIADD R4, R6, 0x92 ;  /* 0x0000009206047836 */ /* 0x002fe20000000000 */
[----:B------:R1:W-:Y:S01]  /*44d0*/  STL [R1+0x1f8], R0 ;  /* 0x0001f80001007387 */ /* 0x0003e20000100800 */
[----:B------:R-:W-:Y:S01]  /*44e0*/  IADD3 R5, -R5, RZ, RZ ;  /* 0x000000ff05057210 */ /* 0x000fe20007ffe1ff */
[----:B------:R-:W-:-:S02]  /*44f0*/  IMAD.HI.U32 R8, R245, R3, RZ ;  /* 0x00000003f5087227 */ /* 0x000fc400078e00ff */
[----:B------:R3:W-:Y:S02]  /*4500*/  STL [R1+0x2638], R4 ;  /* 0x0026380401007387 */ /* 0x0007e40000100800 */
[C---:B--2---:R-:W-:Y:S02]  /*4510*/  IMAD R7, R247.reuse, R10, R9 ;  /* 0x0000000af7077224 */ /* 0x044fe400078e0209 */
[----:B------:R-:W-:Y:S02]  /*4520*/  IMAD R2, R247, R5, R2 ;  /* 0x00000005f7027224 */ /* 0x000fe400078e0202 */
[C---:B-1----:R-:W-:Y:S02]  /*4530*/  VIADD R0, R6.reuse, 0x93 ;  /* 0x0000009306007836 */ /* 0x042fe40000000000 */
[----:B------:R-:W-:Y:S01]  /*4540*/  IMAD.MOV R8, RZ, RZ, -R8 ;  /* 0x000000ffff087224 */ /* 0x000fe200078e0a08 */
[----:B---3--:R-:W-:Y:S02]  /*4550*/  IABS R4, R4 ;  /* 0x0000000400047213 */ /* 0x008fe40000000000 */
[----:B------:R1:W-:Y:S01]  /*4560*/  STL [R1+0x2634], R0 ;  /* 0x0026340001007387 */ /* 0x0003e20000100800 */
[----:B------:R-:W-:-:S02]  /*4570*/  VIADD R9, R6, 0x94 ;  /* 0x0000009406097836 */ /* 0x000fc40000000000 */
[----:B------:R-:W-:Y:S01]  /*4580*/  IMAD R3, R247, R8, R3 ;  /* 0x00000008f7037224 */ /* 0x000fe200078e0203 */
[----:B------:R2:W-:Y:S01]  /*4590*/  STL [R1+0x1f4], R7 ;  /* 0x0001f40701007387 */ /* 0x0005e20000100800 */
[----:B------:R-:W-:-:S03]  /*45a0*/  IMAD.HI.U32 R5, R245, R4, RZ ;  /* 0x00000004f5057227 */ /* 0x000fc600078e00ff */
[----:B------:R3:W-:Y:S01]  /*45b0*/  STL [R1+0x1f0], R2 ;  /* 0x0001f00201007387 */ /* 0x0007e20000100800 */
[----:B------:R-:W-:Y:S01]  /*45c0*/  IMAD.MOV R5, RZ, RZ, -R5 ;  /* 0x000000ffff057224 */ /* 0x000fe200078e0a05 */
[----:B-1----:R-:W-:Y:S01]  /*45d0*/  IABS R0, R0 ;  /* 0x0000000000007213 */ /* 0x002fe20000000000 */
[C---:B------:R-:W-:Y:S01]  /*45e0*/  VIADD R8, R6.reuse, 0x96 ;  /* 0x0000009606087836 */ /* 0x040fe20000000000 */
[----:B------:R1:W-:Y:S01]  /*45f0*/  STL [R1+0x2630], R9 ;  /* 0x0026300901007387 */ /* 0x0003e20000100800 */
[----:B--2---:R-:W-:Y:S02]  /*4600*/  VIADD R7, R6, 0x95 ;  /* 0x0000009506077836 */ /* 0x004fe40000000000 */
[----:B---3--:R-:W-:-:S03]  /*4610*/  IMAD.HI.U32 R2, R245, R0, RZ ;  /* 0x00000000f5027227 */ /* 0x008fc600078e00ff */
[----:B------:R-:W-:Y:S01]  /*4620*/  STL [R1+0x262c], R7 ;  /* 0x00262c0701007387 */ /* 0x000fe20000100800 */
[----:B-1----:R-:W-:Y:S01]  /*4630*/  IABS R9, R9 ;  /* 0x0000000900097213 */ /* 0x002fe20000000000 */
[----:B------:R-:W-:Y:S02]  /*4640*/  IMAD.MOV R2, RZ, RZ, -R2 ;  /* 0x000000ffff027224 */ /* 0x000fe400078e0a02 */
[----:B------:R1:W-:Y:S02]  /*4650*/  STL [R1+0x1ec], R3 ;  /* 0x0001ec0301007387 */ /* 0x0003e40000100800 */
[----:B------:R-:W-:Y:S02]  /*4660*/  IMAD R0, R247, R2, R0 ;  /* 0x00000002f7007224 */ /* 0x000fe400078e0200 */
[----:B------:R-:W-:Y:S01]  /*4670*/  STL [R1+0x2628], R8 ;  /* 0x0026280801007387 */ /* 0x000fe20000100800 */
[----:B------:R-:W-:Y:S01]  /*4680*/  IMAD.HI.U32 R10, R245, R9, RZ ;  /* 0x00000009f50a7227 */ /* 0x000fe200078e00ff */
[----:B------:R-:W-:-:S02]  /*4690*/  IABS R2, R8 ;  /* 0x0000000800027213 */ /* 0x000fc40000000000 */
[----:B------:R2:W-:Y:S01]  /*46a0*/  STL [R1+0x1e4], R0 ;  /* 0x0001e40001007387 */ /* 0x0005e20000100800 */
[----:B------:R-:W-:Y:S01]  /*46b0*/  IMAD.MOV R10, RZ, RZ, -R10 ;  /* 0x000000ffff0a7224 */ /* 0x000fe200078e0a0a */
[----:B-1----:R-:W-:Y:S01]  /*46c0*/  IABS R3, R7 ;  /* 0x0000000700037213 */ /* 0x002fe20000000000 */
[----:B------:R-:W-:Y:S02]  /*46d0*/  IMAD R7, R247, R5, R4 ;  /* 0x00000005f7077224 */ /* 0x000fe400078e0204 */
[C---:B------:R-:W-:Y:S02]  /*46e0*/  VIADD R4, R6.reuse, 0x97 ;  /* 0x0000009706047836 */ /* 0x040fe40000000000 */
[----:B------:R-:W-:Y:S01]  /*46f0*/  IMAD.HI.U32 R5, R245, R3, RZ ;  /* 0x00000003f5057227 */ /* 0x000fe200078e00ff */
[----:B--2---:R-:W-:Y:S02]  /*4700*/  IADD3 R0, R6, 0x98, RZ ;  /* 0x0000009806007810 */ /* 0x004fe40007ffe0ff */
[----:B------:R1:W-:Y:S01]  /*4710*/  STL [R1+0x2624], R4 ;  /* 0x0026240401007387 */ /* 0x0003e20000100800 */
[----:B------:R-:W-:-:S02]  /*4720*/  IMAD.MOV R5, RZ, RZ, -R5 ;  /* 0x000000ffff057224 */ /* 0x000fc400078e0a05 */
[----:B------:R-:W-:Y:S01]  /*4730*/  IMAD.HI.U32 R8, R245, R2, RZ ;  /* 0x00000002f5087227 */ /* 0x000fe200078e00ff */
[----:B------:R2:W-:Y:S03]  /*4740*/  STL [R1+0x2620], R0 ;  /* 0x0026200001007387 */ /* 0x0005e60000100800 */
[C---:B------:R-:W-:Y:S02]  /*4750*/  IMAD R9, R247.reuse, R10, R9 ;  /* 0x0000000af7097224 */ /* 0x040fe400078e0209 */
[----:B------:R-:W-:Y:S01]  /*4760*/  IMAD R3, R247, R5, R3 ;  /* 0x00000005f7037224 */ /* 0x000fe200078e0203 */
[----:B-1----:R-:W-:Y:S01]  /*4770*/  IABS R4, R4 ;  /* 0x0000000400047213 */ /* 0x002fe20000000000 */
[----:B------:R-:W-:Y:S01]  /*4780*/  IMAD.MOV R8, RZ, RZ, -R8 ;  /* 0x000000ffff087224 */ /* 0x000fe200078e0a08 */
[----:B------:R1:W-:Y:S01]  /*4790*/  STL [R1+0x1e0], R9 ;  /* 0x0001e00901007387 */ /* 0x0003e20000100800 */
[----:B------:R-:W-:Y:S01]  /*47a0*/  VIADD R10, R6, 0x9a ;  /* 0x0000009a060a7836 */ /* 0x000fe20000000000 */
[----:B--2---:R-:W-:Y:S01]  /*47b0*/  IABS R0, R0 ;  /* 0x0000000000007213 */ /* 0x004fe20000000000 */
[----:B------:R-:W-:Y:S01]  /*47c0*/  IMAD.HI.U32 R5, R245, R4, RZ ;  /* 0x00000004f5057227 */ /* 0x000fe200078e00ff */
[----:B------:R2:W-:Y:S03]  /*47d0*/  STL [R1+0x1dc], R3 ;  /* 0x0001dc0301007387 */ /* 0x0005e60000100800 */
[----:B------:R-:W-:-:S02]  /*47e0*/  IMAD.MOV R5, RZ, RZ, -R5 ;  /* 0x000000ffff057224 */ /* 0x000fc400078e0a05 */
[C---:B------:R-:W-:Y:S01]  /*47f0*/  IMAD R2, R247.reuse, R8, R2 ;  /* 0x00000008f7027224 */ /* 0x040fe200078e0202 */
[C---:B------:R-:W-:Y:S01]  /*4800*/  IADD3 R8, R6.reuse, 0x9b, RZ ;  /* 0x0000009b06087810 */ /* 0x040fe20007ffe0ff */
[----:B-1----:R-:W-:Y:S02]  /*4810*/  VIADD R9, R6, 0x99 ;  /* 0x0000009906097836 */ /* 0x002fe40000000000 */
[----:B------:R-:W-:Y:S02]  /*4820*/  IMAD R4, R247, R5, R4 ;  /* 0x00000005f7047224 */ /* 0x000fe400078e0204 */
[----:B--2---:R-:W-:Y:S01]  /*4830*/  IMAD.HI.U32 R3, R245, R0, RZ ;  /* 0x00000000f5037227 */ /* 0x004fe200078e00ff */
[----:B------:R1:W-:Y:S03]  /*4840*/  STL [R1+0x261c], R9 ;  /* 0x00261c0901007387 */ /* 0x0003e60000100800 */
[----:B------:R-:W-:Y:S01]  /*4850*/  IMAD.MOV R3, RZ, RZ, -R3 ;  /* 0x000000ffff037224 */ /* 0x000fe200078e0a03 */
[----:B------:R-:W-:Y:S03]  /*4860*/  STL [R1+0x2618], R10 ;  /* 0x0026180a01007387 */ /* 0x000fe60000100800 */
[----:B------:R-:W-:Y:S01]  /*4870*/  IMAD R0, R247, R3, R0 ;  /* 0x00000003f7007224 */ /* 0x000fe200078e0200 */
[----:B------:R2:W-:Y:S01]  /*4880*/  STL [R1+0x1d8], R2 ;  /* 0x0001d80201007387 */ /* 0x0005e20000100800 */
[----:B------:R-:W-:-:S02]  /*4890*/  IABS R3, R8 ;  /* 0x0000000800037213 */ /* 0x000fc40000000000 */
[----:B-1----:R-:W-:Y:S01]  /*48a0*/  IABS R9, R9 ;  /* 0x0000000900097213 */ /* 0x002fe20000000000 */
[----:B------:R1:W-:Y:S04]  /*48b0*/  STL [R1+0x1d4], R4 ;  /* 0x0001d40401007387 */ /* 0x0003e80000100800 */
[----:B------:R-:W-:Y:S01]  /*48c0*/  STL [R1+0x2614], R8 ;  /* 0x0026140801007387 */ /* 0x000fe20000100800 */
[----:B--2---:R-:W-:Y:S01]  /*48d0*/  IABS R2, R10 ;  /* 0x0000000a00027213 */ /* 0x004fe20000000000 */
[----:B------:R-:W-:Y:S02]  /*48e0*/  IMAD.HI.U32 R10, R245, R9, RZ ;  /* 0x00000009f50a7227 */ /* 0x000fe400078e00ff */
[----:B------:R2:W-:Y:S02]  /*48f0*/  STL [R1+0x1d0], R0 ;  /* 0x0001d00001007387 */ /* 0x0005e40000100800 */
[----:B-1----:R-:W-:-:S02]  /*4900*/  VIADD R4, R6, 0x9c ;  /* 0x0000009c06047836 */ /* 0x002fc40000000000 */
[----:B------:R-:W-:-:S03]  /*4910*/  IMAD.HI.U32 R5, R245, R2, RZ ;  /* 0x00000002f5057227 */ /* 0x000fc600078e00ff */
[----:B------:R1:W-:Y:S01]  /*4920*/  STL [R1+0x2610], R4 ;  /* 0x0026100401007387 */ /* 0x0003e20000100800 */
[----:B------:R-:W-:Y:S02]  /*4930*/  IMAD.MOV R10, RZ, RZ, -R10 ;  /* 0x000000ffff0a7224 */ /* 0x000fe400078e0a0a */
[----:B--2---:R-:W-:Y:S02]  /*4940*/  VIADD R0, R6, 0x9d ;  /* 0x0000009d06007836 */ /* 0x004fe40000000000 */
[----:B------:R-:W-:Y:S02]  /*4950*/  IMAD.MOV R5, RZ, RZ, -R5 ;  /* 0x000000ffff057224 */ /* 0x000fe400078e0a05 */
[C---:B------:R-:W-:Y:S01]  /*4960*/  IMAD R9, R247.reuse, R10, R9 ;  /* 0x0000000af7097224 */ /* 0x040fe200078e0209 */
[----:B------:R2:W-:Y:S01]  /*4970*/  STL [R1+0x260c], R0 ;  /* 0x00260c0001007387 */ /* 0x0005e20000100800 */
[----:B------:R-:W-:Y:S01]  /*4980*/  IMAD R2, R247, R5, R2 ;  /* 0x00000005f7027224 */ /* 0x000fe200078e0202 */
[----:B-1----:R-:W-:Y:S01]  /*4990*/  IABS R4, R4 ;  /* 0x0000000400047213 */ /* 0x002fe20000000000 */
[C---:B------:R-:W-:Y:S01]  /*49a0*/  IMAD.HI.U32 R8, R245.reuse, R3, RZ ;  /* 0x00000003f5087227 */ /* 0x040fe200078e00ff */
[----:B------:R1:W-:Y:S03]  /*49b0*/  STL [R1+0x1cc], R9 ;  /* 0x0001cc0901007387 */ /* 0x0003e60000100800 */
[----:B------:R-:W-:Y:S01]  /*49c0*/  IMAD.HI.U32 R5, R245, R4, RZ ;  /* 0x00000004f5057227 */ /* 0x000fe200078e00ff */
[----:B------:R3:W-:Y:S01]  /*49d0*/  STL [R1+0x1c8], R2 ;  /* 0x0001c80201007387 */ /* 0x0007e20000100800 */
[----:B--2---:R-:W-:-:S02]  /*49e0*/  IABS R0, R0 ;  /* 0x0000000000007213 */ /* 0x004fc40000000000 */
[----:B------:R-:W-:Y:S01]  /*49f0*/  IMAD.MOV R8, RZ, RZ, -R8 ;  /* 0x000000ffff087224 */ /* 0x000fe200078e0a08 */
[----:B------:R-:W-:Y:S01]  /*4a00*/  IADD3 R5, -R5, RZ, RZ ;  /* 0x000000ff05057210 */ /* 0x000fe20007ffe1ff */
[C---:B------:R-:W-:Y:S02]  /*4a10*/  VIADD R10, R6.reuse, 0x9f ;  /* 0x0000009f060a7836 */ /* 0x040fe40000000000 */
[C---:B-1----:R-:W-:Y:S02]  /*4a20*/  VIADD R9, R6.reuse, 0x9e ;  /* 0x0000009e06097836 */ /* 0x042fe40000000000 */
[----:B------:R-:W-:Y:S02]  /*4a30*/  IMAD R3, R247, R8, R3 ;  /* 0x00000008f7037224 */ /* 0x000fe400078e0203 */
[----:B---3--:R-:W-:Y:S01]  /*4a40*/  IMAD.HI.U32 R2, R245, R0, RZ ;  /* 0x00000000f5027227 */ /* 0x008fe200078e00ff */
[----:B------:R1:W-:Y:S03]  /*4a50*/  STL [R1+0x2608], R9 ;  /* 0x0026080901007387 */ /* 0x0003e60000100800 */
[----:B------:R-:W-:Y:S01]  /*4a60*/  IMAD.MOV R2, RZ, RZ, -R2 ;  /* 0x000000ffff027224 */ /* 0x000fe200078e0a02 */
[----:B------:R-:W-:Y:S01]  /*4a70*/  STL [R1+0x2604], R10 ;  /* 0x0026040a01007387 */ /* 0x000fe20000100800 */
[----:B------:R-:W-:-:S02]  /*4a80*/  VIADD R8, R6, 0xa0 ;  /* 0x000000a006087836 */ /* 0x000fc40000000000 */
[C---:B------:R-:W-:Y:S01]  /*4a90*/  IMAD R4, R247.reuse, R5, R4 ;  /* 0x00000005f7047224 */ /* 0x040fe200078e0204 */
[----:B------:R2:W-:Y:S01]  /*4aa0*/  STL [R1+0x1c4], R3 ;  /* 0x0001c40301007387 */ /* 0x0005e20000100800 */
[----:B------:R-:W-:Y:S01]  /*4ab0*/  IMAD R0, R247, R2, R0 ;  /* 0x00000002f7007224 */ /* 0x000fe200078e0200 */
[----:B------:R-:W-:Y:S02]  /*4ac0*/  IABS R2, R8 ;  /* 0x0000000800027213 */ /* 0x000fe40000000000 */
[----:B------:R3:W-:Y:S01]  /*4ad0*/  STL [R1+0x1c0], R4 ;  /* 0x0001c00401007387 */ /* 0x0007e20000100800 */
[----:B-1----:R-:W-:-:S03]  /*4ae0*/  IABS R9, R9 ;  /* 0x0000000900097213 */ /* 0x002fc60000000000 */
[----:B------:R1:W-:Y:S01]  /*4af0*/  STL [R1+0x2600], R8 ;  /* 0x0026000801007387 */ /* 0x0003e20000100800 */
[----:B--2---:R-:W-:Y:S01]  /*4b00*/  IABS R3, R10 ;  /* 0x0000000a00037213 */ /* 0x004fe20000000000 */
[C---:B------:R-:W-:Y:S02]  /*4b10*/  IMAD.HI.U32 R10, R245.reuse, R9, RZ ;  /* 0x00000009f50a7227 */ /* 0x040fe400078e00ff */
[----:B------:R2:W-:Y:S02]  /*4b20*/  STL [R1+0x1bc], R0 ;  /* 0x0001bc0001007387 */ /* 0x0005e40000100800 */
[----:B---3--:R-:W-:Y:S02]  /*4b30*/  VIADD R4, R6, 0xa1 ;  /* 0x000000a106047836 */ /* 0x008fe40000000000 */
[----:B------:R-:W-:-:S03]  /*4b40*/  IMAD.HI.U32 R5, R245, R3, RZ ;  /* 0x00000003f5057227 */ /* 0x000fc600078e00ff */
[----:B------:R3:W-:Y:S01]  /*4b50*/  STL [R1+0x25fc], R4 ;  /* 0x0025fc0401007387 */ /* 0x0007e20000100800 */
[----:B-1----:R-:W-:-:S04]  /*4b60*/  IMAD.HI.U32 R8, R245, R2, RZ ;  /* 0x00000002f5087227 */ /* 0x002fc800078e00ff */
[----:B--2---:R-:W-:Y:S02]  /*4b70*/  VIADD R0, R6, 0xa2 ;  /* 0x000000a206007836 */ /* 0x004fe40000000000 */
[----:B------:R-:W-:Y:S02]  /*4b80*/  IMAD.MOV R5, RZ, RZ, -R5 ;  /* 0x000000ffff057224 */ /* 0x000fe400078e0a05 */
[----:B------:R-:W-:Y:S01]  /*4b90*/  IMAD.MOV R8, RZ, RZ, -R8 ;  /* 0x000000ffff087224 */ /* 0x000fe200078e0a08 */
[----:B---3--:R-:W-:Y:S01]  /*4ba0*/  IABS R4, R4 ;  /* 0x0000000400047213 */ /* 0x008fe20000000000 */
[----:B------:R1:W-:Y:S01]  /*4bb0*/  STL [R1+0x25f8], R0 ;  /* 0x0025f80001007387 */ /* 0x0003e20000100800 */
[----:B------:R-:W-:Y:S02]  /*4bc0*/  IMAD.MOV R10, RZ, RZ, -R10 ;  /* 0x000000ffff0a7224 */ /* 0x000fe400078e0a0a */
[----:B------:R-:W-:Y:S01]  /*4bd0*/  IMAD R213, R247, R5, R3 ;  /* 0x00000005f7d57224 */ /* 0x000fe200078e0203 */
[----:B------:R-:W-:Y:S01]  /*4be0*/  STL [R1+0x25f4], R12 ;  /* 0x0025f40c01007387 */ /* 0x000fe20000100800 */
[----:B------:R-:W-:-:S03]  /*4bf0*/  IMAD.HI.U32 R5, R245, R4, RZ ;  /* 0x00000004f5057227 */ /* 0x000fc600078e00ff */
[----:B------:R-:W-:Y:S01]  /*4c00*/  STL [R1+0x25f0], R11 ;  /* 0x0025f00b01007387 */ /* 0x000fe20000100800 */
[C---:B------:R-:W-:Y:S01]  /*4c10*/  IMAD R2, R247.reuse, R8, R2 ;  /* 0x00000008f7027224 */ /* 0x040fe200078e0202 */
[----:B-1----:R-:W-:Y:S01]  /*4c20*/  IABS R0, R0 ;  /* 0x0000000000007213 */ /* 0x002fe20000000000 */
[----:B------:R-:W-:Y:S01]  /*4c30*/  IMAD R235, R247, R10, R9 ;  /* 0x0000000af7eb7224 */ /* 0x000fe200078e0209 */
[----:B------:R-:W-:Y:S01]  /*4c40*/  IABS R9, R12 ;  /* 0x0000000c00097213 */ /* 0x000fe20000000000 */
[----:B------:R-:W-:Y:S01]  /*4c50*/  IMAD.MOV R5, RZ, RZ, -R5 ;  /* 0x000000ffff057224 */ /* 0x000fe200078e0a05 */
[----:B------:R1:W-:Y:S01]  /*4c60*/  STL [R1+0x1b0], R2 ;  /* 0x0001b00201007387 */ /* 0x0003e20000100800 */
[----:B------:R-:W-:-:S04]  /*4c70*/  IMAD.HI.U32 R3, R245, R0, RZ ;  /* 0x00000000f5037227 */ /* 0x000fc800078e00ff */
[----:B------:R-:W-:Y:S02]  /*4c80*/  IMAD.MOV R3, RZ, RZ, -R3 ;  /* 0x000000ffff037224 */ /* 0x000fe400078e0a03 */
[----:B------:R-:W-:Y:S02]  /*4c90*/  IMAD R4, R247, R5, R4 ;  /* 0x00000005f7047224 */ /* 0x000fe400078e0204 */
[----:B------:R-:W-:Y:S01]  /*4ca0*/  VIADD R8, R6, 0xa5 ;  /* 0x000000a506087836 */ /* 0x000fe20000000000 */
[----:B-1----:R-:W-:Y:S01]  /*4cb0*/  IABS R2, R11 ;  /* 0x0000000b00027213 */ /* 0x002fe20000000000 */
[----:B------:R-:W-:Y:S01]  /*4cc0*/  IMAD.HI.U32 R10, R245, R9, RZ ;  /* 0x00000009f50a7227 */ /* 0x000fe200078e00ff */
[----:B------:R1:W-:Y:S03]  /*4cd0*/  STL [R1+0x1ac], R4 ;  /* 0x0001ac0401007387 */ /* 0x0003e60000100800 */
[----:B------:R-:W-:Y:S01]  /*4ce0*/  IMAD R0, R247, R3, R0 ;  /* 0x00000003f7007224 */ /* 0x000fe200078e0200 */
[----:B------:R2:W-:Y:S01]  /*4cf0*/  STL [R1+0x25ec], R8 ;  /* 0x0025ec0801007387 */ /* 0x0005e20000100800 */
[----:B------:R-:W-:Y:S01]  /*4d00*/  IMAD.HI.U32 R5, R245, R2, RZ ;  /* 0x00000002f5057227 */ /* 0x000fe200078e00ff */
[----:B------:R-:W-:-:S02]  /*4d10*/  IABS R3, R8 ;  /* 0x0000000800037213 */ /* 0x000fc40000000000 */
[----:B------:R3:W-:Y:S01]  /*4d20*/  STL [R1+0x1a8], R0 ;  /* 0x0001a80001007387 */ /* 0x0007e20000100800 */
[----:B------:R-:W-:Y:S01]  /*4d30*/  IMAD.MOV R10, RZ, RZ, -R10 ;  /* 0x000000ffff0a7224 */ /* 0x000fe200078e0a0a */
[----:B------:R-:W-:Y:S01]  /*4d40*/  IADD3 R5, -R5, RZ, RZ ;  /* 0x000000ff05057210 */ /* 0x000fe20007ffe1ff */
[C---:B-1----:R-:W-:Y:S02]  /*4d50*/  VIADD R4, R6.reuse, 0xa6 ;  /* 0x000000a606047836 */ /* 0x042fe40000000000 */
[----:B------:R-:W-:Y:S02]  /*4d60*/  IMAD R9, R247, R10, R9 ;  /* 0x0000000af7097224 */ /* 0x000fe400078e0209 */
[----:B--2---:R-:W-:Y:S01]  /*4d70*/  IMAD.HI.U32 R8, R245, R3, RZ ;  /* 0x00000003f5087227 */ /* 0x004fe200078e00ff */
[----:B------:R1:W-:Y:S03]  /*4d80*/  STL [R1+0x25e8], R4 ;  /* 0x0025e80401007387 */ /* 0x0003e60000100800 */
[----:B---3--:R-:W-:-:S02]  /*4d90*/  VIADD R0, R6, 0xa7 ;  /* 0x000000a706007836 */ /* 0x008fc40000000000 */
[C---:B------:R-:W-:Y:S02]  /*4da0*/  IMAD R2, R247.reuse, R5, R2 ;  /* 0x00000005f7027224 */ /* 0x040fe400078e0202 */
[----:B------:R-:W-:Y:S01]  /*4db0*/  IMAD.MOV R8, RZ, RZ, -R8 ;  /* 0x000000ffff087224 */ /* 0x000fe200078e0a08 */
[----:B------:R2:W-:Y:S01]  /*4dc0*/  STL [R1+0x25e4], R0 ;  /* 0x0025e40001007387 */ /* 0x0005e20000100800 */
[C---:B------:R-:W-:Y:S01]  /*4dd0*/  VIADD R10, R6.reuse, 0xa9 ;  /* 0x000000a9060a7836 */ /* 0x040fe20000000000 */
[----:B-1----:R-:W-:Y:S01]  /*4de0*/  IABS R4, R4 ;  /* 0x0000000400047213 */ /* 0x002fe20000000000 */
[----:B------:R-:W-:Y:S01]  /*4df0*/  IMAD R3, R247, R8, R3 ;  /* 0x00000008f7037224 */ /* 0x000fe200078e0203 */
[----:B------:R1:W-:Y:S01]  /*4e00*/  STL [R1+0x1a4], R9 ;  /* 0x0001a40901007387 */ /* 0x0003e20000100800 */
[----:B------:R-:W-:Y:S02]  /*4e10*/  VIADD R8, R6, 0xaa ;  /* 0x000000aa06087836 */ /* 0x000fe40000000000 */
[----:B------:R-:W-:Y:S01]  /*4e20*/  IMAD.HI.U32 R5, R245, R4, RZ ;  /* 0x00000004f5057227 */ /* 0x000fe200078e00ff */
[----:B------:R3:W-:Y:S01]  /*4e30*/  STL [R1+0x1a0], R2 ;  /* 0x0001a00201007387 */ /* 0x0007e20000100800 */
[----:B--2---:R-:W-:-:S02]  /*4e40*/  IABS R0, R0 ;  /* 0x0000000000007213 */ /* 0x004fc40000000000 */
[----:B------:R-:W-:Y:S02]  /*4e50*/  IMAD.MOV R5, RZ, RZ, -R5 ;  /* 0x000000ffff057224 */ /* 0x000fe400078e0a05 */
        /* <DEDUP_REMOVED lines=8> */
[----:B------:R-:W-:Y:S01]  /*4ee0*/  IMAD R0, R247, R2, R0 ;  /* 0x00000002f7007224 */ /* 0x000fe200078e0200 */
[----:B------:R2:W-:Y:S01]  /*4ef0*/  STL [R1+0x19c], R3 ;  /* 0x00019c0301007387 */ /* 0x0005e20000100800 */
[----:B------:R-:W-:Y:S02]  /*4f00*/  IABS R2, R8 ;  /* 0x0000000800027213 */ /* 0x000fe40000000000 */
[----:B-1----:R-:W-:Y:S01]  /*4f10*/  IABS R9, R9 ;  /* 0x0000000900097213 */ /* 0x002fe20000000000 */
[----:B------:R1:W-:Y:S04]  /*4f20*/  STL [R1+0x198], R4 ;  /* 0x0001980401007387 */ /* 0x0003e80000100800 */
[----:B------:R-:W-:Y:S01]  /*4f30*/  STL [R1+0x25d8], R8 ;  /* 0x0025d80801007387 */ /* 0x000fe20000100800 */
[----:B--2---:R-:W-:Y:S01]  /*4f40*/  IABS R3, R10 ;  /* 0x0000000a00037213 */ /* 0x004fe20000000000 */
[----:B------:R-:W-:-:S02]  /*4f50*/  IMAD.HI.U32 R10, R245, R9, RZ ;  /* 0x00000009f50a7227 */ /* 0x000fc400078e00ff */
[----:B------:R2:W-:Y:S02]  /*4f60*/  STL [R1+0x194], R0 ;  /* 0x0001940001007387 */ /* 0x0005e40000100800 */
[----:B------:R-:W-:Y:S02]  /*4f70*/  IMAD.MOV R10, RZ, RZ, -R10 ;  /* 0x000000ffff0a7224 */ /* 0x000fe400078e0a0a */
[----:B------:R-:W-:-:S04]  /*4f80*/  IMAD.HI.U32 R5, R245, R3, RZ ;  /* 0x00000003f5057227 */ /* 0x000fc800078e00ff */
[C---:B-1----:R-:W-:Y:S01]  /*4f90*/  VIADD R4, R6.reuse, 0xab ;  /* 0x000000ab06047836 */ /* 0x042fe20000000000 */
[----:B--2---:R-:W-:Y:S01]  /*4fa0*/  IADD3 R0, R6, 0xac, RZ ;  /* 0x000000ac06007810 */ /* 0x004fe20007ffe0ff */
[----:B------:R-:W-:-:S03]  /*4fb0*/  IMAD.HI.U32 R8, R245, R2, RZ ;  /* 0x00000002f5087227 */ /* 0x000fc600078e00ff */
[----:B------:R1:W-:Y:S01]  /*4fc0*/  STL [R1+0x25d4], R4 ;  /* 0x0025d40401007387 */ /* 0x0003e20000100800 */
[C---:B------:R-:W-:Y:S02]  /*4fd0*/  IMAD R9, R247.reuse, R10, R9 ;  /* 0x0000000af7097224 */ /* 0x040fe400078e0209 */
[----:B------:R-:W-:Y:S01]  /*4fe0*/  IMAD.MOV R5, RZ, RZ, -R5 ;  /* 0x000000ffff057224 */ /* 0x000fe200078e0a05 */
[----:B------:R2:W-:Y:S01]  /*4ff0*/  STL [R1+0x25d0], R0 ;  /* 0x0025d00001007387 */ /* 0x0005e20000100800 */
[----:B------:R-:W-:Y:S02]  /*5000*/  IMAD.MOV R8, RZ, RZ, -R8 ;  /* 0x000000ffff087224 */ /* 0x000fe400078e0a08 */
[C---:B------:R-:W-:Y:S01]  /*5010*/  IMAD R3, R247.reuse, R5, R3 ;  /* 0x00000005f7037224 */ /* 0x040fe200078e0203 */
[----:B------:R3:W-:Y:S01]  /*5020*/  STL [R1+0x190], R9 ;  /* 0x0001900901007387 */ /* 0x0007e20000100800 */
[C---:B------:R-:W-:Y:S01]  /*5030*/  VIADD R10, R6.reuse, 0xae ;  /* 0x000000ae060a7836 */ /* 0x040fe20000000000 */
[----:B-1----:R-:W-:Y:S01]  /*5040*/  IABS R4, R4 ;  /* 0x0000000400047213 */ /* 0x002fe20000000000 */
[----:B------:R-:W-:Y:S01]  /*5050*/  IMAD R2, R247, R8, R2 ;  /* 0x00000008f7027224 */ /* 0x000fe200078e0202 */
[----:B------:R1:W-:Y:S01]  /*5060*/  STL [R1+0x18c], R3 ;  /* 0x00018c0301007387 */ /* 0x0003e20000100800 */
[----:B------:R-:W-:Y:S01]  /*5070*/  VIADD R8, R6, 0xb0 ;  /* 0x000000b006087836 */ /* 0x000fe20000000000 */
[----:B--2---:R-:W-:Y:S01]  /*5080*/  IABS R0, R0 ;  /* 0x0000000000007213 */ /* 0x004fe20000000000 */
[----:B------:R-:W-:-:S04]  /*5090*/  IMAD.HI.U32 R5, R245, R4, RZ ;  /* 0x00000004f5057227 */ /* 0x000fc800078e00ff */
[C---:B---3--:R-:W-:Y:S02]  /*50a0*/  VIADD R9, R6.reuse, 0xad ;  /* 0x000000ad06097836 */ /* 0x048fe40000000000 */
[----:B------:R-:W-:Y:S02]  /*50b0*/  IMAD.MOV R5, RZ, RZ, -R5 ;  /* 0x000000ffff057224 */ /* 0x000fe400078e0a05 */
[----:B-1----:R-:W-:Y:S01]  /*50c0*/  IMAD.HI.U32 R3, R245, R0, RZ ;  /* 0x00000000f5037227 */ /* 0x002fe200078e00ff */
[----:B------:R1:W-:Y:S03]  /*50d0*/  STL [R1+0x25cc], R9 ;  /* 0x0025cc0901007387 */ /* 0x0003e60000100800 */
[----:B------:R-:W-:Y:S01]  /*50e0*/  IMAD.MOV R3, RZ, RZ, -R3 ;  /* 0x000000ffff037224 */ /* 0x000fe200078e0a03 */
[----:B------:R-:W-:Y:S01]  /*50f0*/  STL [R1+0x25c8], R10 ;  /* 0x0025c80a01007387 */ /* 0x000fe20000100800 */
[C---:B------:R-:W-:Y:S01]  /*5100*/  IMAD R219, R247.reuse, R5, R4 ;  /* 0x00000005f7db7224 */ /* 0x040fe200078e0204 */
[----:B------:R-:W-:Y:S01]  /*5110*/  IABS R4, R8 ;  /* 0x0000000800047213 */ /* 0x000fe20000000000 */
[----:B------:R-:W-:Y:S01]  /*5120*/  IMAD R250, R247, R3, R0 ;  /* 0x00000003f7fa7224 */ /* 0x000fe200078e0200 */
[----:B------:R2:W-:Y:S01]  /*5130*/  STL [R1+0x188], R2 ;  /* 0x0001880201007387 */ /* 0x0005e20000100800 */
[----:B------:R-:W-:Y:S01]  /*5140*/  VIADD R0, R6, 0xb1 ;  /* 0x000000b106007836 */ /* 0x000fe20000000000 */
[----:B-1----:R-:W-:-:S02]  /*5150*/  IABS R9, R9 ;  /* 0x0000000900097213 */ /* 0x002fc40000000000 */
[----:B--2---:R-:W-:Y:S02]  /*5160*/  IABS R2, R10 ;  /* 0x0000000a00027213 */ /* 0x004fe40000000000 */
[----:B------:R-:W-:-:S03]  /*5170*/  IADD3 R10, R6, 0xaf, RZ ;  /* 0x000000af060a7810 */ /* 0x000fc60007ffe0ff */
[----:B------:R-:W-:Y:S01]  /*5180*/  IMAD.HI.U32 R5, R245, R2, RZ ;  /* 0x00000002f5057227 */ /* 0x000fe200078e00ff */
[----:B------:R-:W-:Y:S01]  /*5190*/  IABS R3, R10 ;  /* 0x0000000a00037213 */ /* 0x000fe20000000000 */
[----:B------:R1:W-:Y:S02]  /*51a0*/  STL [R1+0x25c4], R10 ;  /* 0x0025c40a01007387 */ /* 0x0003e40000100800 */
[----:B------:R-:W-:Y:S02]  /*51b0*/  IMAD.MOV R5, RZ, RZ, -R5 ;  /* 0x000000ffff057224 */ /* 0x000fe400078e0a05 */
[----:B------:R-:W-:Y:S02]  /*51c0*/  STL [R1+0x25c0], R8 ;  /* 0x0025c00801007387 */ /* 0x000fe40000100800 */
[----:B------:R-:W-:Y:S02]  /*51d0*/  IMAD R2, R247, R5, R2 ;  /* 0x00000005f7027224 */ /* 0x000fe400078e0202 */
[----:B------:R2:W-:Y:S01]  /*51e0*/  STL [R1+0x25bc], R0 ;  /* 0x0025bc0001007387 */ /* 0x0005e20000100800 */
[----:B------:R-:W-:-:S04]  /*51f0*/  IMAD.HI.U32 R5, R245, R4, RZ ;  /* 0x00000004f5057227 */ /* 0x000fc800078e00ff */
[----:B-1----:R-:W-:Y:S01]  /*5200*/  IMAD.HI.U32 R10, R245, R9, RZ ;  /* 0x00000009f50a7227 */ /* 0x002fe200078e00ff */
[----:B------:R-:W-:-:S03]  /*5210*/  IADD3 R5, -R5, RZ, RZ ;  /* 0x000000ff05057210 */ /* 0x000fc60007ffe1ff */
[----:B------:R-:W-:Y:S01]  /*5220*/  IMAD.MOV R10, RZ, RZ, -R10 ;  /* 0x000000ffff0a7224 */ /* 0x000fe200078e0a0a */
[----:B--2---:R-:W-:Y:S01]  /*5230*/  IABS R0, R0 ;  /* 0x0000000000007213 */ /* 0x004fe20000000000 */
[----:B------:R-:W-:-:S04]  /*5240*/  IMAD.HI.U32 R8, R245, R3, RZ ;  /* 0x00000003f5087227 */ /* 0x000fc800078e00ff */
[C---:B------:R-:W-:Y:S02]  /*5250*/  IMAD R9, R247.reuse, R10, R9 ;  /* 0x0000000af7097224 */ /* 0x040fe400078e0209 */
[----:B------:R-:W-:Y:S02]  /*5260*/  IMAD.MOV R8, RZ, RZ, -R8 ;  /* 0x000000ffff087224 */ /* 0x000fe400078e0a08 */
[C---:B------:R-:W-:Y:S01]  /*5270*/  VIADD R10, R6.reuse, 0xb3 ;  /* 0x000000b3060a7836 */ /* 0x040fe20000000000 */
[----:B------:R1:W-:Y:S01]  /*5280*/  STL [R1+0x17c], R9 ;  /* 0x00017c0901007387 */ /* 0x0003e20000100800 */
[C---:B------:R-:W-:Y:S02]  /*5290*/  IMAD R3, R247.reuse, R8, R3 ;  /* 0x00000008f7037224 */ /* 0x040fe400078e0203 */
[----:B------:R-:W-:Y:S01]  /*52a0*/  IMAD R4, R247, R5, R4 ;  /* 0x00000005f7047224 */ /* 0x000fe200078e0204 */
[----:B------:R2:W-:Y:S01]  /*52b0*/  STL [R1+0x178], R2 ;  /* 0x0001780201007387 */ /* 0x0005e20000100800 */
[----:B------:R-:W-:-:S02]  /*52c0*/  VIADD R8, R6, 0xb4 ;  /* 0x000000b406087836 */ /* 0x000fc40000000000 */
[----:B-1----:R-:W-:Y:S02]  /*52d0*/  VIADD R9, R6, 0xb2 ;  /* 0x000000b206097836 */ /* 0x002fe40000000000 */
[----:B--2---:R-:W-:-:S03]  /*52e0*/  IMAD.HI.U32 R2, R245, R0, RZ ;  /* 0x00000000f5027227 */ /* 0x004fc600078e00ff */
[----:B------:R1:W-:Y:S01]  /*52f0*/  STL [R1+0x25b8], R9 ;  /* 0x0025b80901007387 */ /* 0x0003e20000100800 */
[----:B------:R-:W-:-:S03]  /*5300*/  IMAD.MOV R2, RZ, RZ, -R2 ;  /* 0x000000ffff027224 */ /* 0x000fc600078e0a02 */
[----:B------:R-:W-:Y:S01]  /*5310*/  STL [R1+0x25b4], R10 ;  /* 0x0025b40a01007387 */ /* 0x000fe20000100800 */
[----:B------:R-:W-:-:S03]  /*5320*/  IMAD R0, R247, R2, R0 ;  /* 0x00000002f7007224 */ /* 0x000fc600078e0200 */
        /* <DEDUP_REMOVED lines=8> */
[----:B-1----:R-:W-:Y:S02]  /*53b0*/  VIADD R4, R6, 0xb5 ;  /* 0x000000b506047836 */ /* 0x002fe40000000000 */
[----:B------:R-:W-:-:S03]  /*53c0*/  IMAD.HI.U32 R5, R245, R3, RZ ;  /* 0x00000003f5057227 */ /* 0x000fc600078e00ff */
[----:B------:R1:W-:Y:S01]  /*53d0*/  STL [R1+0x25ac], R4 ;  /* 0x0025ac0401007387 */ /* 0x0003e20000100800 */
[----:B------:R-:W-:Y:S02]  /*53e0*/  IMAD.MOV R10, RZ, RZ, -R10 ;  /* 0x000000ffff0a7224 */ /* 0x000fe400078e0a0a */
[----:B--2---:R-:W-:Y:S02]  /*53f0*/  VIADD R0, R6, 0xb6 ;  /* 0x000000b606007836 */ /* 0x004fe40000000000 */
[----:B------:R-:W-:Y:S02]  /*5400*/  IMAD.MOV R5, RZ, RZ, -R5 ;  /* 0x000000ffff057224 */ /* 0x000fe400078e0a05 */
[----:B------:R-:W-:Y:S01]  /*5410*/  IMAD.HI.U32 R8, R245, R2, RZ ;  /* 0x00000002f5087227 */ /* 0x000fe200078e00ff */
[----:B------:R2:W-:Y:S01]  /*5420*/  STL [R1+0x25a8], R0 ;  /* 0x0025a80001007387 */ /* 0x0005e20000100800 */
[----:B-1----:R-:W-:Y:S02]  /*5430*/  IABS R4, R4 ;  /* 0x0000000400047213 */ /* 0x002fe40000000000 */
[----:B------:R-:W-:-:S02]  /*5440*/  IMAD R9, R247, R10, R9 ;  /* 0x0000000af7097224 */ /* 0x000fc400078e0209 */
[----:B------:R-:W-:Y:S02]  /*5450*/  IMAD R3, R247, R5, R3 ;  /* 0x00000005f7037224 */ /* 0x000fe400078e0203 */
[----:B------:R-:W-:Y:S01]  /*5460*/  IMAD.MOV R8, RZ, RZ, -R8 ;  /* 0x000000ffff087224 */ /* 0x000fe200078e0a08 */
[----:B------:R1:W-:Y:S01]  /*5470*/  STL [R1+0x168], R9 ;  /* 0x0001680901007387 */ /* 0x0003e20000100800 */
[----:B------:R-:W-:Y:S01]  /*5480*/  IMAD.HI.U32 R5, R245, R4, RZ ;  /* 0x00000004f5057227 */ /* 0x000fe200078e00ff */
[----:B--2---:R-:W-:Y:S02]  /*5490*/  IABS R0, R0 ;  /* 0x0000000000007213 */ /* 0x004fe40000000000 */
[----:B------:R2:W-:Y:S01]  /*54a0*/  STL [R1+0x164], R3 ;  /* 0x0001640301007387 */ /* 0x0005e20000100800 */
[----:B------:R-:W-:Y:S02]  /*54b0*/  VIADD R10, R6, 0xb8 ;  /* 0x000000b8060a7836 */ /* 0x000fe40000000000 */
[----:B------:R-:W-:-:S02]  /*54c0*/  IMAD R2, R247, R8, R2 ;  /* 0x00000008f7027224 */ /* 0x000fc400078e0202 */
[----:B------:R-:W-:Y:S01]  /*54d0*/  IMAD.MOV R5, RZ, RZ, -R5 ;  /* 0x000000ffff057224 */ /* 0x000fe200078e0a05 */
[C---:B-1----:R-:W-:Y:S01]  /*54e0*/  IADD3 R9, R6.reuse, 0xb7, RZ ;  /* 0x000000b706097810 */ /* 0x042fe20007ffe0ff */
[----:B------:R-:W-:Y:S02]  /*54f0*/  VIADD R8, R6, 0xb9 ;  /* 0x000000b906087836 */ /* 0x000fe40000000000 */
        /* <DEDUP_REMOVED lines=17> */
[----:B------:R-:W-:Y:S01]  /*5610*/  IMAD.MOV R10, RZ, RZ, -R10 ;  /* 0x000000ffff0a7224 */ /* 0x000fe200078e0a0a */
[----:B------:R-:W-:Y:S01]  /*5620*/  IADD3 R5, -R5, RZ, RZ ;  /* 0x000000ff05057210 */ /* 0x000fe20007ffe1ff */
[----:B--2---:R-:W-:Y:S02]  /*5630*/  VIADD R0, R6, 0xbb ;  /* 0x000000bb06007836 */ /* 0x004fe40000000000 */
[C---:B------:R-:W-:Y:S02]  /*5640*/  IMAD R9, R247.reuse, R10, R9 ;  /* 0x0000000af7097224 */ /* 0x040fe400078e0209 */
[----:B------:R-:W-:Y:S01]  /*5650*/  IMAD R218, R247, R5, R2 ;  /* 0x00000005f7da7224 */ /* 0x000fe200078e0202 */
[----:B------:R2:W-:Y:S01]  /*5660*/  STL [R1+0x2594], R0 ;  /* 0x0025940001007387 */ /* 0x0005e20000100800 */
[----:B------:R-:W-:Y:S01]  /*5670*/  IMAD.HI.U32 R8, R245, R3, RZ ;  /* 0x00000003f5087227 */ /* 0x000fe200078e00ff */
[----:B-1----:R-:W-:-:S02]  /*5680*/  IABS R4, R4 ;  /* 0x0000000400047213 */ /* 0x002fc40000000000 */
[----:B------:R1:W-:Y:S01]  /*5690*/  STL [R1+0x154], R9 ;  /* 0x0001540901007387 */ /* 0x0003e20000100800 */
[----:B------:R-:W-:Y:S02]  /*56a0*/  IMAD.MOV R8, RZ, RZ, -R8 ;  /* 0x000000ffff087224 */ /* 0x000fe400078e0a08 */
[----:B------:R-:W-:Y:S01]  /*56b0*/  IMAD.HI.U32 R5, R245, R4, RZ ;  /* 0x00000004f5057227 */ /* 0x000fe200078e00ff */
[----:B------:R-:W-:Y:S01]  /*56c0*/  STL [R1+0x2590], R12 ;  /* 0x0025900c01007387 */ /* 0x000fe20000100800 */
[----:B--2---:R-:W-:Y:S02]  /*56d0*/  IABS R0, R0 ;  /* 0x0000000000007213 */ /* 0x004fe40000000000 */
[----:B------:R-:W-:Y:S01]  /*56e0*/  IMAD.MOV R5, RZ, RZ, -R5 ;  /* 0x000000ffff057224 */ /* 0x000fe200078e0a05 */
[----:B------:R-:W-:Y:S01]  /*56f0*/  STL [R1+0x258c], R11 ;  /* 0x00258c0b01007387 */ /* 0x000fe20000100800 */
[----:B------:R-:W-:Y:S01]  /*5700*/  IMAD R215, R247, R8, R3 ;  /* 0x00000008f7d77224 */ /* 0x000fe200078e0203 */
[----:B-1----:R-:W-:Y:S01]  /*5710*/  IABS R9, R12 ;  /* 0x0000000c00097213 */ /* 0x002fe20000000000 */
[----:B------:R-:W-:Y:S01]  /*5720*/  IMAD.HI.U32 R2, R245, R0, RZ ;  /* 0x00000000f5027227 */ /* 0x000fe200078e00ff */
[----:B------:R-:W-:-:S03]  /*5730*/  IABS R3, R11 ;  /* 0x0000000b00037213 */ /* 0x000fc60000000000 */
[----:B------:R-:W-:Y:S02]  /*5740*/  IMAD.MOV R2, RZ, RZ, -R2 ;  /* 0x000000ffff027224 */ /* 0x000fe400078e0a02 */
[----:B------:R-:W-:Y:S02]  /*5750*/  IMAD R4, R247, R5, R4 ;  /* 0x00000005f7047224 */ /* 0x000fe400078e0204 */
[----:B------:R-:W-:Y:S02]  /*5760*/  VIADD R8, R6, 0xbe ;  /* 0x000000be06087836 */ /* 0x000fe40000000000 */
[----:B------:R-:W-:Y:S01]  /*5770*/  IMAD.HI.U32 R10, R245, R9, RZ ;  /* 0x00000009f50a7227 */ /* 0x000fe200078e00ff */
[----:B------:R1:W-:Y:S03]  /*5780*/  STL [R1+0x148], R4 ;  /* 0x0001480401007387 */ /* 0x0003e60000100800 */
[----:B------:R-:W-:Y:S01]  /*5790*/  IMAD R0, R247, R2, R0 ;  /* 0x00000002f7007224 */ /* 0x000fe200078e0200 */
[----:B------:R2:W-:Y:S01]  /*57a0*/  STL [R1+0x2588], R8 ;  /* 0x0025880801007387 */ /* 0x0005e20000100800 */
[----:B------:R-:W-:Y:S01]  /*57b0*/  IMAD.HI.U32 R5, R245, R3, RZ ;  /* 0x00000003f5057227 */ /* 0x000fe200078e00ff */
[----:B------:R-:W-:-:S02]  /*57c0*/  IABS R2, R8 ;  /* 0x0000000800027213 */ /* 0x000fc40000000000 */
[----:B------:R3:W-:Y:S01]  /*57d0*/  STL [R1+0x144], R0 ;  /* 0x0001440001007387 */ /* 0x0007e20000100800 */
[----:B------:R-:W-:Y:S02]  /*57e0*/  IMAD.MOV R10, RZ, RZ, -R10 ;  /* 0x000000ffff0a7224 */ /* 0x000fe400078e0a0a */
[C---:B-1----:R-:W-:Y:S02]  /*57f0*/  VIADD R4, R6.reuse, 0xbf ;  /* 0x000000bf06047836 */ /* 0x042fe40000000000 */
[----:B------:R-:W-:Y:S02]  /*5800*/  IMAD.MOV R5, RZ, RZ, -R5 ;  /* 0x000000ffff057224 */ /* 0x000fe400078e0a05 */
[----:B------:R-:W-:Y:S01]  /*5810*/  IMAD R9, R247, R10, R9 ;  /* 0x0000000af7097224 */ /* 0x000fe200078e0209 */
[----:B------:R1:W-:Y:S01]  /*5820*/  STL [R1+0x2584], R4 ;  /* 0x0025840401007387 */ /* 0x0003e20000100800 */
[----:B--2---:R-:W-:Y:S01]  /*5830*/  IMAD.HI.U32 R8, R245, R2, RZ ;  /* 0x00000002f5087227 */ /* 0x004fe200078e00ff */
[----:B---3--:R-:W-:-:S03]  /*5840*/  IADD3 R0, R6, 0xc0, RZ ;  /* 0x000000c006007810 */ /* 0x008fc60007ffe0ff */
[C---:B------:R-:W-:Y:S02]  /*5850*/  IMAD R3, R247.reuse, R5, R3 ;  /* 0x00000005f7037224 */ /* 0x040fe400078e0203 */
[----:B------:R2:W-:Y:S01]  /*5860*/  STL [R1+0x2580], R0 ;  /* 0x0025800001007387 */ /* 0x0005e20000100800 */
[----:B------:R-:W-:Y:S01]  /*5870*/  IMAD.MOV R8, RZ, RZ, -R8 ;  /* 0x000000ffff087224 */ /* 0x000fe200078e0a08 */
[----:B-1----:R-:W-:Y:S02]  /*5880*/  IABS R4, R4 ;  /* 0x0000000400047213 */ /* 0x002fe40000000000 */
[----:B------:R1:W-:Y:S01]  /*5890*/  STL [R1+0x140], R9 ;  /* 0x0001400901007387 */ /* 0x0003e20000100800 */
[----:B------:R-:W-:Y:S02]  /*58a0*/  VIADD R10, R6, 0xc2 ;  /* 0x000000c2060a7836 */ /* 0x000fe40000000000 */
[----:B------:R-:W-:Y:S01]  /*58b0*/  IMAD R2, R247, R8, R2 ;  /* 0x00000008f7027224 */ /* 0x000fe200078e0202 */
[----:B------:R3:W-:Y:S01]  /*58c0*/  STL [R1+0x13c], R3 ;  /* 0x00013c0301007387 */ /* 0x0007e20000100800 */
[----:B------:R-:W-:Y:S01]  /*58d0*/  IMAD.HI.U32 R5, R245, R4, RZ ;  /* 0x00000004f5057227 */ /* 0x000fe200078e00ff */
[----:B--2---:R-:W-:-:S02]  /*58e0*/  IABS R0, R0 ;  /* 0x0000000000007213 */ /* 0x004fc40000000000 */
[C---:B------:R-:W-:Y:S01]  /*58f0*/  IADD3 R8, R6.reuse, 0xc3, RZ ;  /* 0x000000c306087810 */ /* 0x040fe20007ffe0ff */
[----:B------:R-:W-:Y:S02]  /*5900*/  IMAD.MOV R5, RZ, RZ, -R5 ;  /* 0x000000ffff057224 */ /* 0x000fe400078e0a05 */
        /* <DEDUP_REMOVED lines=9> */
[----:B------:R-:W-:Y:S01]  /*59a0*/  IABS R3, R8 ;  /* 0x0000000800037213 */ /* 0x000fe20000000000 */
[----:B------:R-:W-:Y:S01]  /*59b0*/  VIADD R11, R6, 0xe5 ;  /* 0x000000e5060b7836 */ /* 0x000fe20000000000 */
        /* <DEDUP_REMOVED lines=12> */
[----:B------:R-:W-:Y:S01]  /*5a80*/  IMAD R9, R247, R10, R9 ;  /* 0x0000000af7097224 */ /* 0x000fe200078e0209 */
[----:B------:R2:W-:Y:S01]  /*5a90*/  STL [R1+0x256c], R0 ;  /* 0x00256c0001007387 */ /* 0x0005e20000100800 */
[----:B------:R-:W-:Y:S01]  /*5aa0*/  IMAD.HI.U32 R8, R245, R3, RZ ;  /* 0x00000003f5087227 */ /* 0x000fe200078e00ff */
[----:B-1----:R-:W-:-:S02]  /*5ab0*/  IABS R4, R4 ;  /* 0x0000000400047213 */ /* 0x002fc40000000000 */
[----:B------:R1:W-:Y:S01]  /*5ac0*/  STL [R1+0x12c], R9 ;  /* 0x00012c0901007387 */ /* 0x0003e20000100800 */
[----:B------:R-:W-:Y:S02]  /*5ad0*/  IMAD R2, R247, R5, R2 ;  /* 0x00000005f7027224 */ /* 0x000fe400078e0202 */
[----:B------:R-:W-:Y:S01]  /*5ae0*/  IMAD.HI.U32 R5, R245, R4, RZ ;  /* 0x00000004f5057227 */ /* 0x000fe200078e00ff */
[----:B--2---:R-:W-:-:S03]  /*5af0*/  IABS R0, R0 ;  /* 0x0000000000007213 */ /* 0x004fc60000000000 */
[----:B------:R-:W-:Y:S01]  /*5b00*/  IMAD.MOV R8, RZ, RZ, -R8 ;  /* 0x000000ffff087224 */ /* 0x000fe200078e0a08 */
[----:B------:R2:W-:Y:S01]  /*5b10*/  STL [R1+0x128], R2 ;  /* 0x0001280201007387 */ /* 0x0005e20000100800 */
[C---:B------:R-:W-:Y:S01]  /*5b20*/  VIADD R10, R6.reuse, 0xc7 ;  /* 0x000000c7060a7836 */ /* 0x040fe20000000000 */
[----:B------:R-:W-:Y:S01]  /*5b30*/  IADD3 R5, -R5, RZ, RZ ;  /* 0x000000ff05057210 */ /* 0x000fe20007ffe1ff */
[C---:B-1----:R-:W-:Y:S02]  /*5b40*/  VIADD R9, R6.reuse, 0xc6 ;  /* 0x000000c606097836 */ /* 0x042fe40000000000 */
[C---:B------:R-:W-:Y:S02]  /*5b50*/  IMAD R3, R247.reuse, R8, R3 ;  /* 0x00000008f7037224 */ /* 0x040fe400078e0203 */
[----:B------:R-:W-:Y:S01]  /*5b60*/  VIADD R8, R6, 0xc8 ;  /* 0x000000c806087836 */ /* 0x000fe20000000000 */
[----:B------:R1:W-:Y:S01]  /*5b70*/  STL [R1+0x2568], R9 ;  /* 0x0025680901007387 */ /* 0x0003e20000100800 */
[----:B------:R-:W-:-:S02]  /*5b80*/  IMAD R4, R247, R5, R4 ;  /* 0x00000005f7047224 */ /* 0x000fc400078e0204 */
[----:B--2---:R-:W-:Y:S01]  /*5b90*/  IMAD.HI.U32 R2, R245, R0, RZ ;  /* 0x00000000f5027227 */ /* 0x004fe200078e00ff */
[----:B------:R-:W-:Y:S03]  /*5ba0*/  STL [R1+0x2564], R10 ;  /* 0x0025640a01007387 */ /* 0x000fe60000100800 */
[----:B------:R-:W-:Y:S01]  /*5bb0*/  IMAD.MOV R2, RZ, RZ, -R2 ;  /* 0x000000ffff027224 */ /* 0x000fe200078e0a02 */
[----:B------:R2:W-:Y:S01]  /*5bc0*/  STL [R1+0x124], R3 ;  /* 0x0001240301007387 */ /* 0x0005e20000100800 */
[----:B-1----:R-:W-:Y:S02]  /*5bd0*/  IABS R9, R9 ;  /* 0x0000000900097213 */ /* 0x002fe40000000000 */
[----:B------:R-:W-:Y:S01]  /*5be0*/  IMAD R0, R247, R2, R0 ;  /* 0x00000002f7007224 */ /* 0x000fe200078e0200 */
[----:B------:R-:W-:Y:S01]  /*5bf0*/  IABS R2, R8 ;  /* 0x0000000800027213 */ /* 0x000fe20000000000 */
[----:B------:R1:W-:Y:S04]  /*5c00*/  STL [R1+0x120], R4 ;  /* 0x0001200401007387 */ /* 0x0003e80000100800 */
[----:B------:R-:W-:Y:S01]  /*5c10*/  STL [R1+0x2560], R8 ;  /* 0x0025600801007387 */ /* 0x000fe20000100800 */
[----:B--2---:R-:W-:Y:S01]  /*5c20*/  IABS R3, R10 ;  /* 0x0000000a00037213 */ /* 0x004fe20000000000 */
[----:B------:R-:W-:-:S02]  /*5c30*/  IMAD.HI.U32 R10, R245, R9, RZ ;  /* 0x00000009f50a7227 */ /* 0x000fc400078e00ff */
[----:B------:R2:W-:Y:S02]  /*5c40*/  STL [R1+0x11c], R0 ;  /* 0x00011c0001007387 */ /* 0x0005e40000100800 */
[----:B------:R-:W-:-:S04]  /*5c50*/  IMAD.HI.U32 R5, R245, R3, RZ ;  /* 0x00000003f5057227 */ /* 0x000fc800078e00ff */
[----:B------:R-:W-:Y:S02]  /*5c60*/  IMAD.MOV R10, RZ, RZ, -R10 ;  /* 0x000000ffff0a7224 */ /* 0x000fe400078e0a0a */
[C---:B-1----:R-:W-:Y:S02]  /*5c70*/  VIADD R4, R6.reuse, 0xc9 ;  /* 0x000000c906047836 */ /* 0x042fe40000000000 */
[----:B--2---:R-:W-:Y:S02]  /*5c80*/  VIADD R0, R6, 0xca ;  /* 0x000000ca06007836 */ /* 0x004fe40000000000 */
[----:B------:R-:W-:Y:S01]  /*5c90*/  IMAD.MOV R5, RZ, RZ, -R5 ;  /* 0x000000ffff057224 */ /* 0x000fe200078e0a05 */
[----:B------:R1:W-:Y:S01]  /*5ca0*/  STL [R1+0x255c], R4 ;  /* 0x00255c0401007387 */ /* 0x0003e20000100800 */
[----:B------:R-:W-:-:S03]  /*5cb0*/  IMAD.HI.U32 R8, R245, R2, RZ ;  /* 0x00000002f5087227 */ /* 0x000fc600078e00ff */
[----:B------:R2:W-:Y:S01]  /*5cc0*/  STL [R1+0x2558], R0 ;  /* 0x0025580001007387 */ /* 0x0005e20000100800 */
[C---:B------:R-:W-:Y:S02]  /*5cd0*/  IMAD R9, R247.reuse, R10, R9 ;  /* 0x0000000af7097224 */ /* 0x040fe400078e0209 */
[----:B------:R-:W-:Y:S02]  /*5ce0*/  IMAD R3, R247, R5, R3 ;  /* 0x00000005f7037224 */ /* 0x000fe400078e0203 */
[----:B------:R-:W-:Y:S01]  /*5cf0*/  IMAD.MOV R8, RZ, RZ, -R8 ;  /* 0x000000ffff087224 */ /* 0x000fe200078e0a08 */
[----:B-1----:R-:W-:Y:S01]  /*5d00*/  IABS R4, R4 ;  /* 0x0000000400047213 */ /* 0x002fe20000000000 */
[----:B------:R1:W-:Y:S01]  /*5d10*/  STL [R1+0x118], R9 ;  /* 0x0001180901007387 */ /* 0x0003e20000100800 */
[C---:B------:R-:W-:Y:S01]  /*5d20*/  VIADD R10, R6.reuse, 0xcc ;  /* 0x000000cc060a7836 */ /* 0x040fe20000000000 */
[----:B--2---:R-:W-:Y:S02]  /*5d30*/  IABS R0, R0 ;  /* 0x0000000000007213 */ /* 0x004fe40000000000 */
[----:B------:R-:W-:Y:S01]  /*5d40*/  IMAD.HI.U32 R5, R245, R4, RZ ;  /* 0x00000004f5057227 */ /* 0x000fe200078e00ff */
[----:B------:R2:W-:Y:S03]  /*5d50*/  STL [R1+0x114], R3 ;  /* 0x0001140301007387 */ /* 0x0005e60000100800 */
[----:B------:R-:W-:Y:S01]  /*5d60*/  IMAD R2, R247, R8, R2 ;  /* 0x00000008f7027224 */ /* 0x000fe200078e0202 */
[----:B-1----:R-:W-:Y:S01]  /*5d70*/  IADD3 R9, R6, 0xcb, RZ ;  /* 0x000000cb06097810 */ /* 0x002fe20007ffe0ff */
[----:B------:R-:W-:-:S02]  /*5d80*/  IMAD.MOV R5, RZ, RZ, -R5 ;  /* 0x000000ffff057224 */ /* 0x000fc400078e0a05 */
[----:B------:R-:W-:Y:S02]  /*5d90*/  VIADD R8, R6, 0xcd ;  /* 0x000000cd06087836 */ /* 0x000fe40000000000 */
[----:B--2---:R-:W-:Y:S01]  /*5da0*/  IMAD.HI.U32 R3, R245, R0, RZ ;  /* 0x00000000f5037227 */ /* 0x004fe200078e00ff */
[----:B------:R1:W-:Y:S03]  /*5db0*/  STL [R1+0x2554], R9 ;  /* 0x0025540901007387 */ /* 0x0003e60000100800 */
[----:B------:R-:W-:Y:S01]  /*5dc0*/  IMAD.MOV R3, RZ, RZ, -R3 ;  /* 0x000000ffff037224 */ /* 0x000fe200078e0a03 */
[----:B------:R-:W-:Y:S01]  /*5dd0*/  STL [R1+0x2550], R10 ;  /* 0x0025500a01007387 */ /* 0x000fe20000100800 */
[C---:B------:R-:W-:Y:S02]  /*5de0*/  IMAD R4, R247.reuse, R5, R4 ;  /* 0x00000005f7047224 */ /* 0x040fe400078e0204 */
[----:B------:R-:W-:Y:S01]  /*5df0*/  IMAD R0, R247, R3, R0 ;  /* 0x00000003f7007224 */ /* 0x000fe200078e0200 */
[----:B------:R2:W-:Y:S01]  /*5e00*/  STL [R1+0x110], R2 ;  /* 0x0001100201007387 */ /* 0x0005e20000100800 */
[----:B------:R-:W-:-:S02]  /*5e10*/  IABS R3, R8 ;  /* 0x0000000800037213 */ /* 0x000fc40000000000 */
[----:B-1----:R-:W-:Y:S01]  /*5e20*/  IABS R9, R9 ;  /* 0x0000000900097213 */ /* 0x002fe20000000000 */
[----:B------:R1:W-:Y:S04]  /*5e30*/  STL [R1+0x10c], R4 ;  /* 0x00010c0401007387 */ /* 0x0003e80000100800 */
[----:B------:R-:W-:Y:S01]  /*5e40*/  STL [R1+0x254c], R8 ;  /* 0x00254c0801007387 */ /* 0x000fe20000100800 */
[----:B--2---:R-:W-:Y:S01]  /*5e50*/  IABS R2, R10 ;  /* 0x0000000a00027213 */ /* 0x004fe20000000000 */
[C---:B------:R-:W-:Y:S02]  /*5e60*/  IMAD.HI.U32 R10, R245.reuse, R9, RZ ;  /* 0x00000009f50a7227 */ /* 0x040fe400078e00ff */
[----:B------:R2:W-:Y:S02]  /*5e70*/  STL [R1+0x108], R0 ;  /* 0x0001080001007387 */ /* 0x0005e40000100800 */
[----:B------:R-:W-:-:S04]  /*5e80*/  IMAD.HI.U32 R5, R245, R2, RZ ;  /* 0x00000002f5057227 */ /* 0x000fc800078e00ff */
[C---:B-1----:R-:W-:Y:S01]  /*5e90*/  VIADD R4, R6.reuse, 0xce ;  /* 0x000000ce06047836 */ /* 0x042fe20000000000 */
[----:B------:R-:W-:Y:S01]  /*5ea0*/  IADD3 R5, -R5, RZ, RZ ;  /* 0x000000ff05057210 */ /* 0x000fe20007ffe1ff */
[----:B------:R-:W-:Y:S02]  /*5eb0*/  IMAD.MOV R10, RZ, RZ, -R10 ;  /* 0x000000ffff0a7224 */ /* 0x000fe400078e0a0a */
[----:B--2---:R-:W-:Y:S01]  /*5ec0*/  VIADD R0, R6, 0xcf ;  /* 0x000000cf06007836 */ /* 0x004fe20000000000 */
        /* <DEDUP_REMOVED lines=8> */
[----:B------:R-:W-:Y:S01]  /*5f50*/  VIADD R10, R6, 0xd1 ;  /* 0x000000d1060a7836 */ /* 0x000fe20000000000 */
[----:B--2---:R-:W-:Y:S02]  /*5f60*/  IABS R0, R0 ;  /* 0x0000000000007213 */ /* 0x004fe40000000000 */
[----:B------:R-:W-:Y:S01]  /*5f70*/  IMAD.HI.U32 R5, R245, R4, RZ ;  /* 0x00000004f5057227 */ /* 0x000fe200078e00ff */
[----:B------:R2:W-:Y:S03]  /*5f80*/  STL [R1+0x100], R2 ;  /* 0x0001000201007387 */ /* 0x0005e60000100800 */
[----:B------:R-:W-:-:S02]  /*5f90*/  IMAD R3, R247, R8, R3 ;  /* 0x00000008f7037224 */ /* 0x000fc400078e0203 */
[C---:B-1----:R-:W-:Y:S02]  /*5fa0*/  VIADD R9, R6.reuse, 0xd0 ;  /* 0x000000d006097836 */ /* 0x042fe40000000000 */
[----:B------:R-:W-:Y:S02]  /*5fb0*/  IMAD.MOV R5, RZ, RZ, -R5 ;  /* 0x000000ffff057224 */ /* 0x000fe400078e0a05 */
[----:B------:R-:W-:Y:S01]  /*5fc0*/  VIADD R8, R6, 0xd2 ;  /* 0x000000d206087836 */ /* 0x000fe20000000000 */
        /* <DEDUP_REMOVED lines=8> */
[----:B------:R1:W-:Y:S01]  /*6050*/  STL [R1+0xf8], R4 ;  /* 0x0000f80401007387 */ /* 0x0003e20000100800 */
[----:B------:R-:W-:-:S03]  /*6060*/  IABS R2, R8 ;  /* 0x0000000800027213 */ /* 0x000fc60000000000 */
[----:B------:R-:W-:Y:S01]  /*6070*/  STL [R1+0x2538], R8 ;  /* 0x0025380801007387 */ /* 0x000fe20000100800 */
[----:B--2---:R-:W-:Y:S01]  /*6080*/  IABS R3, R10 ;  /* 0x0000000a00037213 */ /* 0x004fe20000000000 */
[C---:B------:R-:W-:Y:S02]  /*6090*/  IMAD.HI.U32 R10, R245.reuse, R9, RZ ;  /* 0x00000009f50a7227 */ /* 0x040fe400078e00ff */
[----:B------:R2:W-:Y:S02]  /*60a0*/  STL [R1+0xf4], R0 ;  /* 0x0000f40001007387 */ /* 0x0005e40000100800 */
[----:B------:R-:W-:-:S04]  /*60b0*/  IMAD.HI.U32 R5, R245, R3, RZ ;  /* 0x00000003f5057227 */ /* 0x000fc800078e00ff */
[C---:B-1----:R-:W-:Y:S02]  /*60c0*/  VIADD R4, R6.reuse, 0xd3 ;  /* 0x000000d306047836 */ /* 0x042fe40000000000 */
[----:B------:R-:W-:Y:S01]  /*60d0*/  IMAD.MOV R10, RZ, RZ, -R10 ;  /* 0x000000ffff0a7224 */ /* 0x000fe200078e0a0a */
[----:B--2---:R-:W-:Y:S01]  /*60e0*/  IADD3 R0, R6, 0xd4, RZ ;  /* 0x000000d406007810 */ /* 0x004fe20007ffe0ff */
        /* <DEDUP_REMOVED lines=11> */
[----:B------:R2:W-:Y:S01]  /*61a0*/  STL [R1+0xec], R3 ;  /* 0x0000ec0301007387 */ /* 0x0005e20000100800 */
[----:B------:R-:W-:-:S04]  /*61b0*/  IMAD.HI.U32 R5, R245, R4, RZ ;  /* 0x00000004f5057227 */ /* 0x000fc800078e00ff */
[----:B------:R-:W-:Y:S01]  /*61c0*/  IMAD R2, R247, R8, R2 ;  /* 0x00000008f7027224 */ /* 0x000fe200078e0202 */
[C---:B------:R-:W-:Y:S01]  /*61d0*/  IADD3 R8, R6.reuse, 0xd7, RZ ;  /* 0x000000d706087810 */ /* 0x040fe20007ffe0ff */
[----:B-1----:R-:W-:Y:S02]  /*61e0*/  VIADD R9, R6, 0xd5 ;  /* 0x000000d506097836 */ /* 0x002fe40000000000 */
[----:B------:R-:W-:Y:S02]  /*61f0*/  IMAD.MOV R5, RZ, RZ, -R5 ;  /* 0x000000ffff057224 */ /* 0x000fe400078e0a05 */
[----:B--2---:R-:W-:Y:S01]  /*6200*/  IMAD.HI.U32 R3, R245, R0, RZ ;  /* 0x00000000f5037227 */ /* 0x004fe200078e00ff */
[----:B------:R1:W-:Y:S03]  /*6210*/  STL [R1+0x252c], R9 ;  /* 0x00252c0901007387 */ /* 0x0003e60000100800 */
[----:B------:R-:W-:Y:S01]  /*6220*/  IMAD.MOV R3, RZ, RZ, -R3 ;  /* 0x000000ffff037224 */ /* 0x000fe200078e0a03 */
[----:B------:R-:W-:Y:S01]  /*6230*/  STL [R1+0x2528], R10 ;  /* 0x0025280a01007387 */ /* 0x000fe20000100800 */
[----:B------:R-:W-:-:S02]  /*6240*/  IMAD R226, R247, R5, R4 ;  /* 0x00000005f7e27224 */ /* 0x000fc400078e0204 */
[----:B------:R-:W-:Y:S01]  /*6250*/  IMAD R0, R247, R3, R0 ;  /* 0x00000003f7007224 */ /* 0x000fe200078e0200 */
[----:B------:R2:W-:Y:S01]  /*6260*/  STL [R1+0xe8], R2 ;  /* 0x0000e80201007387 */ /* 0x0005e20000100800 */
[----:B------:R-:W-:Y:S01]  /*6270*/  VIADD R4, R6, 0xd8 ;  /* 0x000000d806047836 */ /* 0x000fe20000000000 */
[----:B-1----:R-:W-:Y:S02]  /*6280*/  IABS R9, R9 ;  /* 0x0000000900097213 */ /* 0x002fe40000000000 */
[----:B------:R-:W-:Y:S01]  /*6290*/  STL [R1+0x2524], R8 ;  /* 0x0025240801007387 */ /* 0x000fe20000100800 */
[----:B------:R-:W-:-:S03]  /*62a0*/  IABS R3, R8 ;  /* 0x0000000800037213 */ /* 0x000fc60000000000 */
[----:B------:R1:W-:Y:S01]  /*62b0*/  STL [R1+0xe0], R0 ;  /* 0x0000e00001007387 */ /* 0x0003e20000100800 */
[----:B--2---:R-:W-:Y:S01]  /*62c0*/  IABS R2, R10 ;  /* 0x0000000a00027213 */ /* 0x004fe20000000000 */
[C---:B------:R-:W-:Y:S02]  /*62d0*/  IMAD.HI.U32 R10, R245.reuse, R9, RZ ;  /* 0x00000009f50a7227 */ /* 0x040fe400078e00ff */
[----:B------:R2:W-:Y:S02]  /*62e0*/  STL [R1+0x2520], R4 ;  /* 0x0025200401007387 */ /* 0x0005e40000100800 */
[----:B------:R-:W-:-:S04]  /*62f0*/  IMAD.HI.U32 R5, R245, R2, RZ ;  /* 0x00000002f5057227 */ /* 0x000fc800078e00ff */
[----:B------:R-:W-:Y:S02]  /*6300*/  IMAD.MOV R10, RZ, RZ, -R10 ;  /* 0x000000ffff0a7224 */ /* 0x000fe400078e0a0a */
[----:B-1----:R-:W-:Y:S01]  /*6310*/  VIADD R0, R6, 0xd9 ;  /* 0x000000d906007836 */ /* 0x002fe20000000000 */
[----:B--2---:R-:W-:Y:S01]  /*6320*/  IABS R4, R4 ;  /* 0x0000000400047213 */ /* 0x004fe20000000000 */
[----:B------:R-:W-:Y:S02]  /*6330*/  IMAD.MOV R5, RZ, RZ, -R5 ;  /* 0x000000ffff057224 */ /* 0x000fe400078e0a05 */
[----:B------:R-:W-:Y:S01]  /*6340*/  IMAD R9, R247, R10, R9 ;  /* 0x0000000af7097224 */ /* 0x000fe200078e0209 */
[----:B------:R1:W-:Y:S01]  /*6350*/  STL [R1+0x251c], R0 ;  /* 0x00251c0001007387 */ /* 0x0003e20000100800 */
[----:B------:R-:W-:-:S03]  /*6360*/  IMAD.HI.U32 R8, R245, R3, RZ ;  /* 0x00000003f5087227 */ /* 0x000fc600078e00ff */
[----:B------:R2:W-:Y:S01]  /*6370*/  STL [R1+0xdc], R9 ;  /* 0x0000dc0901007387 */ /* 0x0005e20000100800 */
[----:B------:R-:W-:Y:S02]  /*6380*/  IMAD R2, R247, R5, R2 ;  /* 0x00000005f7027224 */ /* 0x000fe400078e0202 */
[----:B------:R-:W-:Y:S01]  /*6390*/  IMAD.HI.U32 R5, R245, R4, RZ ;  /* 0x00000004f5057227 */ /* 0x000fe200078e00ff */
[----:B-1----:R-:W-:-:S03]  /*63a0*/  IABS R0, R0 ;  /* 0x0000000000007213 */ /* 0x002fc60000000000 */
[----:B------:R-:W-:Y:S01]  /*63b0*/  IMAD.MOV R8, RZ, RZ, -R8 ;  /* 0x000000ffff087224 */ /* 0x000fe200078e0a08 */
[----:B------:R1:W-:Y:S01]  /*63c0*/  STL [R1+0xd8], R2 ;  /* 0x0000d80201007387 */ /* 0x0003e20000100800 */
[C---:B------:R-:W-:Y:S01]  /*63d0*/  VIADD R10, R6.reuse, 0xdb ;  /* 0x000000db060a7836 */ /* 0x040fe20000000000 */
[----:B------:R-:W-:Y:S01]  /*63e0*/  IADD3 R5, -R5, RZ, RZ ;  /* 0x000000ff05057210 */ /* 0x000fe20007ffe1ff */
[C---:B--2---:R-:W-:Y:S02]  /*63f0*/  VIADD R9, R6.reuse, 0xda ;  /* 0x000000da06097836 */ /* 0x044fe40000000000 */
[C---:B------:R-:W-:Y:S02]  /*6400*/  IMAD R3, R247.reuse, R8, R3 ;  /* 0x00000008f7037224 */ /* 0x040fe400078e0203 */
[----:B------:R-:W-:Y:S01]  /*6410*/  IMAD R4, R247, R5, R4 ;  /* 0x00000005f7047224 */ /* 0x000fe200078e0204 */
[----:B------:R2:W-:Y:S01]  /*6420*/  STL [R1+0x2518], R9 ;  /* 0x0025180901007387 */ /* 0x0005e20000100800 */
[----:B------:R-:W-:-:S02]  /*6430*/  VIADD R8, R6, 0xdc ;  /* 0x000000dc06087836 */ /* 0x000fc40000000000 */
[----:B-1----:R-:W-:Y:S01]  /*6440*/  IMAD.HI.U32 R2, R245, R0, RZ ;  /* 0x00000000f5027227 */ /* 0x002fe200078e00ff */
[----:B------:R-:W-:Y:S03]  /*6450*/  STL [R1+0x2514], R10 ;  /* 0x0025140a01007387 */ /* 0x000fe60000100800 */
[----:B------:R-:W-:Y:S01]  /*6460*/  IMAD.MOV R2, RZ, RZ, -R2 ;  /* 0x000000ffff027224 */ /* 0x000fe200078e0a02 */
[----:B------:R1:W-:Y:S01]  /*6470*/  STL [R1+0xd4], R3 ;  /* 0x0000d40301007387 */ /* 0x0003e20000100800 */
[----:B--2---:R-:W-:Y:S02]  /*6480*/  IABS R9, R9 ;  /* 0x0000000900097213 */ /* 0x004fe40000000000 */
[----:B------:R-:W-:Y:S01]  /*6490*/  IMAD R0, R247, R2, R0 ;  /* 0x00000002f7007224 */ /* 0x000fe200078e0200 */
[----:B------:R2:W-:Y:S01]  /*64a0*/  STL [R1+0xd0], R4 ;  /* 0x0000d00401007387 */ /* 0x0005e20000100800 */
[----:B------:R-:W-:-:S03]  /*64b0*/  IABS R2, R8 ;  /* 0x0000000800027213 */ /* 0x000fc60000000000 */
[----:B------:R-:W-:Y:S01]  /*64c0*/  STL [R1+0x2510], R8 ;  /* 0x0025100801007387 */ /* 0x000fe20000100800 */
[----:B-1----:R-:W-:Y:S01]  /*64d0*/  IABS R3, R10 ;  /* 0x0000000a00037213 */ /* 0x002fe20000000000 */
[C---:B------:R-:W-:Y:S02]  /*64e0*/  IMAD.HI.U32 R10, R245.reuse, R9, RZ ;  /* 0x00000009f50a7227 */ /* 0x040fe400078e00ff */
[----:B------:R1:W-:Y:S02]  /*64f0*/  STL [R1+0xcc], R0 ;  /* 0x0000cc0001007387 */ /* 0x0003e40000100800 */
[----:B--2---:R-:W-:Y:S02]  /*6500*/  VIADD R4, R6, 0xdd ;  /* 0x000000dd06047836 */ /* 0x004fe40000000000 */
[----:B------:R-:W-:-:S03]  /*6510*/  IMAD.HI.U32 R5, R245, R3, RZ ;  /* 0x00000003f5057227 */ /* 0x000fc600078e00ff */
[----:B------:R2:W-:Y:S01]  /*6520*/  STL [R1+0x250c], R4 ;  /* 0x00250c0401007387 */ /* 0x0005e20000100800 */
[----:B------:R-:W-:Y:S02]  /*6530*/  IMAD.MOV R10, RZ, RZ, -R10 ;  /* 0x000000ffff0a7224 */ /* 0x000fe400078e0a0a */
[----:B-1----:R-:W-:Y:S02]  /*6540*/  VIADD R0, R6, 0xde ;  /* 0x000000de06007836 */ /* 0x002fe40000000000 */
[----:B------:R-:W-:Y:S02]  /*6550*/  IMAD.MOV R5, RZ, RZ, -R5 ;  /* 0x000000ffff057224 */ /* 0x000fe400078e0a05 */
[----:B------:R-:W-:Y:S01]  /*6560*/  IMAD.HI.U32 R8, R245, R2, RZ ;  /* 0x00000002f5087227 */ /* 0x000fe200078e00ff */
[----:B------:R1:W-:Y:S01]  /*6570*/  STL [R1+0x2508], R0 ;  /* 0x0025080001007387 */ /* 0x0003e20000100800 */
[----:B--2---:R-:W-:Y:S02]  /*6580*/  IABS R4, R4 ;  /* 0x0000000400047213 */ /* 0x004fe40000000000 */
[----:B------:R-:W-:-:S02]  /*6590*/  IMAD R9, R247, R10, R9 ;  /* 0x0000000af7097224 */ /* 0x000fc400078e0209 */
[----:B------:R-:W-:Y:S02]  /*65a0*/  IMAD R3, R247, R5, R3 ;  /* 0x00000005f7037224 */ /* 0x000fe400078e0203 */
[----:B------:R-:W-:Y:S01]  /*65b0*/  IMAD.MOV R8, RZ, RZ, -R8 ;  /* 0x000000ffff087224 */ /* 0x000fe200078e0a08 */
[----:B------:R2:W-:Y:S01]  /*65c0*/  STL [R1+0xc8], R9 ;  /* 0x0000c80901007387 */ /* 0x0005e20000100800 */
[----:B------:R-:W-:Y:S01]  /*65d0*/  IMAD.HI.U32 R5, R245, R4, RZ ;  /* 0x00000004f5057227 */ /* 0x000fe200078e00ff */
[----:B-1----:R-:W-:Y:S02]  /*65e0*/  IABS R0, R0 ;  /* 0x0000000000007213 */ /* 0x002fe40000000000 */
[----:B------:R1:W-:Y:S01]  /*65f0*/  STL [R1+0xc4], R3 ;  /* 0x0000c40301007387 */ /* 0x0003e20000100800 */
[----:B------:R-:W-:Y:S02]  /*6600*/  VIADD R10, R6, 0xe0 ;  /* 0x000000e0060a7836 */ /* 0x000fe40000000000 */
[----:B------:R-:W-:-:S02]  /*6610*/  IMAD R2, R247, R8, R2 ;  /* 0x00000008f7027224 */ /* 0x000fc400078e0202 */
[----:B------:R-:W-:Y:S01]  /*6620*/  IMAD.MOV R5, RZ, RZ, -R5 ;  /* 0x000000ffff057224 */ /* 0x000fe200078e0a05 */
[C---:B--2---:R-:W-:Y:S01]  /*6630*/  IADD3 R9, R6.reuse, 0xdf, RZ ;  /* 0x000000df06097810 */ /* 0x044fe20007ffe0ff */
[----:B------:R-:W-:Y:S02]  /*6640*/  VIADD R8, R6, 0xe1 ;  /* 0x000000e106087836 */ /* 0x000fe40000000000 */
[----:B------:R-:W-:Y:S02]  /*6650*/  IMAD R4, R247, R5, R4 ;  /* 0x00000005f7047224 */ /* 0x000fe400078e0204 */
[----:B-1----:R-:W-:Y:S01]  /*6660*/  IMAD.HI.U32 R3, R245, R0, RZ ;  /* 0x00000000f5037227 */ /* 0x002fe200078e00ff */
        /* <DEDUP_REMOVED lines=18> */
[----:B------:R-:W-:-:S03]  /*6790*/  IMAD.HI.U32 R8, R245, R3, RZ ;  /* 0x00000003f5087227 */ /* 0x000fc600078e00ff */
[----:B------:R2:W-:Y:S01]  /*67a0*/  STL [R1+0x24f4], R0 ;  /* 0x0024f40001007387 */ /* 0x0005e20000100800 */
[C---:B------:R-:W-:Y:S01]  /*67b0*/  IMAD R212, R247.reuse, R5, R2 ;  /* 0x00000005f7d47224 */ /* 0x040fe200078e0202 */
[----:B-1----:R-:W-:Y:S01]  /*67c0*/  IABS R4, R4 ;  /* 0x0000000400047213 */ /* 0x002fe20000000000 */
[----:B------:R-:W-:Y:S02]  /*67d0*/  IMAD R9, R247, R10, R9 ;  /* 0x0000000af7097224 */ /* 0x000fe400078e0209 */
[----:B------:R-:W-:Y:S02]  /*67e0*/  IMAD.MOV R8, RZ, RZ, -R8 ;  /* 0x000000ffff087224 */ /* 0x000fe400078e0a08 */
[----:B------:R-:W-:Y:S01]  /*67f0*/  IMAD.HI.U32 R5, R245, R4, RZ ;  /* 0x00000004f5057227 */ /* 0x000fe200078e00ff */
[----:B------:R1:W-:Y:S01]  /*6800*/  STL [R1+0xb4], R9 ;  /* 0x0000b40901007387 */ /* 0x0003e20000100800 */
[----:B--2---:R-:W-:Y:S02]  /*6810*/  IABS R0, R0 ;  /* 0x0000000000007213 */ /* 0x004fe40000000000 */
[----:B------:R-:W-:Y:S01]  /*6820*/  IMAD.MOV R5, RZ, RZ, -R5 ;  /* 0x000000ffff057224 */ /* 0x000fe200078e0a05 */
[----:B------:R-:W-:Y:S01]  /*6830*/  STL [R1+0x24f0], R12 ;  /* 0x0024f00c01007387 */ /* 0x000fe20000100800 */
[----:B------:R-:W-:-:S02]  /*6840*/  IMAD R3, R247, R8, R3 ;  /* 0x00000008f7037224 */ /* 0x000fc400078e0203 */
[----:B------:R-:W-:Y:S01]  /*6850*/  IMAD.HI.U32 R2, R245, R0, RZ ;  /* 0x00000000f5027227 */ /* 0x000fe200078e00ff */
[----:B------:R-:W-:Y:S01]  /*6860*/  STL [R1+0x24ec], R11 ;  /* 0x0024ec0b01007387 */ /* 0x000fe20000100800 */
[----:B-1----:R-:W-:Y:S02]  /*6870*/  IABS R9, R12 ;  /* 0x0000000c00097213 */ /* 0x002fe40000000000 */
[----:B------:R-:W-:Y:S01]  /*6880*/  IMAD.MOV R2, RZ, RZ, -R2 ;  /* 0x000000ffff027224 */ /* 0x000fe200078e0a02 */
[----:B------:R1:W-:Y:S01]  /*6890*/  STL [R1+0xac], R3 ;  /* 0x0000ac0301007387 */ /* 0x0003e20000100800 */
[----:B------:R-:W-:Y:S02]  /*68a0*/  IMAD R4, R247, R5, R4 ;  /* 0x00000005f7047224 */ /* 0x000fe400078e0204 */
[C---:B------:R-:W-:Y:S02]  /*68b0*/  VIADD R8, R6.reuse, 0xe6 ;  /* 0x000000e606087836 */ /* 0x040fe40000000000 */
[----:B------:R-:W-:Y:S01]  /*68c0*/  IMAD.HI.U32 R10, R245, R9, RZ ;  /* 0x00000009f50a7227 */ /* 0x000fe200078e00ff */
[----:B------:R2:W-:Y:S03]  /*68d0*/  STL [R1+0xa8], R4 ;  /* 0x0000a80401007387 */ /* 0x0005e60000100800 */
[----:B------:R-:W-:Y:S01]  /*68e0*/  IMAD R0, R247, R2, R0 ;  /* 0x00000002f7007224 */ /* 0x000fe200078e0200 */
[----:B-1----:R-:W-:Y:S01]  /*68f0*/  IABS R3, R11 ;  /* 0x0000000b00037213 */ /* 0x002fe20000000000 */
[----:B------:R-:W-:Y:S01]  /*6900*/  IMAD.MOV R10, RZ, RZ, -R10 ;  /* 0x000000ffff0a7224 */ /* 0x000fe200078e0a0a */
[----:B------:R-:W-:Y:S01]  /*6910*/  IABS R2, R8 ;  /* 0x0000000800027213 */ /* 0x000fe20000000000 */
[----:B------:R1:W-:Y:S01]  /*6920*/  STL [R1+0x24e8], R8 ;  /* 0x0024e80801007387 */ /* 0x0003e20000100800 */
[----:B------:R-:W-:-:S02]  /*6930*/  VIADD R12, R6, 0xf8 ;  /* 0x000000f8060c7836 */ /* 0x000fc40000000000 */
[----:B--2---:R-:W-:Y:S01]  /*6940*/  VIADD R4, R6, 0xe7 ;  /* 0x000000e706047836 */ /* 0x004fe20000000000 */
[----:B------:R2:W-:Y:S01]  /*6950*/  STL [R1+0xa4], R0 ;  /* 0x0000a40001007387 */ /* 0x0005e20000100800 */
[----:B------:R-:W-:-:S03]  /*6960*/  IMAD.HI.U32 R5, R245, R3, RZ ;  /* 0x00000003f5057227 */ /* 0x000fc600078e00ff */
[----:B------:R3:W-:Y:S01]  /*6970*/  STL [R1+0x24e4], R4 ;  /* 0x0024e40401007387 */ /* 0x0007e20000100800 */
[----:B------:R-:W-:Y:S02]  /*6980*/  IMAD R9, R247, R10, R9 ;  /* 0x0000000af7097224 */ /* 0x000fe400078e0209 */
[----:B-1----:R-:W-:Y:S01]  /*6990*/  IMAD.HI.U32 R8, R245, R2, RZ ;  /* 0x00000002f5087227 */ /* 0x002fe200078e00ff */
[----:B--2---:R-:W-:-:S03]  /*69a0*/  IADD3 R0, R6, 0xe8, RZ ;  /* 0x000000e806007810 */ /* 0x004fc60007ffe0ff */
[----:B------:R-:W-:Y:S02]  /*69b0*/  IMAD.MOV R5, RZ, RZ, -R5 ;  /* 0x000000ffff057224 */ /* 0x000fe400078e0a05 */
[----:B------:R-:W-:Y:S01]  /*69c0*/  IMAD.MOV R8, RZ, RZ, -R8 ;  /* 0x000000ffff087224 */ /* 0x000fe200078e0a08 */
[----:B---3--:R-:W-:Y:S01]  /*69d0*/  IABS R4, R4 ;  /* 0x0000000400047213 */ /* 0x008fe20000000000 */
[----:B------:R1:W-:Y:S01]  /*69e0*/  STL [R1+0x24e0], R0 ;  /* 0x0024e00001007387 */ /* 0x0003e20000100800 */
[----:B------:R-:W-:Y:S02]  /*69f0*/  IMAD R3, R247, R5, R3 ;  /* 0x00000005f7037224 */ /* 0x000fe400078e0203 */
[----:B------:R-:W-:Y:S01]  /*6a00*/  VIADD R10, R6, 0xea ;  /* 0x000000ea060a7836 */ /* 0x000fe20000000000 */
[----:B------:R2:W-:Y:S01]  /*6a10*/  STL [R1+0xa0], R9 ;  /* 0x0000a00901007387 */ /* 0x0005e20000100800 */
[----:B------:R-:W-:-:S03]  /*6a20*/  IMAD.HI.U32 R5, R245, R4, RZ ;  /* 0x00000004f5057227 */ /* 0x000fc600078e00ff */
[----:B------:R3:W-:Y:S01]  /*6a30*/  STL [R1+0x9c], R3 ;  /* 0x00009c0301007387 */ /* 0x0007e20000100800 */
[C---:B------:R-:W-:Y:S01]  /*6a40*/  IMAD R2, R247.reuse, R8, R2 ;  /* 0x00000008f7027224 */ /* 0x040fe200078e0202 */
[----:B-1----:R-:W-:Y:S01]  /*6a50*/  IABS R0, R0 ;  /* 0x0000000000007213 */ /* 0x002fe20000000000 */
[----:B------:R-:W-:Y:S02]  /*6a60*/  IMAD.MOV R5, RZ, RZ, -R5 ;  /* 0x000000ffff057224 */ /* 0x000fe400078e0a05 */
[C---:B------:R-:W-:Y:S02]  /*6a70*/  VIADD R8, R6.reuse, 0xec ;  /* 0x000000ec06087836 */ /* 0x040fe40000000000 */
[C---:B--2---:R-:W-:Y:S02]  /*6a80*/  VIADD R9, R6.reuse, 0xe9 ;  /* 0x000000e906097836 */ /* 0x044fe40000000000 */
        /* <DEDUP_REMOVED lines=10> */
[----:B------:R1:W-:Y:S01]  /*6b30*/  STL [R1+0x94], R4 ;  /* 0x0000940401007387 */ /* 0x0003e20000100800 */
[----:B--2---:R-:W-:Y:S02]  /*6b40*/  IABS R2, R10 ;  /* 0x0000000a00027213 */ /* 0x004fe40000000000 */
[----:B------:R-:W-:-:S03]  /*6b50*/  IADD3 R10, R6, 0xeb, RZ ;  /* 0x000000eb060a7810 */ /* 0x000fc60007ffe0ff */
[----:B------:R-:W-:Y:S01]  /*6b60*/  IMAD.HI.U32 R5, R245, R2, RZ ;  /* 0x00000002f5057227 */ /* 0x000fe200078e00ff */
[----:B-1----:R-:W-:Y:S01]  /*6b70*/  IABS R4, R10 ;  /* 0x0000000a00047213 */ /* 0x002fe20000000000 */
[----:B------:R1:W-:Y:S02]  /*6b80*/  STL [R1+0x24d4], R10 ;  /* 0x0024d40a01007387 */ /* 0x0003e40000100800 */
[----:B------:R-:W-:Y:S02]  /*6b90*/  IMAD.MOV R5, RZ, RZ, -R5 ;  /* 0x000000ffff057224 */ /* 0x000fe400078e0a05 */
[----:B------:R2:W-:Y:S02]  /*6ba0*/  STL [R1+0x90], R0 ;  /* 0x0000900001007387 */ /* 0x0005e40000100800 */
[----:B------:R-:W-:Y:S02]  /*6bb0*/  IMAD R2, R247, R5, R2 ;  /* 0x00000005f7027224 */ /* 0x000fe400078e0202 */
[----:B------:R3:W-:Y:S01]  /*6bc0*/  STL [R1+0x24d0], R8 ;  /* 0x0024d00801007387 */ /* 0x0007e20000100800 */
[----:B------:R-:W-:-:S04]  /*6bd0*/  IMAD.HI.U32 R5, R245, R3, RZ ;  /* 0x00000003f5057227 */ /* 0x000fc800078e00ff */
[----:B-1----:R-:W-:Y:S01]  /*6be0*/  IMAD.HI.U32 R10, R245, R9, RZ ;  /* 0x00000009f50a7227 */ /* 0x002fe200078e00ff */
[----:B------:R-:W-:-:S03]  /*6bf0*/  IADD3 R5, -R5, RZ, RZ ;  /* 0x000000ff05057210 */ /* 0x000fc60007ffe1ff */
[----:B------:R-:W-:Y:S02]  /*6c00*/  IMAD.MOV R10, RZ, RZ, -R10 ;  /* 0x000000ffff0a7224 */ /* 0x000fe400078e0a0a */
[----:B--2---:R-:W-:Y:S02]  /*6c10*/  VIADD R0, R6, 0xed ;  /* 0x000000ed06007836 */ /* 0x004fe40000000000 */
[----:B---3--:R-:W-:-:S03]  /*6c20*/  IMAD.HI.U32 R8, R245, R4, RZ ;  /* 0x00000004f5087227 */ /* 0x008fc600078e00ff */
[----:B------:R1:W-:Y:S01]  /*6c30*/  STL [R1+0x24cc], R0 ;  /* 0x0024cc0001007387 */ /* 0x0003e20000100800 */
[C---:B------:R-:W-:Y:S02]  /*6c40*/  IMAD R9, R247.reuse, R10, R9 ;  /* 0x0000000af7097224 */ /* 0x040fe400078e0209 */
[----:B------:R-:W-:Y:S02]  /*6c50*/  IMAD.MOV R8, RZ, RZ, -R8 ;  /* 0x000000ffff087224 */ /* 0x000fe400078e0a08 */
[C---:B------:R-:W-:Y:S01]  /*6c60*/  VIADD R10, R6.reuse, 0xef ;  /* 0x000000ef060a7836 */ /* 0x040fe20000000000 */
[----:B------:R2:W-:Y:S01]  /*6c70*/  STL [R1+0x8c], R9 ;  /* 0x00008c0901007387 */ /* 0x0005e20000100800 */
[C---:B------:R-:W-:Y:S02]  /*6c80*/  IMAD R4, R247.reuse, R8, R4 ;  /* 0x00000008f7047224 */ /* 0x040fe400078e0204 */
[----:B------:R-:W-:Y:S01]  /*6c90*/  IMAD R3, R247, R5, R3 ;  /* 0x00000005f7037224 */ /* 0x000fe200078e0203 */
[----:B-1----:R-:W-:Y:S01]  /*6ca0*/  IABS R0, R0 ;  /* 0x0000000000007213 */ /* 0x002fe20000000000 */
[----:B------:R1:W-:Y:S01]  /*6cb0*/  STL [R1+0x88], R2 ;  /* 0x0000880201007387 */ /* 0x0003e20000100800 */
[----:B------:R-:W-:-:S02]  /*6cc0*/  VIADD R8, R6, 0xf1 ;  /* 0x000000f106087836 */ /* 0x000fc40000000000 */
[----:B--2---:R-:W-:-:S05]  /*6cd0*/  VIADD R9, R6, 0xee ;  /* 0x000000ee06097836 */ /* 0x004fca0000000000 */
[----:B------:R2:W-:Y:S01]  /*6ce0*/  STL [R1+0x24c8], R9 ;  /* 0x0024c80901007387 */ /* 0x0005e20000100800 */
[----:B-1----:R-:W-:-:S03]  /*6cf0*/  IMAD.HI.U32 R2, R245, R0, RZ ;  /* 0x00000000f5027227 */ /* 0x002fc600078e00ff */
[----:B------:R-:W-:Y:S01]  /*6d00*/  STL [R1+0x24c4], R10 ;  /* 0x0024c40a01007387 */ /* 0x000fe20000100800 */
[----:B------:R-:W-:-:S03]  /*6d10*/  IMAD.MOV R2, RZ, RZ, -R2 ;  /* 0x000000ffff027224 */ /* 0x000fc600078e0a02 */
[----:B------:R1:W-:Y:S01]  /*6d20*/  STL [R1+0x84], R4 ;  /* 0x0000840401007387 */ /* 0x0003e20000100800 */
[----:B------:R-:W-:Y:S01]  /*6d30*/  IMAD R239, R247, R2, R0 ;  /* 0x00000002f7ef7224 */ /* 0x000fe200078e0200 */
[----:B--2---:R-:W-:Y:S01]  /*6d40*/  IABS R9, R9 ;  /* 0x0000000900097213 */ /* 0x004fe20000000000 */
[C---:B------:R-:W-:Y:S01]  /*6d50*/  VIADD R0, R6.reuse, 0xf2 ;  /* 0x000000f206007836 */ /* 0x040fe20000000000 */
[----:B------:R2:W-:Y:S01]  /*6d60*/  STL [R1+0x80], R3 ;  /* 0x0000800301007387 */ /* 0x0005e20000100800 */
[----:B------:R-:W-:Y:S02]  /*6d70*/  IABS R2, R8 ;  /* 0x0000000800027213 */ /* 0x000fe40000000000 */
[----:B-1----:R-:W-:Y:S01]  /*6d80*/  IABS R4, R10 ;  /* 0x0000000a00047213 */ /* 0x002fe20000000000 */
[----:B------:R-:W-:-:S04]  /*6d90*/  VIADD R10, R6, 0xf0 ;  /* 0x000000f0060a7836 */ /* 0x000fc80000000000 */
[----:B------:R-:W-:Y:S01]  /*6da0*/  IMAD.HI.U32 R5, R245, R4, RZ ;  /* 0x00000004f5057227 */ /* 0x000fe200078e00ff */
[----:B------:R1:W-:Y:S01]  /*6db0*/  STL [R1+0x24c0], R10 ;  /* 0x0024c00a01007387 */ /* 0x0003e20000100800 */
[----:B--2---:R-:W-:Y:S02]  /*6dc0*/  IABS R3, R10 ;  /* 0x0000000a00037213 */ /* 0x004fe40000000000 */
[----:B------:R-:W-:Y:S01]  /*6dd0*/  IMAD.MOV R5, RZ, RZ, -R5 ;  /* 0x000000ffff057224 */ /* 0x000fe200078e0a05 */
[----:B------:R-:W-:Y:S03]  /*6de0*/  STL [R1+0x2a18], R239 ;  /* 0x002a18ef01007387 */ /* 0x000fe60000100800 */
[----:B------:R-:W-:Y:S01]  /*6df0*/  IMAD R5, R247, R5, R4 ;  /* 0x00000005f7057224 */ /* 0x000fe200078e0204 */
[----:B------:R2:W-:Y:S01]  /*6e00*/  STL [R1+0x24bc], R8 ;  /* 0x0024bc0801007387 */ /* 0x0005e20000100800 */
[----:B------:R-:W-:-:S03]  /*6e10*/  IMAD.HI.U32 R4, R245, R2, RZ ;  /* 0x00000002f5047227 */ /* 0x000fc600078e00ff */
[----:B------:R3:W-:Y:S01]  /*6e20*/  STL [R1+0x24b8], R0 ;  /* 0x0024b80001007387 */ /* 0x0007e20000100800 */
[----:B-1----:R-:W-:-:S04]  /*6e30*/  IMAD.HI.U32 R10, R245, R9, RZ ;  /* 0x00000009f50a7227 */ /* 0x002fc800078e00ff */
[----:B------:R-:W-:Y:S02]  /*6e40*/  IMAD.MOV R10, RZ, RZ, -R10 ;  /* 0x000000ffff0a7224 */ /* 0x000fe400078e0a0a */
[----:B--2---:R-:W-:Y:S01]  /*6e50*/  IMAD.HI.U32 R8, R245, R3, RZ ;  /* 0x00000003f5087227 */ /* 0x004fe200078e00ff */
[----:B---3--:R-:W-:-:S03]  /*6e60*/  IABS R0, R0 ;  /* 0x0000000000007213 */ /* 0x008fc60000000000 */
[C---:B------:R-:W-:Y:S01]  /*6e70*/  IMAD R9, R247.reuse, R10, R9 ;  /* 0x0000000af7097224 */ /* 0x040fe200078e0209 */
[C---:B------:R-:W-:Y:S01]  /*6e80*/  IADD3 R10, R6.reuse, 0xf3, RZ ;  /* 0x000000f3060a7810 */ /* 0x040fe20007ffe0ff */
[----:B------:R-:W-:Y:S02]  /*6e90*/  IMAD.MOV R8, RZ, RZ, -R8 ;  /* 0x000000ffff087224 */ /* 0x000fe400078e0a08 */
[----:B------:R-:W-:Y:S01]  /*6ea0*/  IMAD.MOV R4, RZ, RZ, -R4 ;  /* 0x000000ffff047224 */ /* 0x000fe200078e0a04 */
[----:B------:R1:W-:Y:S01]  /*6eb0*/  STL [R1+0x78], R9 ;  /* 0x0000780901007387 */ /* 0x0003e20000100800 */
[C---:B------:R-:W-:Y:S01]  /*6ec0*/  IMAD R8, R247.reuse, R8, R3 ;  /* 0x00000008f7087224 */ /* 0x040fe200078e0203 */
[----:B------:R-:W-:Y:S01]  /*6ed0*/  IABS R3, R10 ;  /* 0x0000000a00037213 */ /* 0x000fe20000000000 */
[----:B------:R-:W-:Y:S01]  /*6ee0*/  IMAD R2, R247, R4, R2 ;  /* 0x00000004f7027224 */ /* 0x000fe200078e0202 */
[----:B------:R2:W-:Y:S01]  /*6ef0*/  STL [R1+0x74], R5 ;  /* 0x0000740501007387 */ /* 0x0005e20000100800 */
[----:B------:R-:W-:-:S02]  /*6f00*/  VIADD R4, R6, 0xf6 ;  /* 0x000000f606047836 */ /* 0x000fc40000000000 */
[----:B------:R-:W-:Y:S01]  /*6f10*/  IMAD.MOV.U32 R239, RZ, RZ, R207 ;  /* 0x000000ffffef7224 */ /* 0x000fe200078e00cf */
[----:B------:R-:W-:Y:S01]  /*6f20*/  STL [R1+0x24b4], R10 ;  /* 0x0024b40a01007387 */ /* 0x000fe20000100800 */
[----:B-1----:R-:W-:Y:S02]  /*6f30*/  VIADD R9, R6, 0xf4 ;  /* 0x000000f406097836 */ /* 0x002fe40000000000 */
[----:B--2---:R-:W-:-:S03]  /*6f40*/  IMAD.HI.U32 R5, R245, R0, RZ ;  /* 0x00000000f5057227 */ /* 0x004fc600078e00ff */
[----:B------:R-:W-:Y:S01]  /*6f50*/  STL [R1+0x24b0], R9 ;  /* 0x0024b00901007387 */ /* 0x000fe20000100800 */
[----:B------:R-:W-:-:S03]  /*6f60*/  IMAD.MOV R5, RZ, RZ, -R5 ;  /* 0x000000ffff057224 */ /* 0x000fc600078e0a05 */
[----:B------:R1:W-:Y:S01]  /*6f70*/  STL [R1+0x70], R8 ;  /* 0x0000700801007387 */ /* 0x0003e20000100800 */
[----:B------:R-:W-:-:S03]  /*6f80*/  IMAD R0, R247, R5, R0 ;  /* 0x00000005f7007224 */ /* 0x000fc600078e0200 */
[----:B------:R2:W-:Y:S01]  /*6f90*/  STL [R1+0x6c], R2 ;  /* 0x00006c0201007387 */ /* 0x0005e20000100800 */
[----:B------:R-:W-:Y:S01]  /*6fa0*/  IMAD.HI.U32 R5, R245, R3, RZ ;  /* 0x00000003f5057227 */ /* 0x000fe200078e00ff */
[----:B-1----:R-:W-:-:S03]  /*6fb0*/  IABS R8, R9 ;  /* 0x0000000900087213 */ /* 0x002fc60000000000 */
[----:B------:R-:W-:Y:S01]  /*6fc0*/  VIADD R9, R6, 0xf5 ;  /* 0x000000f506097836 */ /* 0x000fe20000000000 */
[----:B------:R-:W-:Y:S01]  /*6fd0*/  IADD3 R5, -R5, RZ, RZ ;  /* 0x000000ff05057210 */ /* 0x000fe20007ffe1ff */
[----:B--2---:R-:W-:-:S03]  /*6fe0*/  IMAD.MOV.U32 R2, RZ, RZ, R8 ;  /* 0x000000ffff027224 */ /* 0x004fc600078e0008 */
[----:B------:R-:W-:Y:S01]  /*6ff0*/  STL [R1+0x24ac], R9 ;  /* 0x0024ac0901007387 */ /* 0x000fe20000100800 */
[----:B------:R-:W-:Y:S02]  /*7000*/  IMAD R5, R247, R5, R3 ;  /* 0x00000005f7057224 */ /* 0x000fe400078e0203 */
[----:B------:R-:W-:Y:S01]  /*7010*/  IMAD.HI.U32 R8, R245, R2, RZ ;  /* 0x00000002f5087227 */ /* 0x000fe200078e00ff */
[----:B------:R1:W-:Y:S03]  /*7020*/  STL [R1+0x68], R0 ;  /* 0x0000680001007387 */ /* 0x0003e60000100800 */
[----:B------:R-:W-:Y:S01]  /*7030*/  IMAD.MOV R8, RZ, RZ, -R8 ;  /* 0x000000ffff087224 */ /* 0x000fe200078e0a08 */
[----:B------:R2:W-:Y:S03]  /*7040*/  STL [R1+0x24a8], R4 ;  /* 0x0024a80401007387 */ /* 0x0005e60000100800 */
[----:B------:R-:W-:Y:S01]  /*7050*/  IMAD R3, R247, R8, R2 ;  /* 0x00000008f7037224 */ /* 0x000fe200078e0202 */
[----:B-1----:R-:W-:Y:S01]  /*7060*/  IABS R0, R9 ;  /* 0x0000000900007213 */ /* 0x002fe20000000000 */
[----:B------:R-:W-:Y:S01]  /*7070*/  VIADD R9, R6, 0xf7 ;  /* 0x000000f706097836 */ /* 0x000fe20000000000 */
[----:B--2---:R-:W-:-:S03]  /*7080*/  IABS R4, R4 ;  /* 0x0000000400047213 */ /* 0x004fc60000000000 */
[----:B------:R-:W-:Y:S01]  /*7090*/  IMAD.HI.U32 R10, R245, R0, RZ ;  /* 0x00000000f50a7227 */ /* 0x000fe200078e00ff */
[----:B------:R1:W-:Y:S04]  /*70a0*/  STL [R1+0x24a4], R9 ;  /* 0x0024a40901007387 */ /* 0x0003e80000100800 */
[----:B------:R2:W-:Y:S04]  /*70b0*/  STL [R1+0x64], R5 ;  /* 0x0000640501007387 */ /* 0x0005e80000100800 */
[----:B------:R3:W-:Y:S01]  /*70c0*/  STL [R1+0x60], R3 ;  /* 0x0000600301007387 */ /* 0x0007e20000100800 */
[----:B-1----:R-:W-:-:S03]  /*70d0*/  IABS R9, R9 ;  /* 0x0000000900097213 */ /* 0x002fc60000000000 */
[----:B------:R-:W-:Y:S01]  /*70e0*/  STL [R1+0x24a0], R12 ;  /* 0x0024a00c01007387 */ /* 0x000fe20000100800 */
[----:B--2---:R-:W-:-:S03]  /*70f0*/  IMAD.HI.U32 R5, R245, R4, RZ ;  /* 0x00000004f5057227 */ /* 0x004fc600078e00ff */
[----:B------:R-:W-:Y:S01]  /*7100*/  STL [R1+0x249c], R11 ;  /* 0x00249c0b01007387 */ /* 0x000fe20000100800 */
[----:B---3--:R-:W-:Y:S02]  /*7110*/  IMAD.MOV R3, RZ, RZ, -R10 ;  /* 0x000000ffff037224 */ /* 0x008fe400078e0a0a */
[----:B------:R-:W-:Y:S01]  /*7120*/  IMAD.MOV.U32 R2, RZ, RZ, R9 ;  /* 0x000000ffff027224 */ /* 0x000fe200078e0009 */
[----:B------:R-:W-:Y:S01]  /*7130*/  IADD3 R9, R6, 0xfa, RZ ;  /* 0x000000fa06097810 */ /* 0x000fe20007ffe0ff */
[----:B------:R-:W-:Y:S01]  /*7140*/  IMAD R3, R247, R3, R0 ;  /* 0x00000003f7037224 */ /* 0x000fe200078e0200 */
[----:B------:R-:W-:Y:S01]  /*7150*/  IABS R0, R12 ;  /* 0x0000000c00007213 */ /* 0x000fe20000000000 */
[----:B------:R-:W-:-:S03]  /*7160*/  IMAD.HI.U32 R8, R245, R2, RZ ;  /* 0x00000002f5087227 */ /* 0x000fc600078e00ff */
[----:B------:R1:W-:Y:S01]  /*7170*/  STL [R1+0x5c], R3 ;  /* 0x00005c0301007387 */ /* 0x0003e20000100800 */
[----:B------:R-:W-:Y:S02]  /*7180*/  IMAD.MOV R5, RZ, RZ, -R5 ;  /* 0x000000ffff057224 */ /* 0x000fe400078e0a05 */
[----:B------:R-:W-:Y:S02]  /*7190*/  IMAD.MOV R8, RZ, RZ, -R8 ;  /* 0x000000ffff087224 */ /* 0x000fe400078e0a08 */
[C---:B------:R-:W-:Y:S02]  /*71a0*/  IMAD R4, R247.reuse, R5, R4 ;  /* 0x00000005f7047224 */ /* 0x040fe400078e0204 */
[----:B------:R-:W-:Y:S02]  /*71b0*/  IMAD R2, R247, R8, R2 ;  /* 0x00000008f7027224 */ /* 0x000fe400078e0202 */
[----:B------:R-:W-:Y:S01]  /*71c0*/  IMAD.HI.U32 R5, R245, R0, RZ ;  /* 0x00000000f5057227 */ /* 0x000fe200078e00ff */
[----:B-1----:R-:W-:Y:S01]  /*71d0*/  IABS R3, R11 ;  /* 0x0000000b00037213 */ /* 0x002fe20000000000 */
[----:B------:R1:W-:Y:S01]  /*71e0*/  STL [R1+0x58], R4 ;  /* 0x0000580401007387 */ /* 0x0003e20000100800 */
[----:B------:R-:W-:Y:S01]  /*71f0*/  IADD3 R11, R6, 0xfe, RZ ;  /* 0x000000fe060b7810 */ /* 0x000fe20007ffe0ff */
[----:B------:R-:W-:-:S02]  /*7200*/  IMAD.MOV R5, RZ, RZ, -R5 ;  /* 0x000000ffff057224 */ /* 0x000fc400078e0a05 */
[----:B------:R-:W-:Y:S01]  /*7210*/  IMAD.HI.U32 R8, R245, R3, RZ ;  /* 0x00000003f5087227 */ /* 0x000fe200078e00ff */
[----:B------:R-:W-:Y:S03]  /*7220*/  STL [R1+0x2498], R9 ;  /* 0x0024980901007387 */ /* 0x000fe60000100800 */
[----:B------:R-:W-:Y:S01]  /*7230*/  IMAD.MOV R8, RZ, RZ, -R8 ;  /* 0x000000ffff087224 */ /* 0x000fe200078e0a08 */
[----:B------:R2:W-:Y:S01]  /*7240*/  STL [R1+0x54], R2 ;  /* 0x0000540201007387 */ /* 0x0005e20000100800 */
[C---:B-1----:R-:W-:Y:S02]  /*7250*/  VIADD R4, R6.reuse, 0xfb ;  /* 0x000000fb06047836 */ /* 0x042fe40000000000 */
[C---:B------:R-:W-:Y:S02]  /*7260*/  IMAD R5, R247.reuse, R5, R0 ;  /* 0x00000005f7057224 */ /* 0x040fe400078e0200 */
[----:B------:R-:W-:Y:S01]  /*7270*/  IMAD R0, R247, R8, R3 ;  /* 0x00000008f7007224 */ /* 0x000fe200078e0203 */
[----:B------:R1:W-:Y:S01]  /*7280*/  STL [R1+0x2494], R4 ;  /* 0x0024940401007387 */ /* 0x0003e20000100800 */
[C---:B------:R-:W-:Y:S01]  /*7290*/  VIADD R12, R6.reuse, 0xfd ;  /* 0x000000fd060c7836 */ /* 0x040fe20000000000 */
[----:B--2---:R-:W-:Y:S01]  /*72a0*/  IABS R2, R9 ;  /* 0x0000000900027213 */ /* 0x004fe20000000000 */
[----:B------:R-:W-:-:S04]  /*72b0*/  VIADD R9, R6, 0xfc ;  /* 0x000000fc06097836 */ /* 0x000fc80000000000 */
[----:B------:R-:W-:Y:S01]  /*72c0*/  IMAD.HI.U32 R10, R245, R2, RZ ;  /* 0x00000002f50a7227 */ /* 0x000fe200078e00ff */
[----:B-1----:R-:W-:Y:S01]  /*72d0*/  IABS R4, R4 ;  /* 0x0000000400047213 */ /* 0x002fe20000000000 */
        /* <DEDUP_REMOVED lines=8> */
[----:B------:R-:W-:Y:S02]  /*7360*/  IMAD.MOV R5, RZ, RZ, -R5 ;  /* 0x000000ffff057224 */ /* 0x000fe400078e0a05 */
[C---:B------:R-:W-:Y:S01]  /*7370*/  IMAD R2, R247.reuse, R0, R2 ;  /* 0x00000000f7027224 */ /* 0x040fe200078e0202 */
[----:B------:R-:W-:Y:S01]  /*7380*/  IABS R0, R12 ;  /* 0x0000000c00007213 */ /* 0x000fe20000000000 */
[----:B------:R-:W-:Y:S02]  /*7390*/  IMAD.MOV.U32 R3, RZ, RZ, R9 ;  /* 0x000000ffff037224 */ /* 0x000fe400078e0009 */
[----:B------:R-:W-:Y:S01]  /*73a0*/  IMAD R4, R247, R5, R4 ;  /* 0x00000005f7047224 */ /* 0x000fe200078e0204 */
[----:B------:R1:W-:Y:S01]  /*73b0*/  STL [R1+0x48], R2 ;  /* 0x0000480201007387 */ /* 0x0003e20000100800 */
[----:B------:R-:W-:-:S03]  /*73c0*/  IMAD.HI.U32 R8, R245, R3, RZ ;  /* 0x00000003f5087227 */ /* 0x000fc600078e00ff */
[----:B------:R2:W-:Y:S01]  /*73d0*/  STL [R1+0x44], R4 ;  /* 0x0000440401007387 */ /* 0x0005e20000100800 */
[----:B------:R-:W-:Y:S02]  /*73e0*/  IMAD.MOV R8, RZ, RZ, -R8 ;  /* 0x000000ffff087224 */ /* 0x000fe400078e0a08 */
[C---:B------:R-:W-:Y:S02]  /*73f0*/  VIADD R9, R6.reuse, 0xff ;  /* 0x000000ff06097836 */ /* 0x040fe40000000000 */
[C---:B------:R-:W-:Y:S01]  /*7400*/  VIADD R5, R6.reuse, 0x100 ;  /* 0x0000010006057836 */ /* 0x040fe20000000000 */
[----:B-1----:R-:W-:Y:S01]  /*7410*/  IABS R2, R11 ;  /* 0x0000000b00027213 */ /* 0x002fe20000000000 */
[----:B------:R-:W-:Y:S01]  /*7420*/  VIADD R12, R6, 0x102 ;  /* 0x00000102060c7836 */ /* 0x000fe20000000000 */
[----:B------:R-:W-:Y:S03]  /*7430*/  STL [R1+0x2484], R9 ;  /* 0x0024840901007387 */ /* 0x000fe60000100800 */
[----:B--2---:R-:W-:-:S02]  /*7440*/  IMAD.MOV.U32 R4, RZ, RZ, R2 ;  /* 0x000000ffff047224 */ /* 0x004fc400078e0002 */
[----:B------:R-:W-:Y:S02]  /*7450*/  IMAD R2, R247, R8, R3 ;  /* 0x00000008f7027224 */ /* 0x000fe400078e0203 */
[----:B------:R-:W-:-:S03]  /*7460*/  IMAD.HI.U32 R8, R245, R4, RZ ;  /* 0x00000004f5087227 */ /* 0x000fc600078e00ff */
[----:B------:R1:W-:Y:S01]  /*7470*/  STL [R1+0x40], R2 ;  /* 0x0000400201007387 */ /* 0x0003e20000100800 */
[----:B------:R-:W-:Y:S01]  /*7480*/  IMAD.HI.U32 R3, R245, R0, RZ ;  /* 0x00000000f5037227 */ /* 0x000fe200078e00ff */
[----:B------:R-:W-:Y:S02]  /*7490*/  IADD3 R8, -R8, RZ, RZ ;  /* 0x000000ff08087210 */ /* 0x000fe40007ffe1ff */
[----:B------:R2:W-:Y:S01]  /*74a0*/  STL [R1+0x2480], R5 ;  /* 0x0024800501007387 */ /* 0x0005e20000100800 */
[----:B------:R-:W-:-:S04]  /*74b0*/  IMAD.MOV R3, RZ, RZ, -R3 ;  /* 0x000000ffff037224 */ /* 0x000fc800078e0a03 */
[C---:B------:R-:W-:Y:S01]  /*74c0*/  IMAD R11, R247.reuse, R3, R0 ;  /* 0x00000003f70b7224 */ /* 0x040fe200078e0200 */
[----:B-1----:R-:W-:Y:S01]  /*74d0*/  IABS R2, R9 ;  /* 0x0000000900027213 */ /* 0x002fe20000000000 */
[----:B------:R-:W-:Y:S02]  /*74e0*/  VIADD R9, R6, 0x101 ;  /* 0x0000010106097836 */ /* 0x000fe40000000000 */
[----:B------:R-:W-:Y:S01]  /*74f0*/  IMAD R0, R247, R8, R4 ;  /* 0x00000008f7007224 */ /* 0x000fe200078e0204 */
[----:B--2---:R-:W-:Y:S01]  /*7500*/  IABS R5, R5 ;  /* 0x0000000500057213 */ /* 0x004fe20000000000 */
[C---:B------:R-:W-:Y:S01]  /*7510*/  IMAD.HI.U32 R10, R245.reuse, R2, RZ ;  /* 0x00000002f50a7227 */ /* 0x040fe200078e00ff */
        /* <DEDUP_REMOVED lines=8> */
[C---:B--2---:R-:W-:Y:S02]  /*75a0*/  VIADD R11, R6.reuse, 0x103 ;  /* 0x00000103060b7836 */ /* 0x044fe40000000000 */
[----:B------:R-:W-:Y:S02]  /*75b0*/  IMAD.MOV.U32 R3, RZ, RZ, R9 ;  /* 0x000000ffff037224 */ /* 0x000fe400078e0009 */
[----:B---3--:R-:W-:Y:S01]  /*75c0*/  IMAD.MOV R0, RZ, RZ, -R10 ;  /* 0x000000ffff007224 */ /* 0x008fe200078e0a0a */
[----:B------:R-:W-:Y:S01]  /*75d0*/  STL [R1+0x2474], R11 ;  /* 0x0024740b01007387 */ /* 0x000fe20000100800 */
[----:B------:R-:W-:Y:S01]  /*75e0*/  IMAD.HI.U32 R9, R245, R3, RZ ;  /* 0x00000003f5097227 */ /* 0x000fe200078e00ff */
[----:B------:R-:W-:Y:S02]  /*75f0*/  IABS R4, R11 ;  /* 0x0000000b00047213 */ /* 0x000fe40000000000 */
[----:B------:R-:W-:Y:S01]  /*7600*/  IADD3 R10, R6, 0x105, RZ ;  /* 0x00000105060a7810 */ /* 0x000fe20007ffe0ff */
[----:B------:R-:W-:Y:S01]  /*7610*/  IMAD R2, R247, R0, R2 ;  /* 0x00000000f7027224 */ /* 0x000fe200078e0202 */
[----:B------:R-:W-:Y:S01]  /*7620*/  IABS R0, R12 ;  /* 0x0000000c00007213 */ /* 0x000fe20000000000 */
[----:B------:R-:W-:-:S03]  /*7630*/  IMAD.HI.U32 R8, R245, R4, RZ ;  /* 0x00000004f5087227 */ /* 0x000fc600078e00ff */
[----:B------:R2:W-:Y:S01]  /*7640*/  STL [R1+0x34], R2 ;  /* 0x0000340201007387 */ /* 0x0005e20000100800 */
[----:B------:R-:W-:Y:S02]  /*7650*/  IMAD.MOV R8, RZ, RZ, -R8 ;  /* 0x000000ffff087224 */ /* 0x000fe400078e0a08 */
[C---:B-1----:R-:W-:Y:S01]  /*7660*/  VIADD R12, R6.reuse, 0x107 ;  /* 0x00000107060c7836 */ /* 0x042fe20000000000 */
[----:B------:R1:W-:Y:S01]  /*7670*/  STL [R1+0x30], R5 ;  /* 0x0000300501007387 */ /* 0x0003e20000100800 */
[----:B--2---:R-:W-:Y:S02]  /*7680*/  IMAD.MOV R2, RZ, RZ, -R9 ;  /* 0x000000ffff027224 */ /* 0x004fe400078e0a09 */
[----:B------:R-:W-:Y:S02]  /*7690*/  VIADD R9, R6, 0x104 ;  /* 0x0000010406097836 */ /* 0x000fe40000000000 */
[----:B------:R-:W-:Y:S01]  /*76a0*/  IMAD R240, R247, R2, R3 ;  /* 0x00000002f7f07224 */ /* 0x000fe200078e0203 */
[----:B-1----:R-:W-:Y:S01]  /*76b0*/  IABS R5, R10 ;  /* 0x0000000a00057213 */ /* 0x002fe20000000000 */
[----:B------:R-:W-:Y:S01]  /*76c0*/  IMAD.HI.U32 R3, R245, R0, RZ ;  /* 0x00000000f5037227 */ /* 0x000fe200078e00ff */
[----:B------:R1:W-:Y:S01]  /*76d0*/  STL [R1+0x2470], R9 ;  /* 0x0024700901007387 */ /* 0x0003e20000100800 */
[----:B------:R-:W-:-:S02]  /*76e0*/  IABS R2, R9 ;  /* 0x0000000900027213 */ /* 0x000fc40000000000 */
[----:B------:R-:W-:Y:S01]  /*76f0*/  IMAD.MOV R3, RZ, RZ, -R3 ;  /* 0x000000ffff037224 */ /* 0x000fe200078e0a03 */
[----:B------:R2:W-:Y:S03]  /*7700*/  STL [R1+0x2a10], R240 ;  /* 0x002a10f001007387 */ /* 0x0005e60000100800 */
[C---:B------:R-:W-:Y:S01]  /*7710*/  IMAD R11, R247.reuse, R3, R0 ;  /* 0x00000003f70b7224 */ /* 0x040fe200078e0200 */
[----:B------:R3:W-:Y:S01]  /*7720*/  STL [R1+0x246c], R10 ;  /* 0x00246c0a01007387 */ /* 0x0007e20000100800 */
[----:B------:R-:W-:Y:S02]  /*7730*/  IMAD R0, R247, R8, R4 ;  /* 0x00000008f7007224 */ /* 0x000fe400078e0204 */
[----:B-1----:R-:W-:Y:S02]  /*7740*/  VIADD R9, R6, 0x106 ;  /* 0x0000010606097836 */ /* 0x002fe40000000000 */
[----:B------:R-:W-:-:S03]  /*7750*/  IMAD.HI.U32 R4, R245, R5, RZ ;  /* 0x00000005f5047227 */ /* 0x000fc600078e00ff */
[----:B------:R1:W-:Y:S01]  /*7760*/  STL [R1+0x2468], R9 ;  /* 0x0024680901007387 */ /* 0x0003e20000100800 */
[----:B--2---:R-:W-:Y:S01]  /*7770*/  IMAD.MOV.U32 R240, RZ, RZ, R204 ;  /* 0x000000fffff07224 */ /* 0x004fe200078e00cc */
[----:B------:R-:W-:Y:S01]  /*7780*/  IADD3 R8, -R4, RZ, RZ ;  /* 0x000000ff04087210 */ /* 0x000fe20007ffe1ff */
[----:B---3--:R-:W-:Y:S01]  /*7790*/  IMAD.HI.U32 R10, R245, R2, RZ ;  /* 0x00000002f50a7227 */ /* 0x008fe200078e00ff */
[----:B------:R2:W-:Y:S03]  /*77a0*/  STL [R1+0x28], R11 ;  /* 0x0000280b01007387 */ /* 0x0005e60000100800 */
[----:B------:R-:W-:Y:S01]  /*77b0*/  IMAD R5, R247, R8, R5 ;  /* 0x00000008f7057224 */ /* 0x000fe200078e0205 */
[----:B------:R3:W-:Y:S01]  /*77c0*/  STL [R1+0x24], R0 ;  /* 0x0000240001007387 */ /* 0x0007e20000100800 */
[----:B-1----:R-:W-:-:S03]  /*77d0*/  IABS R9, R9 ;  /* 0x0000000900097213 */ /* 0x002fc60000000000 */
[----:B------:R1:W-:Y:S01]  /*77e0*/  STL [R1+0x2464], R12 ;  /* 0x0024640c01007387 */ /* 0x0003e20000100800 */
[----:B--2---:R-:W-:Y:S02]  /*77f0*/  VIADD R11, R6, 0x108 ;  /* 0x00000108060b7836 */ /* 0x004fe40000000000 */
[----:B------:R-:W-:Y:S02]  /*7800*/  IMAD.MOV.U32 R3, RZ, RZ, R9 ;  /* 0x000000ffff037224 */ /* 0x000fe400078e0009 */
[----:B---3--:R-:W-:Y:S01]  /*7810*/  IMAD.MOV R0, RZ, RZ, -R10 ;  /* 0x000000ffff007224 */ /* 0x008fe200078e0a0a */
[----:B------:R2:W-:Y:S01]  /*7820*/  STL [R1+0x2460], R11 ;  /* 0x0024600b01007387 */ /* 0x0005e20000100800 */
[----:B------:R-:W-:Y:S01]  /*7830*/  IMAD.HI.U32 R9, R245, R3, RZ ;  /* 0x00000003f5097227 */ /* 0x000fe200078e00ff */
[----:B------:R-:W-:-:S03]  /*7840*/  IABS R4, R11 ;  /* 0x0000000b00047213 */ /* 0x000fc60000000000 */
[----:B------:R-:W-:Y:S01]  /*7850*/  IMAD R2, R247, R0, R2 ;  /* 0x00000000f7027224 */ /* 0x000fe200078e0202 */
[----:B------:R-:W-:Y:S01]  /*7860*/  IABS R0, R12 ;  /* 0x0000000c00007213 */ /* 0x000fe20000000000 */
[----:B------:R-:W-:-:S03]  /*7870*/  IMAD.HI.U32 R8, R245, R4, RZ ;  /* 0x00000004f5087227 */ /* 0x000fc600078e00ff */
[----:B------:R3:W-:Y:S01]  /*7880*/  STL [R1+0x20], R2 ;  /* 0x0000200201007387 */ /* 0x0007e20000100800 */
[----:B------:R-:W-:Y:S02]  /*7890*/  IMAD.MOV R8, RZ, RZ, -R8 ;  /* 0x000000ffff087224 */ /* 0x000fe400078e0a08 */
[C---:B-1----:R-:W-:Y:S01]  /*78a0*/  VIADD R12, R6.reuse, 0x10c ;  /* 0x0000010c060c7836 */ /* 0x042fe20000000000 */
[----:B------:R1:W-:Y:S01]  /*78b0*/  STL [R1+0x1c], R5 ;  /* 0x00001c0501007387 */ /* 0x0003e20000100800 */
[C---:B--2---:R-:W-:Y:S02]  /*78c0*/  VIADD R11, R6.reuse, 0x10d ;  /* 0x0000010d060b7836 */ /* 0x044fe40000000000 */
[----:B---3--:R-:W-:Y:S02]  /*78d0*/  IMAD.MOV R2, RZ, RZ, -R9 ;  /* 0x000000ffff027224 */ /* 0x008fe400078e0a09 */
[----:B------:R-:W-:Y:S02]  /*78e0*/  VIADD R9, R6, 0x109 ;  /* 0x0000010906097836 */ /* 0x000fe40000000000 */
[----:B------:R-:W-:-:S02]  /*78f0*/  IMAD R2, R247, R2, R3 ;  /* 0x00000002f7027224 */ /* 0x000fc400078e0203 */
[----:B------:R-:W-:Y:S01]  /*7900*/  IMAD.HI.U32 R3, R245, R0, RZ ;  /* 0x00000000f5037227 */ /* 0x000fe200078e00ff */
[----:B------:R-:W-:Y:S03]  /*7910*/  STL [R1+0x245c], R9 ;  /* 0x00245c0901007387 */ /* 0x000fe60000100800 */
[----:B-1----:R-:W-:Y:S01]  /*7920*/  VIADD R5, R6, 0x10a ;  /* 0x0000010a06057836 */ /* 0x002fe20000000000 */
[----:B------:R1:W-:Y:S01]  /*7930*/  STL [R1+0x18], R2 ;  /* 0x0000180201007387 */ /* 0x0003e20000100800 */
[----:B------:R-:W-:-:S03]  /*7940*/  IMAD.MOV R3, RZ, RZ, -R3 ;  /* 0x000000ffff037224 */ /* 0x000fc600078e0a03 */
[----:B------:R2:W-:Y:S01]  /*7950*/  STL [R1+0x2458], R5 ;  /* 0x0024580501007387 */ /* 0x0005e20000100800 */
[C---:B------:R-:W-:Y:S02]  /*7960*/  IMAD R252, R247.reuse, R3, R0 ;  /* 0x00000003f7fc7224 */ /* 0x040fe400078e0200 */
[----:B------:R-:W-:Y:S01]  /*7970*/  IMAD R0, R247, R8, R4 ;  /* 0x00000008f7007224 */ /* 0x000fe200078e0204 */
[----:B-1----:R-:W-:Y:S01]  /*7980*/  IABS R2, R9 ;  /* 0x0000000900027213 */ /* 0x002fe20000000000 */
[----:B------:R-:W-:Y:S01]  /*7990*/  VIADD R9, R6, 0x10b ;  /* 0x0000010b06097836 */ /* 0x000fe20000000000 */
[----:B--2---:R-:W-:-:S03]  /*79a0*/  IABS R5, R5 ;  /* 0x0000000500057213 */ /* 0x004fc60000000000 */
[C---:B------:R-:W-:Y:S01]  /*79b0*/  IMAD.HI.U32 R10, R245.reuse, R2, RZ ;  /* 0x00000002f50a7227 */ /* 0x040fe200078e00ff */
[----:B------:R1:W-:Y:S03]  /*79c0*/  STL [R1+0x2454], R9 ;  /* 0x0024540901007387 */ /* 0x0003e60000100800 */
[----:B------:R-:W-:Y:S01]  /*79d0*/  IMAD.HI.U32 R4, R245, R5, RZ ;  /* 0x00000005f5047227 */ /* 0x000fe200078e00ff */
[----:B------:R-:W-:Y:S03]  /*79e0*/  STL [R1+0x29e0], R252 ;  /* 0x0029e0fc01007387 */ /* 0x000fe60000100800 */
[----:B------:R-:W-:Y:S01]  /*79f0*/  IMAD.MOV R8, RZ, RZ, -R4 ;  /* 0x000000ffff087224 */ /* 0x000fe200078e0a04 */
[----:B------:R2:W-:Y:S01]  /*7a00*/  STL [R1+0x10], R0 ;  /* 0x0000100001007387 */ /* 0x0005e20000100800 */
[----:B------:R-:W-:-:S02]  /*7a10*/  IABS R4, R11 ;  /* 0x0000000b00047213 */ /* 0x000fc40000000000 */
[----:B-1----:R-:W-:Y:S01]  /*7a20*/  IABS R9, R9 ;  /* 0x0000000900097213 */ /* 0x002fe20000000000 */
[----:B------:R-:W-:Y:S01]  /*7a30*/  STL [R1+0x2450], R12 ;  /* 0x0024500c01007387 */ /* 0x000fe20000100800 */
[----:B------:R-:W-:Y:S02]  /*7a40*/  IMAD R243, R247, R8, R5 ;  /* 0x00000008f7f37224 */ /* 0x000fe400078e0205 */
[----:B------:R-:W-:Y:S01]  /*7a50*/  IMAD.HI.U32 R8, R245, R4, RZ ;  /* 0x00000004f5087227 */ /* 0x000fe200078e00ff */
[----:B------:R1:W-:Y:S01]  /*7a60*/  STL [R1+0x244c], R11 ;  /* 0x00244c0b01007387 */ /* 0x0003e20000100800 */
[----:B--2---:R-:W-:Y:S02]  /*7a70*/  IADD3 R0, -R10, RZ, RZ ;  /* 0x000000ff0a007210 */ /* 0x004fe40007ffe1ff */
[----:B------:R-:W-:Y:S02]  /*7a80*/  IMAD.MOV.U32 R3, RZ, RZ, R9 ;  /* 0x000000ffff037224 */ /* 0x000fe400078e0009 */
[----:B------:R-:W-:-:S02]  /*7a90*/  VIADD R10, R6, 0x10f ;  /* 0x0000010f060a7836 */ /* 0x000fc40000000000 */
[----:B------:R-:W-:-:S04]  /*7aa0*/  IMAD.HI.U32 R9, R245, R3, RZ ;  /* 0x00000003f5097227 */ /* 0x000fc800078e00ff */
[----:B------:R-:W-:Y:S01]  /*7ab0*/  IMAD R244, R247, R0, R2 ;  /* 0x00000000f7f47224 */ /* 0x000fe200078e0202 */
[----:B------:R-:W-:Y:S01]  /*7ac0*/  IABS R0, R12 ;  /* 0x0000000c00007213 */ /* 0x000fe20000000000 */
[----:B------:R-:W-:Y:S02]  /*7ad0*/  IMAD.MOV R2, RZ, RZ, -R9 ;  /* 0x000000ffff027224 */ /* 0x000fe400078e0a09 */
[----:B-1----:R-:W-:Y:S01]  /*7ae0*/  VIADD R11, R6, 0x10e ;  /* 0x0000010e060b7836 */ /* 0x002fe20000000000 */
[----:B------:R1:W-:Y:S01]  /*7af0*/  STL [R1+0x29e4], R244 ;  /* 0x0029e4f401007387 */ /* 0x0003e20000100800 */
[----:B------:R-:W-:-:S03]  /*7b00*/  IMAD.HI.U32 R5, R245, R0, RZ ;  /* 0x00000000f5057227 */ /* 0x000fc600078e00ff */
[----:B------:R-:W-:Y:S01]  /*7b10*/  STL [R1+0x29e8], R243 ;  /* 0x0029e8f301007387 */ /* 0x000fe20000100800 */
[----:B------:R-:W-:Y:S01]  /*7b20*/  IMAD R242, R247, R2, R3 ;  /* 0x00000002f7f27224 */ /* 0x000fe200078e0203 */
[----:B------:R-:W-:Y:S01]  /*7b30*/  IADD3 R5, -R5, RZ, RZ ;  /* 0x000000ff05057210 */ /* 0x000fe20007ffe1ff */
[----:B------:R-:W-:Y:S01]  /*7b40*/  VIADD R9, R6, 0x110 ;  /* 0x0000011006097836 */ /* 0x000fe20000000000 */
[----:B------:R2:W-:Y:S01]  /*7b50*/  STL [R1+0x2448], R11 ;  /* 0x0024480b01007387 */ /* 0x0005e20000100800 */
[----:B------:R-:W-:Y:S01]  /*7b60*/  IABS R2, R11 ;  /* 0x0000000b00027213 */ /* 0x000fe20000000000 */
[----:B------:R-:W-:Y:S01]  /*7b70*/  IMAD.MOV R8, RZ, RZ, -R8 ;  /* 0x000000ffff087224 */ /* 0x000fe200078e0a08 */
[----:B------:R-:W-:Y:S01]  /*7b80*/  IABS R3, R10 ;  /* 0x0000000a00037213 */ /* 0x000fe20000000000 */
[----:B------:R-:W-:Y:S01]  /*7b90*/  STL [R1+0x29ec], R242 ;  /* 0x0029ecf201007387 */ /* 0x000fe20000100800 */
[C---:B------:R-:W-:Y:S01]  /*7ba0*/  IMAD R241, R247.reuse, R5, R0 ;  /* 0x00000005f7f17224 */ /* 0x040fe200078e0200 */
[----:B-1----:R-:W-:Y:S01]  /*7bb0*/  MOV R244, R206 ;  /* 0x000000ce00f47202 */ /* 0x002fe20000000f00 */
[----:B------:R-:W-:Y:S01]  /*7bc0*/  IMAD R0, R247, R8, R4 ;  /* 0x00000008f7007224 */ /* 0x000fe200078e0204 */
[----:B------:R1:W-:Y:S01]  /*7bd0*/  STL [R1+0x2444], R10 ;  /* 0x0024440a01007387 */ /* 0x0003e20000100800 */
[----:B------:R-:W-:-:S03]  /*7be0*/  IMAD.HI.U32 R8, R245, R3, RZ ;  /* 0x00000003f5087227 */ /* 0x000fc600078e00ff */
[----:B------:R3:W-:Y:S01]  /*7bf0*/  STL [R1+0x2440], R9 ;  /* 0x0024400901007387 */ /* 0x0007e20000100800 */
[C---:B------:R-:W-:Y:S02]  /*7c00*/  VIADD R12, R6.reuse, 0x111 ;  /* 0x00000111060c7836 */ /* 0x040fe40000000000 */
[C---:B--2---:R-:W-:Y:S01]  /*7c10*/  VIADD R11, R6.reuse, 0x112 ;  /* 0x00000112060b7836 */ /* 0x044fe20000000000 */
[----:B------:R2:W-:Y:S01]  /*7c20*/  STL [R1+0x29f0], R241 ;  /* 0x0029f0f101007387 */ /* 0x0005e20000100800 */
[----:B------:R-:W-:Y:S02]  /*7c30*/  IMAD.MOV.U32 R252, RZ, RZ, R205 ;  /* 0x000000fffffc7224 */ /* 0x000fe400078e00cd */
[----:B-1----:R-:W-:Y:S01]  /*7c40*/  IMAD.HI.U32 R10, R245, R2, RZ ;  /* 0x00000002f50a7227 */ /* 0x002fe200078e00ff */
[----:B------:R1:W-:Y:S01]  /*7c50*/  STL [R1+0x29f4], R0 ;  /* 0x0029f40001007387 */ /* 0x0003e20000100800 */
[----:B---3--:R-:W-:Y:S02]  /*7c60*/  IABS R9, R9 ;  /* 0x0000000900097213 */ /* 0x008fe40000000000 */
[----:B------:R-:W-:Y:S01]  /*7c70*/  IMAD.MOV R5, RZ, RZ, -R10 ;  /* 0x000000ffff057224 */ /* 0x000fe200078e0a0a */
[----:B------:R-:W-:Y:S01]  /*7c80*/  STL [R1+0x243c], R12 ;  /* 0x00243c0c01007387 */ /* 0x000fe20000100800 */
[----:B------:R-:W-:Y:S01]  /*7c90*/  IMAD.MOV.U32 R242, RZ, RZ, R239 ;  /* 0x000000fffff27224 */ /* 0x000fe200078e00ef */
[----:B--2---:R-:W-:Y:S01]  /*7ca0*/  MOV R241, R212 ;  /* 0x000000d400f17202 */ /* 0x004fe20000000f00 */
[----:B------:R-:W-:Y:S01]  /*7cb0*/  IMAD.MOV.U32 R4, RZ, RZ, R9 ;  /* 0x000000ffff047224 */ /* 0x000fe200078e0009 */
[----:B------:R2:W-:Y:S01]  /*7cc0*/  STL [R1+0x2438], R11 ;  /* 0x0024380b01007387 */ /* 0x0005e20000100800 */
[----:B------:R-:W-:Y:S01]  /*7cd0*/  IMAD.MOV R9, RZ, RZ, -R8 ;  /* 0x000000ffff097224 */ /* 0x000fe200078e0a08 */
[----:B-1----:R-:W-:Y:S01]  /*7ce0*/  IADD3 R0, R6, 0x113, RZ ;  /* 0x0000011306007810 */ /* 0x002fe20007ffe0ff */
[C---:B------:R-:W-:Y:S01]  /*7cf0*/  IMAD R2, R247.reuse, R5, R2 ;  /* 0x00000005f7027224 */ /* 0x040fe200078e0202 */
[----:B------:R-:W-:Y:S01]  /*7d00*/  IABS R5, R12 ;  /* 0x0000000c00057213 */ /* 0x000fe20000000000 */
[----:B------:R-:W-:Y:S01]  /*7d10*/  IMAD R3, R247, R9, R3 ;  /* 0x00000009f7037224 */ /* 0x000fe200078e0203 */
[----:B------:R-:W-:Y:S01]  /*7d20*/  IABS R8, R11 ;  /* 0x0000000b00087213 */ /* 0x000fe20000000000 */
[----:B------:R-:W-:Y:S01]  /*7d30*/  IMAD.HI.U32 R10, R245, R4, RZ ;  /* 0x00000004f50a7227 */ /* 0x000fe200078e00ff */
[----:B------:R1:W-:Y:S01]  /*7d40*/  STL [R1+0x29f8], R2 ;  /* 0x0029f80201007387 */ /* 0x0003e20000100800 */
[----:B------:R-:W-:-:S02]  /*7d50*/  IABS R9, R0 ;  /* 0x0000000000097213 */ /* 0x000fc40000000000 */
[----:B------:R-:W-:Y:S01]  /*7d60*/  IMAD.MOV R10, RZ, RZ, -R10 ;  /* 0x000000ffff0a7224 */ /* 0x000fe200078e0a0a */
[----:B------:R-:W-:Y:S01]  /*7d70*/  STL [R1+0x29cc], R3 ;  /* 0x0029cc0301007387 */ /* 0x000fe20000100800 */
[----:B--2---:R-:W-:-:S03]  /*7d80*/  IMAD.HI.U32 R11, R245, R5, RZ ;  /* 0x00000005f50b7227 */ /* 0x004fc600078e00ff */
[----:B------:R2:W-:Y:S01]  /*7d90*/  STL [R1+0x2434], R0 ;  /* 0x0024340001007387 */ /* 0x0005e20000100800 */
[----:B------:R-:W-:-:S04]  /*7da0*/  IMAD.HI.U32 R12, R245, R8, RZ ;  /* 0x00000008f50c7227 */ /* 0x000fc800078e00ff */
[C---:B-1----:R-:W-:Y:S02]  /*7db0*/  VIADD R2, R6.reuse, 0x114 ;  /* 0x0000011406027836 */ /* 0x042fe40000000000 */
[C---:B------:R-:W-:Y:S02]  /*7dc0*/  IMAD R4, R247.reuse, R10, R4 ;  /* 0x0000000af7047224 */ /* 0x040fe400078e0204 */
[----:B------:R-:W-:Y:S01]  /*7dd0*/  IMAD.MOV R11, RZ, RZ, -R11 ;  /* 0x000000ffff0b7224 */ /* 0x000fe200078e0a0b */
[----:B------:R-:W-:Y:S01]  /*7de0*/  IABS R10, R2 ;  /* 0x00000002000a7213 */ /* 0x000fe20000000000 */
[----:B--2---:R-:W-:Y:S01]  /*7df0*/  VIADD R0, R6, 0x115 ;  /* 0x0000011506007836 */ /* 0x004fe20000000000 */
[----:B------:R-:W-:Y:S01]  /*7e00*/  STL [R1+0x29d0], R4 ;  /* 0x0029d00401007387 */ /* 0x000fe20000100800 */
[----:B------:R-:W-:Y:S02]  /*7e10*/  IMAD.MOV R12, RZ, RZ, -R12 ;  /* 0x000000ffff0c7224 */ /* 0x000fe400078e0a0c */
[----:B------:R-:W-:Y:S01]  /*7e20*/  IMAD R5, R247, R11, R5 ;  /* 0x0000000bf7057224 */ /* 0x000fe200078e0205 */
[----:B------:R-:W-:Y:S01]  /*7e30*/  IABS R13, R0 ;  /* 0x00000000000d7213 */ /* 0x000fe20000000000 */
[C---:B------:R-:W-:Y:S01]  /*7e40*/  IMAD.HI.U32 R14, R245.reuse, R9, RZ ;  /* 0x00000009f50e7227 */ /* 0x040fe200078e00ff */
[----:B------:R1:W-:Y:S03]  /*7e50*/  STL [R1+0x2430], R2 ;  /* 0x0024300201007387 */ /* 0x0003e60000100800 */
[----:B------:R-:W-:Y:S01]  /*7e60*/  IMAD.MOV.U32 R11, RZ, RZ, R13 ;  /* 0x000000ffff0b7224 */ /* 0x000fe200078e000d */
[----:B------:R2:W-:Y:S01]  /*7e70*/  STL [R1+0x242c], R0 ;  /* 0x00242c0001007387 */ /* 0x0005e20000100800 */
[----:B------:R-:W-:-:S03]  /*7e80*/  IMAD.HI.U32 R13, R245, R10, RZ ;  /* 0x0000000af50d7227 */ /* 0x000fc600078e00ff */
[----:B------:R-:W-:Y:S01]  /*7e90*/  STL [R1+0x29d4], R5 ;  /* 0x0029d40501007387 */ /* 0x000fe20000100800 */
[C---:B------:R-:W-:Y:S02]  /*7ea0*/  IMAD R8, R247.reuse, R12, R8 ;  /* 0x0000000cf7087224 */ /* 0x040fe400078e0208 */
[C---:B-1----:R-:W-:Y:S02]  /*7eb0*/  VIADD R2, R6.reuse, 0x116 ;  /* 0x0000011606027836 */ /* 0x042fe40000000000 */
[----:B------:R-:W-:Y:S01]  /*7ec0*/  IMAD.MOV R12, RZ, RZ, -R14 ;  /* 0x000000ffff0c7224 */ /* 0x000fe200078e0a0e */
[----:B--2---:R-:W-:Y:S01]  /*7ed0*/  IADD3 R0, R6, 0x117, RZ ;  /* 0x0000011706007810 */ /* 0x004fe20007ffe0ff */
[----:B------:R-:W-:Y:S01]  /*7ee0*/  IMAD.MOV R14, RZ, RZ, -R13 ;  /* 0x000000ffff0e7224 */ /* 0x000fe200078e0a0d */
[----:B------:R-:W-:Y:S01]  /*7ef0*/  STL [R1+0x29d8], R8 ;  /* 0x0029d80801007387 */ /* 0x000fe20000100800 */
[C---:B------:R-:W-:Y:S01]  /*7f00*/  IMAD R9, R247.reuse, R12, R9 ;  /* 0x0000000cf7097224 */ /* 0x040fe200078e0209 */
[----:B------:R-:W-:Y:S01]  /*7f10*/  IABS R13, R0 ;  /* 0x00000000000d7213 */ /* 0x000fe20000000000 */
[----:B------:R-:W-:Y:S01]  /*7f20*/  IMAD R10, R247, R14, R10 ;  /* 0x0000000ef70a7224 */ /* 0x000fe200078e020a */
[----:B------:R1:W-:Y:S01]  /*7f30*/  STL [R1+0x2428], R2 ;  /* 0x0024280201007387 */ /* 0x0003e20000100800 */
[----:B------:R-:W-:Y:S01]  /*7f40*/  IABS R12, R2 ;  /* 0x00000002000c7213 */ /* 0x000fe20000000000 */
[----:B------:R-:W-:-:S02]  /*7f50*/  IMAD.HI.U32 R15, R245, R11, RZ ;  /* 0x0000000bf50f7227 */ /* 0x000fc400078e00ff */
[----:B------:R2:W-:Y:S02]  /*7f60*/  STL [R1+0x2424], R0 ;  /* 0x0024240001007387 */ /* 0x0005e40000100800 */
[----:B------:R-:W-:Y:S02]  /*7f70*/  IMAD.MOV R15, RZ, RZ, -R15 ;  /* 0x000000ffff0f7224 */ /* 0x000fe400078e0a0f */
[----:B------:R-:W-:Y:S01]  /*7f80*/  STL [R1+0x29c8], R9 ;  /* 0x0029c80901007387 */ /* 0x000fe20000100800 */
[----:B------:R-:W-:-:S03]  /*7f90*/  IMAD.HI.U32 R16, R245, R12, RZ ;  /* 0x0000000cf5107227 */ /* 0x000fc600078e00ff */
[----:B------:R-:W-:Y:S01]  /*7fa0*/  STL [R1+0x29dc], R10 ;  /* 0x0029dc0a01007387 */ /* 0x000fe20000100800 */
[C---:B-1----:R-:W-:Y:S02]  /*7fb0*/  VIADD R2, R6.reuse, 0x119 ;  /* 0x0000011906027836 */ /* 0x042fe40000000000 */
[----:B--2---:R-:W-:Y:S02]  /*7fc0*/  VIADD R0, R6, 0x118 ;  /* 0x0000011806007836 */ /* 0x004fe40000000000 */
[----:B------:R-:W-:-:S03]  /*7fd0*/  IMAD.HI.U32 R17, R245, R13, RZ ;  /* 0x0000000df5117227 */ /* 0x000fc600078e00ff */
[----:B------:R1:W-:Y:S01]  /*7fe0*/  STL [R1+0x2420], R0 ;  /* 0x0024200001007387 */ /* 0x0003e20000100800 */
[----:B------:R-:W-:Y:S01]  /*7ff0*/  IABS R14, R0 ;  /* 0x00000000000e7213 */ /* 0x000fe20000000000 */
[C---:B------:R-:W-:Y:S01]  /*8000*/  IMAD R11, R247.reuse, R15, R11 ;  /* 0x0000000ff70b7224 */ /* 0x040fe200078e020b */
[----:B------:R-:W-:Y:S01]  /*8010*/  IABS R15, R2 ;  /* 0x00000002000f7213 */ /* 0x000fe20000000000 */
[----:B------:R-:W-:Y:S02]  /*8020*/  IMAD.MOV R16, RZ, RZ, -R16 ;  /* 0x000000ffff107224 */ /* 0x000fe400078e0a10 */
[----:B------:R-:W-:Y:S01]  /*8030*/  IMAD.MOV R17, RZ, RZ, -R17 ;  /* 0x000000ffff117224 */ /* 0x000fe200078e0a11 */
[----:B------:R-:W-:Y:S01]  /*8040*/  STL [R1+0x29fc], R11 ;  /* 0x0029fc0b01007387 */ /* 0x000fe20000100800 */
[----:B------:R-:W-:Y:S02]  /*8050*/  IMAD R12, R247, R16, R12 ;  /* 0x00000010f70c7224 */ /* 0x000fe400078e020c */
[----:B-1----:R-:W-:Y:S01]  /*8060*/  VIADD R0, R6, 0x11a ;  /* 0x0000011a06007836 */ /* 0x002fe20000000000 */
[----:B------:R1:W-:Y:S01]  /*8070*/  STL [R1+0x241c], R2 ;  /* 0x00241c0201007387 */ /* 0x0003e20000100800 */
[----:B------:R-:W-:-:S03]  /*8080*/  IMAD.HI.U32 R19, R245, R14, RZ ;  /* 0x0000000ef5137227 */ /* 0x000fc600078e00ff */
[----:B------:R-:W-:Y:S01]  /*8090*/  IABS R18, R0 ;  /* 0x0000000000127213 */ /* 0x000fe20000000000 */
[----:B------:R-:W-:Y:S01]  /*80a0*/  IMAD R13, R247, R17, R13 ;  /* 0x00000011f70d7224 */ /* 0x000fe200078e020d */
[----:B------:R2:W-:Y:S01]  /*80b0*/  STL [R1+0x2418], R0 ;  /* 0x0024180001007387 */ /* 0x0005e20000100800 */
[----:B------:R-:W-:Y:S01]  /*80c0*/  IMAD.MOV R17, RZ, RZ, -R19 ;  /* 0x000000ffff117224 */ /* 0x000fe200078e0a13 */
[----:B------:R-:W-:Y:S01]  /*80d0*/  MOV R16, R18 ;  /* 0x0000001200107202 */ /* 0x000fe20000000f00 */
[----:B------:R-:W-:Y:S01]  /*80e0*/  IMAD.HI.U32 R18, R245, R15, RZ ;  /* 0x0000000ff5127227 */ /* 0x000fe200078e00ff */
[----:B------:R-:W-:Y:S03]  /*80f0*/  STL [R1+0x2a00], R12 ;  /* 0x002a000c01007387 */ /* 0x000fe60000100800 */
[----:B-1----:R-:W-:Y:S01]  /*8100*/  VIADD R2, R6, 0x11b ;  /* 0x0000011b06027836 */ /* 0x002fe20000000000 */
[----:B------:R-:W-:Y:S01]  /*8110*/  STL [R1+0x2a04], R13 ;  /* 0x002a040d01007387 */ /* 0x000fe20000100800 */
[----:B------:R-:W-:-:S02]  /*8120*/  IMAD.MOV R19, RZ, RZ, -R18 ;  /* 0x000000ffff137224 */ /* 0x000fc400078e0a12 */
[----:B--2---:R-:W-:Y:S01]  /*8130*/  VIADD R0, R6, 0x11c ;  /* 0x0000011c06007836 */ /* 0x004fe20000000000 */
[----:B------:R1:W-:Y:S01]  /*8140*/  STL [R1+0x2414], R2 ;  /* 0x0024140201007387 */ /* 0x0003e20000100800 */
[C---:B------:R-:W-:Y:S01]  /*8150*/  IMAD R14, R247.reuse, R17, R14 ;  /* 0x00000011f70e7224 */ /* 0x040fe200078e020e */
[----:B------:R-:W-:Y:S01]  /*8160*/  IABS R17, R2 ;  /* 0x0000000200117213 */ /* 0x000fe20000000000 */
[----:B------:R-:W-:Y:S01]  /*8170*/  IMAD R15, R247, R19, R15 ;  /* 0x00000013f70f7224 */ /* 0x000fe200078e020f */
[----:B------:R2:W-:Y:S01]  /*8180*/  STL [R1+0x2410], R0 ;  /* 0x0024100001007387 */ /* 0x0005e20000100800 */
[----:B------:R-:W-:Y:S01]  /*8190*/  IABS R18, R0 ;  /* 0x0000000000127213 */ /* 0x000fe20000000000 */
[----:B------:R-:W-:Y:S02]  /*81a0*/  IMAD.HI.U32 R20, R245, R16, RZ ;  /* 0x00000010f5147227 */ /* 0x000fe400078e00ff */
[----:B------:R-:W-:Y:S02]  /*81b0*/  STL [R1+0x2a08], R14 ;  /* 0x002a080e01007387 */ /* 0x000fe40000100800 */
[----:B------:R-:W-:-:S02]  /*81c0*/  IMAD.MOV R20, RZ, RZ, -R20 ;  /* 0x000000ffff147224 */ /* 0x000fc400078e0a14 */
[----:B------:R-:W-:Y:S01]  /*81d0*/  STL [R1+0x2a0c], R15 ;  /* 0x002a0c0f01007387 */ /* 0x000fe20000100800 */
[C---:B-1----:R-:W-:Y:S02]  /*81e0*/  VIADD R2, R6.reuse, 0x11e ;  /* 0x0000011e06027836 */ /* 0x042fe40000000000 */
[----:B--2---:R-:W-:Y:S02]  /*81f0*/  VIADD R0, R6, 0x11d ;  /* 0x0000011d06007836 */ /* 0x004fe40000000000 */
[----:B------:R-:W-:-:S03]  /*8200*/  IMAD.HI.U32 R21, R245, R17, RZ ;  /* 0x00000011f5157227 */ /* 0x000fc600078e00ff */
[----:B------:R1:W-:Y:S01]  /*8210*/  STL [R1+0x240c], R0 ;  /* 0x00240c0001007387 */ /* 0x0003e20000100800 */
[----:B------:R-:W-:Y:S01]  /*8220*/  IABS R19, R0 ;  /* 0x0000000000137213 */ /* 0x000fe20000000000 */
[----:B------:R-:W-:-:S04]  /*8230*/  IMAD.HI.U32 R22, R245, R18, RZ ;  /* 0x00000012f5167227 */ /* 0x000fc800078e00ff */
[C---:B------:R-:W-:Y:S01]  /*8240*/  IMAD R16, R247.reuse, R20, R16 ;  /* 0x00000014f7107224 */ /* 0x040fe200078e0210 */
[----:B------:R-:W-:Y:S01]  /*8250*/  IABS R20, R2 ;  /* 0x0000000200147213 */ /* 0x000fe20000000000 */
[----:B------:R-:W-:Y:S01]  /*8260*/  IMAD.MOV R21, RZ, RZ, -R21 ;  /* 0x000000ffff157224 */ /* 0x000fe200078e0a15 */
[----:B-1----:R-:W-:Y:S01]  /*8270*/  IADD3 R0, R6, 0x11f, RZ ;  /* 0x0000011f06007810 */ /* 0x002fe20007ffe0ff */
[----:B------:R-:W-:Y:S01]  /*8280*/  IMAD.MOV R22, RZ, RZ, -R22 ;  /* 0x000000ffff167224 */ /* 0x000fe200078e0a16 */
[----:B------:R-:W-:Y:S01]  /*8290*/  STL [R1+0x2a14], R16 ;  /* 0x002a141001007387 */ /* 0x000fe20000100800 */
        /* <DEDUP_REMOVED lines=11> */
[----:B------:R-:W-:Y:S01]  /*8350*/  STL [R1+0x2a20], R18 ;  /* 0x002a201201007387 */ /* 0x000fe20000100800 */
[----:B--2---:R-:W-:Y:S02]  /*8360*/  VIADD R0, R6, 0x121 ;  /* 0x0000012106007836 */ /* 0x004fe40000000000 */
[----:B------:R-:W-:Y:S01]  /*8370*/  IMAD.MOV R24, RZ, RZ, -R23 ;  /* 0x000000ffff187224 */ /* 0x000fe200078e0a17 */
[----:B------:R1:W-:Y:S01]  /*8380*/  STL [R1+0x2400], R2 ;  /* 0x0024000201007387 */ /* 0x0003e20000100800 */
[C---:B------:R-:W-:Y:S01]  /*8390*/  IMAD R19, R247.reuse, R22, R19 ;  /* 0x00000016f7137224 */ /* 0x040fe200078e0213 */
[----:B------:R-:W-:Y:S01]  /*83a0*/  IABS R23, R0 ;  /* 0x0000000000177213 */ /* 0x000fe20000000000 */
[----:B------:R-:W-:Y:S01]  /*83b0*/  IMAD R20, R247, R24, R20 ;  /* 0x00000018f7147224 */ /* 0x000fe200078e0214 */
[----:B------:R2:W-:Y:S01]  /*83c0*/  STL [R1+0x23fc], R0 ;  /* 0x0023fc0001007387 */ /* 0x0005e20000100800 */
[----:B------:R-:W-:Y:S01]  /*83d0*/  IMAD.HI.U32 R25, R245, R21, RZ ;  /* 0x00000015f5197227 */ /* 0x000fe200078e00ff */
[----:B------:R-:W-:-:S02]  /*83e0*/  IABS R22, R2 ;  /* 0x0000000200167213 */ /* 0x000fc40000000000 */
[----:B------:R-:W-:Y:S01]  /*83f0*/  STL [R1+0x2a24], R19 ;  /* 0x002a241301007387 */ /* 0x000fe20000100800 */
[----:B------:R-:W-:Y:S01]  /*8400*/  IMAD.HI.U32 R27, R245, R23, RZ ;  /* 0x00000017f51b7227 */ /* 0x000fe200078e00ff */
[----:B------:R-:W-:Y:S02]  /*8410*/  IADD3 R25, -R25, RZ, RZ ;  /* 0x000000ff19197210 */ /* 0x000fe40007ffe1ff */
[----:B------:R-:W-:Y:S01]  /*8420*/  STL [R1+0x2a28], R20 ;  /* 0x002a281401007387 */ /* 0x000fe20000100800 */
[C---:B-1----:R-:W-:Y:S02]  /*8430*/  VIADD R2, R6.reuse, 0x123 ;  /* 0x0000012306027836 */ /* 0x042fe40000000000 */
[----:B--2---:R-:W-:Y:S01]  /*8440*/  VIADD R0, R6, 0x122 ;  /* 0x0000012206007836 */ /* 0x004fe20000000000 */
[----:B------:R-:W1:Y:S01]  /*8450*/  S2R R18, SR_TID.X ;  /* 0x0000000000127919 */ /* 0x000e620000002100 */
[----:B------:R-:W-:-:S03]  /*8460*/  IMAD.HI.U32 R26, R245, R22, RZ ;  /* 0x00000016f51a7227 */ /* 0x000fc600078e00ff */
[----:B------:R2:W-:Y:S01]  /*8470*/  STL [R1+0x23f8], R0 ;  /* 0x0023f80001007387 */ /* 0x0005e20000100800 */
[----:B------:R-:W-:Y:S01]  /*8480*/  IABS R24, R0 ;  /* 0x0000000000187213 */ /* 0x000fe20000000000 */
[C---:B------:R-:W-:Y:S01]  /*8490*/  IMAD R21, R247.reuse, R25, R21 ;  /* 0x00000019f7157224 */ /* 0x040fe200078e0215 */
[----:B------:R-:W-:Y:S01]  /*84a0*/  IABS R25, R2 ;  /* 0x0000000200197213 */ /* 0x000fe20000000000 */
[----:B------:R-:W-:Y:S02]  /*84b0*/  IMAD.MOV R26, RZ, RZ, -R26 ;  /* 0x000000ffff1a7224 */ /* 0x000fe400078e0a1a */
[----:B------:R-:W-:Y:S01]  /*84c0*/  IMAD.MOV R27, RZ, RZ, -R27 ;  /* 0x000000ffff1b7224 */ /* 0x000fe200078e0a1b */
[----:B------:R3:W-:Y:S01]  /*84d0*/  STL [R1+0x2a2c], R21 ;  /* 0x002a2c1501007387 */ /* 0x0007e20000100800 */
[----:B------:R-:W-:Y:S02]  /*84e0*/  IMAD R22, R247, R26, R22 ;  /* 0x0000001af7167224 */ /* 0x000fe400078e0216 */
[----:B--2---:R-:W-:Y:S01]  /*84f0*/  VIADD R0, R6, 0x124 ;  /* 0x0000012406007836 */ /* 0x004fe20000000000 */
[----:B------:R2:W-:Y:S01]  /*8500*/  STL [R1+0x23f4], R2 ;  /* 0x0023f40201007387 */ /* 0x0005e20000100800 */
[----:B------:R-:W-:-:S03]  /*8510*/  IMAD.HI.U32 R29, R245, R24, RZ ;  /* 0x00000018f51d7227 */ /* 0x000fc600078e00ff */
[----:B------:R-:W-:Y:S01]  /*8520*/  IABS R28, R0 ;  /* 0x00000000001c7213 */ /* 0x000fe20000000000 */
[----:B------:R-:W-:Y:S01]  /*8530*/  IMAD R23, R247, R27, R23 ;  /* 0x0000001bf7177224 */ /* 0x000fe200078e0217 */
[----:B------:R4:W-:Y:S01]  /*8540*/  STL [R1+0x23f0], R0 ;  /* 0x0023f00001007387 */ /* 0x0009e20000100800 */
[----:B------:R-:W-:Y:S01]  /*8550*/  IMAD.MOV R27, RZ, RZ, -R29 ;  /* 0x000000ffff1b7224 */ /* 0x000fe200078e0a1d */
[C---:B---3--:R-:W-:Y:S01]  /*8560*/  IADD3 R21, R6.reuse, 0x1ed, RZ ;  /* 0x000001ed06157810 */ /* 0x048fe20007ffe0ff */
[----:B------:R-:W-:Y:S01]  /*8570*/  IMAD.MOV.U32 R26, RZ, RZ, R28 ;  /* 0x000000ffff1a7224 */ /* 0x000fe200078e001c */
[C---:B--2---:R-:W-:Y:S01]  /*8580*/  IADD3 R2, R6.reuse, 0x125, RZ ;  /* 0x0000012506027810 */ /* 0x044fe20007ffe0ff */
[----:B------:R-:W-:Y:S01]  /*8590*/  IMAD.HI.U32 R28, R245, R25, RZ ;  /* 0x00000019f51c7227 */ /* 0x000fe200078e00ff */
[----:B------:R-:W-:Y:S03]  /*85a0*/  STL [R1+0x2a30], R22 ;  /* 0x002a301601007387 */ /* 0x000fe60000100800 */
[----:B------:R-:W-:Y:S01]  /*85b0*/  IMAD.MOV R29, RZ, RZ, -R28 ;  /* 0x000000ffff1d7224 */ /* 0x000fe200078e0a1c */
[----:B------:R-:W-:Y:S01]  /*85c0*/  STL [R1+0x2a34], R23 ;  /* 0x002a341701007387 */ /* 0x000fe20000100800 */
[----:B----4-:R-:W-:-:S02]  /*85d0*/  VIADD R0, R6, 0x126 ;  /* 0x0000012606007836 */ /* 0x010fc40000000000 */
[C---:B------:R-:W-:Y:S01]  /*85e0*/  IMAD R24, R247.reuse, R27, R24 ;  /* 0x0000001bf7187224 */ /* 0x040fe200078e0218 */
[----:B------:R2:W-:Y:S01]  /*85f0*/  STL [R1+0x23ec], R2 ;  /* 0x0023ec0201007387 */ /* 0x0005e20000100800 */
[----:B------:R-:W-:Y:S01]  /*8600*/  IMAD R25, R247, R29, R25 ;  /* 0x0000001df7197224 */ /* 0x000fe200078e0219 */
[----:B------:R-:W-:Y:S01]  /*8610*/  IABS R28, R0 ;  /* 0x00000000001c7213 */ /* 0x000fe20000000000 */
[C---:B------:R-:W-:Y:S01]  /*8620*/  IMAD.HI.U32 R30, R245.reuse, R26, RZ ;  /* 0x0000001af51e7227 */ /* 0x040fe200078e00ff */
[----:B------:R3:W-:Y:S01]  /*8630*/  STL [R1+0x23e8], R0 ;  /* 0x0023e80001007387 */ /* 0x0007e20000100800 */
[----:B------:R-:W-:Y:S02]  /*8640*/  IABS R27, R2 ;  /* 0x00000002001b7213 */ /* 0x000fe40000000000 */
[----:B------:R-:W-:Y:S01]  /*8650*/  IMAD.MOV R30, RZ, RZ, -R30 ;  /* 0x000000ffff1e7224 */ /* 0x000fe200078e0a1e */
[----:B------:R-:W-:Y:S01]  /*8660*/  STL [R1+0x2a38], R24 ;  /* 0x002a381801007387 */ /* 0x000fe20000100800 */
[----:B------:R-:W-:-:S03]  /*8670*/  IMAD.HI.U32 R32, R245, R28, RZ ;  /* 0x0000001cf5207227 */ /* 0x000fc600078e00ff */
[----:B------:R-:W-:Y:S01]  /*8680*/  STL [R1+0x2a3c], R25 ;  /* 0x002a3c1901007387 */ /* 0x000fe20000100800 */
[----:B--2---:R-:W-:Y:S01]  /*8690*/  VIADD R2, R6, 0x128 ;  /* 0x0000012806027836 */ /* 0x004fe20000000000 */
[----:B------:R-:W-:Y:S01]  /*86a0*/  IADD3 R32, -R32, RZ, RZ ;  /* 0x000000ff20207210 */ /* 0x000fe20007ffe1ff */
[----:B---3--:R-:W-:Y:S02]  /*86b0*/  VIADD R0, R6, 0x127 ;  /* 0x0000012706007836 */ /* 0x008fe40000000000 */
[----:B------:R-:W-:-:S03]  /*86c0*/  IMAD.HI.U32 R31, R245, R27, RZ ;  /* 0x0000001bf51f7227 */ /* 0x000fc600078e00ff */
[----:B------:R2:W-:Y:S01]  /*86d0*/  STL [R1+0x23e4], R0 ;  /* 0x0023e40001007387 */ /* 0x0005e20000100800 */
[----:B------:R-:W-:Y:S01]  /*86e0*/  IABS R29, R0 ;  /* 0x00000000001d7213 */ /* 0x000fe20000000000 */
[----:B------:R-:W-:Y:S01]  /*86f0*/  IMAD R26, R247, R30, R26 ;  /* 0x0000001ef71a7224 */ /* 0x000fe200078e021a */
[----:B------:R-:W-:Y:S01]  /*8700*/  IABS R30, R2 ;  /* 0x00000002001e7213 */ /* 0x000fe20000000000 */
[----:B------:R-:W-:Y:S02]  /*8710*/  IMAD.MOV R31, RZ, RZ, -R31 ;  /* 0x000000ffff1f7224 */ /* 0x000fe400078e0a1f */
[----:B------:R-:W-:Y:S01]  /*8720*/  IMAD.HI.U32 R34, R245, R29, RZ ;  /* 0x0000001df5227227 */ /* 0x000fe200078e00ff */
[----:B------:R-:W-:Y:S03]  /*8730*/  STL [R1+0x2a40], R26 ;  /* 0x002a401a01007387 */ /* 0x000fe60000100800 */
[----:B--2---:R-:W-:Y:S01]  /*8740*/  VIADD R0, R6, 0x129 ;  /* 0x0000012906007836 */ /* 0x004fe20000000000 */
[----:B------:R2:W-:Y:S01]  /*8750*/  STL [R1+0x23e0], R2 ;  /* 0x0023e00201007387 */ /* 0x0005e20000100800 */
[----:B------:R-:W-:-:S02]  /*8760*/  IMAD R27, R247, R31, R27 ;  /* 0x0000001ff71b7224 */ /* 0x000fc400078e021b */
[----:B------:R-:W-:Y:S01]  /*8770*/  IMAD R28, R247, R32, R28 ;  /* 0x00000020f71c7224 */ /* 0x000fe200078e021c */
[----:B------:R-:W-:Y:S01]  /*8780*/  IABS R33, R0 ;  /* 0x0000000000217213 */ /* 0x000fe20000000000 */
[----:B------:R3:W-:Y:S01]  /*8790*/  STL [R1+0x23dc], R0 ;  /* 0x0023dc0001007387 */ /* 0x0007e20000100800 */
[----:B------:R-:W-:Y:S02]  /*87a0*/  IMAD.MOV R32, RZ, RZ, -R34 ;  /* 0x000000ffff207224 */ /* 0x000fe400078e0a22 */
[----:B------:R-:W-:Y:S01]  /*87b0*/  IMAD.MOV.U32 R239, RZ, RZ, R209 ;  /* 0x000000ffffef7224 */ /* 0x000fe200078e00d1 */
[----:B------:R-:W-:Y:S01]  /*87c0*/  STL [R1+0x2a44], R27 ;  /* 0x002a441b01007387 */ /* 0x000fe20000100800 */
[----:B------:R-:W-:Y:S02]  /*87d0*/  IMAD.MOV.U32 R31, RZ, RZ, R33 ;  /* 0x000000ffff1f7224 */ /* 0x000fe400078e0021 */
[----:B------:R-:W-:Y:S01]  /*87e0*/  IMAD.HI.U32 R33, R245, R30, RZ ;  /* 0x0000001ef5217227 */ /* 0x000fe200078e00ff */
[----:B------:R-:W-:Y:S03]  /*87f0*/  STL [R1+0x2a48], R28 ;  /* 0x002a481c01007387 */ /* 0x000fe60000100800 */
[----:B--2---:R-:W-:-:S02]  /*8800*/  VIADD R2, R6, 0x12a ;  /* 0x0000012a06027836 */ /* 0x004fc40000000000 */
[C---:B---3--:R-:W-:Y:S02]  /*8810*/  VIADD R0, R6.reuse, 0x12b ;  /* 0x0000012b06007836 */ /* 0x048fe40000000000 */
[----:B------:R-:W-:Y:S01]  /*8820*/  IMAD.MOV R34, RZ, RZ, -R33 ;  /* 0x000000ffff227224 */ /* 0x000fe200078e0a21 */
[----:B------:R2:W-:Y:S01]  /*8830*/  STL [R1+0x23d8], R2 ;  /* 0x0023d80201007387 */ /* 0x0005e20000100800 */
[C---:B------:R-:W-:Y:S01]  /*8840*/  IMAD R29, R247.reuse, R32, R29 ;  /* 0x00000020f71d7224 */ /* 0x040fe200078e021d */
[----:B------:R-:W-:Y:S01]  /*8850*/  IABS R33, R0 ;  /* 0x0000000000217213 */ /* 0x000fe20000000000 */
[----:B------:R-:W-:Y:S01]  /*8860*/  IMAD R30, R247, R34, R30 ;  /* 0x00000022f71e7224 */ /* 0x000fe200078e021e */
[----:B------:R3:W-:Y:S01]  /*8870*/  STL [R1+0x23d4], R0 ;  /* 0x0023d40001007387 */ /* 0x0007e20000100800 */
[----:B------:R-:W-:Y:S01]  /*8880*/  IABS R32, R2 ;  /* 0x0000000200207213 */ /* 0x000fe20000000000 */
[C---:B------:R-:W-:Y:S02]  /*8890*/  IMAD.HI.U32 R35, R245.reuse, R31, RZ ;  /* 0x0000001ff5237227 */ /* 0x040fe400078e00ff */
[----:B------:R-:W-:Y:S02]  /*88a0*/  STL [R1+0x2a4c], R29 ;  /* 0x002a4c1d01007387 */ /* 0x000fe40000100800 */
[----:B------:R-:W-:Y:S01]  /*88b0*/  IMAD.MOV R35, RZ, RZ, -R35 ;  /* 0x000000ffff237224 */ /* 0x000fe200078e0a23 */
[----:B--2---:R-:W-:Y:S01]  /*88c0*/  IADD3 R2, R6, 0x12d, RZ ;  /* 0x0000012d06027810 */ /* 0x004fe20007ffe0ff */
[----:B------:R-:W-:Y:S01]  /*88d0*/  STL [R1+0x2a50], R30 ;  /* 0x002a501e01007387 */ /* 0x000fe20000100800 */
[----:B------:R-:W-:-:S04]  /*88e0*/  IMAD.HI.U32 R36, R245, R32, RZ ;  /* 0x00000020f5247227 */ /* 0x000fc800078e00ff */
[----:B---3--:R-:W-:Y:S02]  /*88f0*/  VIADD R0, R6, 0x12c ;  /* 0x0000012c06007836 */ /* 0x008fe40000000000 */
[----:B------:R-:W-:Y:S01]  /*8900*/  IMAD R31, R247, R35, R31 ;  /* 0x00000023f71f7224 */ /* 0x000fe200078e021f */
[----:B------:R-:W-:Y:S01]  /*8910*/  IABS R35, R2 ;  /* 0x0000000200237213 */ /* 0x000fe20000000000 */
[----:B------:R-:W-:Y:S01]  /*8920*/  IMAD.MOV R36, RZ, RZ, -R36 ;  /* 0x000000ffff247224 */ /* 0x000fe200078e0a24 */
[----:B------:R2:W-:Y:S01]  /*8930*/  STL [R1+0x23d0], R0 ;  /* 0x0023d00001007387 */ /* 0x0005e20000100800 */
[----:B------:R-:W-:Y:S01]  /*8940*/  IABS R34, R0 ;  /* 0x0000000000227213 */ /* 0x000fe20000000000 */
[----:B------:R-:W-:Y:S02]  /*8950*/  IMAD.HI.U32 R37, R245, R33, RZ ;  /* 0x00000021f5257227 */ /* 0x000fe400078e00ff */
[----:B------:R-:W-:Y:S02]  /*8960*/  STL [R1+0x2a54], R31 ;  /* 0x002a541f01007387 */ /* 0x000fe40000100800 */
[----:B------:R-:W-:-:S02]  /*8970*/  IMAD R32, R247, R36, R32 ;  /* 0x00000024f7207224 */ /* 0x000fc400078e0220 */
[----:B------:R-:W-:Y:S01]  /*8980*/  IMAD.MOV R37, RZ, RZ, -R37 ;  /* 0x000000ffff257224 */ /* 0x000fe200078e0a25 */
[----:B------:R3:W-:Y:S01]  /*8990*/  STL [R1+0x23cc], R2 ;  /* 0x0023cc0201007387 */ /* 0x0007e20000100800 */
[----:B--2---:R-:W-:Y:S02]  /*89a0*/  VIADD R0, R6, 0x12e ;  /* 0x0000012e06007836 */ /* 0x004fe40000000000 */
[----:B------:R-:W-:-:S03]  /*89b0*/  IMAD.HI.U32 R39, R245, R34, RZ ;  /* 0x00000022f5277227 */ /* 0x000fc600078e00ff */
[----:B------:R-:W-:Y:S01]  /*89c0*/  IABS R38, R0 ;  /* 0x0000000000267213 */ /* 0x000fe20000000000 */
[----:B------:R-:W-:Y:S01]  /*89d0*/  IMAD R33, R247, R37, R33 ;  /* 0x00000025f7217224 */ /* 0x000fe200078e0221 */
[----:B------:R2:W-:Y:S01]  /*89e0*/  STL [R1+0x23c8], R0 ;  /* 0x0023c80001007387 */ /* 0x0005e20000100800 */
[----:B------:R-:W-:Y:S02]  /*89f0*/  IMAD.MOV R37, RZ, RZ, -R39 ;  /* 0x000000ffff257224 */ /* 0x000fe400078e0a27 */
[----:B------:R-:W-:Y:S01]  /*8a00*/  IMAD.MOV.U32 R36, RZ, RZ, R38 ;  /* 0x000000ffff247224 */ /* 0x000fe200078e0026 */
[----:B------:R-:W-:Y:S01]  /*8a10*/  STL [R1+0x2a58], R32 ;  /* 0x002a582001007387 */ /* 0x000fe20000100800 */
[----:B------:R-:W-:-:S03]  /*8a20*/  IMAD.HI.U32 R38, R245, R35, RZ ;  /* 0x00000023f5267227 */ /* 0x000fc600078e00ff */
[----:B------:R-:W-:Y:S01]  /*8a30*/  STL [R1+0x2a5c], R33 ;  /* 0x002a5c2101007387 */ /* 0x000fe20000100800 */
[----:B---3--:R-:W-:Y:S01]  /*8a40*/  VIADD R2, R6, 0x12f ;  /* 0x0000012f06027836 */ /* 0x008fe20000000000 */
[----:B------:R-:W-:Y:S01]  /*8a50*/  IADD3 R39, -R38, RZ, RZ ;  /* 0x000000ff26277210 */ /* 0x000fe20007ffe1ff */
[----:B--2---:R-:W-:Y:S02]  /*8a60*/  VIADD R0, R6, 0x130 ;  /* 0x0000013006007836 */ /* 0x004fe40000000000 */
[C---:B------:R-:W-:Y:S01]  /*8a70*/  IMAD R34, R247.reuse, R37, R34 ;  /* 0x00000025f7227224 */ /* 0x040fe200078e0222 */
[----:B------:R2:W-:Y:S01]  /*8a80*/  STL [R1+0x23c4], R2 ;  /* 0x0023c40201007387 */ /* 0x0005e20000100800 */
[----:B------:R-:W-:Y:S01]  /*8a90*/  IMAD R35, R247, R39, R35 ;  /* 0x00000027f7237224 */ /* 0x000fe200078e0223 */
[----:B------:R-:W-:Y:S01]  /*8aa0*/  IABS R38, R0 ;  /* 0x0000000000267213 */ /* 0x000fe20000000000 */
[----:B------:R-:W-:Y:S01]  /*8ab0*/  IMAD.HI.U32 R40, R245, R36, RZ ;  /* 0x00000024f5287227 */ /* 0x000fe200078e00ff */
[----:B------:R3:W-:Y:S01]  /*8ac0*/  STL [R1+0x23c0], R0 ;  /* 0x0023c00001007387 */ /* 0x0007e20000100800 */
[----:B------:R-:W-:-:S02]  /*8ad0*/  IABS R37, R2 ;  /* 0x0000000200257213 */ /* 0x000fc40000000000 */
[----:B------:R-:W-:Y:S01]  /*8ae0*/  IMAD.MOV R40, RZ, RZ, -R40 ;  /* 0x000000ffff287224 */ /* 0x000fe200078e0a28 */
[----:B------:R-:W-:Y:S01]  /*8af0*/  STL [R1+0x2a60], R34 ;  /* 0x002a602201007387 */ /* 0x000fe20000100800 */
[----:B------:R-:W-:-:S03]  /*8b00*/  IMAD.HI.U32 R42, R245, R38, RZ ;  /* 0x00000026f52a7227 */ /* 0x000fc600078e00ff */
[----:B------:R-:W-:Y:S01]  /*8b10*/  STL [R1+0x2a64], R35 ;  /* 0x002a642301007387 */ /* 0x000fe20000100800 */
[C---:B--2---:R-:W-:Y:S02]  /*8b20*/  VIADD R2, R6.reuse, 0x132 ;  /* 0x0000013206027836 */ /* 0x044fe40000000000 */
[----:B---3--:R-:W-:Y:S02]  /*8b30*/  VIADD R0, R6, 0x131 ;  /* 0x0000013106007836 */ /* 0x008fe40000000000 */
[----:B------:R-:W-:-:S03]  /*8b40*/  IMAD.HI.U32 R41, R245, R37, RZ ;  /* 0x00000025f5297227 */ /* 0x000fc600078e00ff */
[----:B------:R2:W-:Y:S01]  /*8b50*/  STL [R1+0x23bc], R0 ;  /* 0x0023bc0001007387 */ /* 0x0005e20000100800 */
[----:B------:R-:W-:Y:S01]  /*8b60*/  IABS R39, R0 ;  /* 0x0000000000277213 */ /* 0x000fe20000000000 */
[----:B------:R-:W-:Y:S01]  /*8b70*/  IMAD R36, R247, R40, R36 ;  /* 0x00000028f7247224 */ /* 0x000fe200078e0224 */
[----:B------:R-:W-:Y:S01]  /*8b80*/  IABS R40, R2 ;  /* 0x0000000200287213 */ /* 0x000fe20000000000 */
[----:B------:R-:W-:Y:S02]  /*8b90*/  IMAD.MOV R41, RZ, RZ, -R41 ;  /* 0x000000ffff297224 */ /* 0x000fe400078e0a29 */
[----:B------:R-:W-:Y:S01]  /*8ba0*/  IMAD.MOV R42, RZ, RZ, -R42 ;  /* 0x000000ffff2a7224 */ /* 0x000fe200078e0a2a */
[----:B------:R-:W-:Y:S01]  /*8bb0*/  STL [R1+0x2a68], R36 ;  /* 0x002a682401007387 */ /* 0x000fe20000100800 */
[----:B------:R-:W-:-:S03]  /*8bc0*/  IMAD.HI.U32 R44, R245, R39, RZ ;  /* 0x00000027f52c7227 */ /* 0x000fc600078e00ff */
[----:B------:R3:W-:Y:S01]  /*8bd0*/  STL [R1+0x23b8], R2 ;  /* 0x0023b80201007387 */ /* 0x0007e20000100800 */
[----:B--2---:R-:W-:Y:S02]  /*8be0*/  VIADD R0, R6, 0x133 ;  /* 0x0000013306007836 */ /* 0x004fe40000000000 */
[C---:B------:R-:W-:Y:S02]  /*8bf0*/  IMAD R37, R247.reuse, R41, R37 ;  /* 0x00000029f7257224 */ /* 0x040fe400078e0225 */
[----:B------:R-:W-:Y:S01]  /*8c00*/  IMAD R38, R247, R42, R38 ;  /* 0x0000002af7267224 */ /* 0x000fe200078e0226 */
[----:B------:R-:W-:Y:S01]  /*8c10*/  IABS R43, R0 ;  /* 0x00000000002b7213 */ /* 0x000fe20000000000 */
[----:B------:R2:W-:Y:S01]  /*8c20*/  STL [R1+0x23b4], R0 ;  /* 0x0023b40001007387 */ /* 0x0005e20000100800 */
[----:B------:R-:W-:Y:S01]  /*8c30*/  IADD3 R42, -R44, RZ, RZ ;  /* 0x000000ff2c2a7210 */ /* 0x000fe20007ffe1ff */
[----:B------:R-:W-:Y:S02]  /*8c40*/  VIADD R4, R6, 0x1d9 ;  /* 0x000001d906047836 */ /* 0x000fe40000000000 */
[----:B------:R-:W-:Y:S01]  /*8c50*/  IMAD.MOV.U32 R41, RZ, RZ, R43 ;  /* 0x000000ffff297224 */ /* 0x000fe200078e002b */
[----:B------:R-:W-:Y:S01]  /*8c60*/  STL [R1+0x2a6c], R37 ;  /* 0x002a6c2501007387 */ /* 0x000fe20000100800 */
[----:B------:R-:W-:-:S03]  /*8c70*/  IMAD.HI.U32 R43, R245, R40, RZ ;  /* 0x00000028f52b7227 */ /* 0x000fc600078e00ff */
[----:B------:R-:W-:Y:S01]  /*8c80*/  STL [R1+0x2a70], R38 ;  /* 0x002a702601007387 */ /* 0x000fe20000100800 */
[C---:B---3--:R-:W-:Y:S02]  /*8c90*/  VIADD R2, R6.reuse, 0x134 ;  /* 0x0000013406027836 */ /* 0x048fe40000000000 */
[----:B--2---:R-:W-:Y:S02]  /*8ca0*/  VIADD R0, R6, 0x135 ;  /* 0x0000013506007836 */ /* 0x004fe40000000000 */
        /* <DEDUP_REMOVED lines=8> */
[----:B------:R-:W-:Y:S02]  /*8d30*/  STL [R1+0x2a74], R39 ;  /* 0x002a742701007387 */ /* 0x000fe40000100800 */
[----:B------:R-:W-:Y:S02]  /*8d40*/  IMAD.MOV R45, RZ, RZ, -R45 ;  /* 0x000000ffff2d7224 */ /* 0x000fe400078e0a2d */
[----:B------:R-:W-:Y:S01]  /*8d50*/  STL [R1+0x2a78], R40 ;  /* 0x002a782801007387 */ /* 0x000fe20000100800 */
[----:B------:R-:W-:-:S04]  /*8d60*/  IMAD.HI.U32 R46, R245, R42, RZ ;  /* 0x0000002af52e7227 */ /* 0x000fc800078e00ff */
[----:B--2---:R-:W-:Y:S01]  /*8d70*/  VIADD R0, R6, 0x136 ;  /* 0x0000013606007836 */ /* 0x004fe20000000000 */
[----:B------:R-:W-:Y:S01]  /*8d80*/  IADD3 R46, -R46, RZ, RZ ;  /* 0x000000ff2e2e7210 */ /* 0x000fe20007ffe1ff */
[----:B------:R-:W-:Y:S02]  /*8d90*/  VIADD R2, R6, 0x137 ;  /* 0x0000013706027836 */ /* 0x000fe40000000000 */
[----:B------:R-:W-:Y:S01]  /*8da0*/  IMAD R41, R247, R45, R41 ;  /* 0x0000002df7297224 */ /* 0x000fe200078e0229 */
[----:B------:R2:W-:Y:S01]  /*8db0*/  STL [R1+0x23a8], R0 ;  /* 0x0023a80001007387 */ /* 0x0005e20000100800 */
[----:B------:R-:W-:Y:S01]  /*8dc0*/  IABS R44, R0 ;  /* 0x00000000002c7213 */ /* 0x000fe20000000000 */
[----:B------:R-:W-:Y:S01]  /*8dd0*/  IMAD.HI.U32 R47, R245, R43, RZ ;  /* 0x0000002bf52f7227 */ /* 0x000fe200078e00ff */
[----:B------:R-:W-:Y:S01]  /*8de0*/  IABS R45, R2 ;  /* 0x00000002002d7213 */ /* 0x000fe20000000000 */
[----:B------:R-:W-:Y:S02]  /*8df0*/  STL [R1+0x2a7c], R41 ;  /* 0x002a7c2901007387 */ /* 0x000fe40000100800 */
[----:B------:R-:W-:-:S02]  /*8e00*/  IMAD.MOV R47, RZ, RZ, -R47 ;  /* 0x000000ffff2f7224 */ /* 0x000fc400078e0a2f */
[----:B------:R3:W-:Y:S01]  /*8e10*/  STL [R1+0x23a4], R2 ;  /* 0x0023a40201007387 */ /* 0x0007e20000100800 */
[----:B------:R-:W-:Y:S02]  /*8e20*/  IMAD R42, R247, R46, R42 ;  /* 0x0000002ef72a7224 */ /* 0x000fe400078e022a */
[----:B--2---:R-:W-:Y:S02]  /*8e30*/  VIADD R0, R6, 0x138 ;  /* 0x0000013806007836 */ /* 0x004fe40000000000 */
[----:B------:R-:W-:-:S03]  /*8e40*/  IMAD.HI.U32 R49, R245, R44, RZ ;  /* 0x0000002cf5317227 */ /* 0x000fc600078e00ff */
[----:B------:R-:W-:Y:S01]  /*8e50*/  IABS R48, R0 ;  /* 0x0000000000307213 */ /* 0x000fe20000000000 */
[----:B------:R2:W-:Y:S01]  /*8e60*/  STL [R1+0x23a0], R0 ;  /* 0x0023a00001007387 */ /* 0x0005e20000100800 */
[C---:B---3--:R-:W-:Y:S02]  /*8e70*/  VIADD R2, R6.reuse, 0x139 ;  /* 0x0000013906027836 */ /* 0x048fe40000000000 */
[----:B------:R-:W-:Y:S01]  /*8e80*/  IMAD R43, R247, R47, R43 ;  /* 0x0000002ff72b7224 */ /* 0x000fe200078e022b */
[----:B------:R-:W-:Y:S01]  /*8e90*/  STL [R1+0x2a80], R42 ;  /* 0x002a802a01007387 */ /* 0x000fe20000100800 */
[----:B------:R-:W-:Y:S02]  /*8ea0*/  IMAD.MOV.U32 R46, RZ, RZ, R48 ;  /* 0x000000ffff2e7224 */ /* 0x000fe400078e0030 */
[----:B------:R-:W-:Y:S01]  /*8eb0*/  IMAD.HI.U32 R48, R245, R45, RZ ;  /* 0x0000002df5307227 */ /* 0x000fe200078e00ff */
[----:B------:R-:W-:Y:S03]  /*8ec0*/  STL [R1+0x239c], R2 ;  /* 0x00239c0201007387 */ /* 0x000fe60000100800 */
[----:B--2---:R-:W-:-:S02]  /*8ed0*/  VIADD R0, R6, 0x13a ;  /* 0x0000013a06007836 */ /* 0x004fc40000000000 */
[----:B------:R-:W-:Y:S02]  /*8ee0*/  IMAD.MOV R47, RZ, RZ, -R49 ;  /* 0x000000ffff2f7224 */ /* 0x000fe400078e0a31 */
[----:B------:R-:W-:Y:S01]  /*8ef0*/  IMAD.MOV R49, RZ, RZ, -R48 ;  /* 0x000000ffff317224 */ /* 0x000fe200078e0a30 */
[----:B------:R2:W-:Y:S01]  /*8f00*/  STL [R1+0x2398], R0 ;  /* 0x0023980001007387 */ /* 0x0005e20000100800 */
[----:B------:R-:W-:Y:S01]  /*8f10*/  IABS R48, R0 ;  /* 0x0000000000307213 */ /* 0x000fe20000000000 */
[----:B------:R-:W-:Y:S01]  /*8f20*/  IMAD R44, R247, R47, R44 ;  /* 0x0000002ff72c7224 */ /* 0x000fe200078e022c */
[----:B------:R-:W-:Y:S01]  /*8f30*/  IABS R47, R2 ;  /* 0x00000002002f7213 */ /* 0x000fe20000000000 */
[----:B------:R-:W-:-:S04]  /*8f40*/  IMAD.HI.U32 R50, R245, R46, RZ ;  /* 0x0000002ef5327227 */ /* 0x000fc800078e00ff */
[----:B------:R-:W-:Y:S01]  /*8f50*/  IMAD R45, R247, R49, R45 ;  /* 0x00000031f72d7224 */ /* 0x000fe200078e022d */
[C---:B--2---:R-:W-:Y:S01]  /*8f60*/  IADD3 R0, R6.reuse, 0x13b, RZ ;  /* 0x0000013b06007810 */ /* 0x044fe20007ffe0ff */
[----:B------:R-:W-:Y:S02]  /*8f70*/  IMAD.MOV R50, RZ, RZ, -R50 ;  /* 0x000000ffff327224 */ /* 0x000fe400078e0a32 */
[----:B------:R-:W-:Y:S01]  /*8f80*/  VIADD R2, R6, 0x13c ;  /* 0x0000013c06027836 */ /* 0x000fe20000000000 */
[----:B------:R-:W-:Y:S01]  /*8f90*/  IABS R49, R0 ;  /* 0x0000000000317213 */ /* 0x000fe20000000000 */
[----:B------:R2:W-:Y:S01]  /*8fa0*/  STL [R1+0x2394], R0 ;  /* 0x0023940001007387 */ /* 0x0005e20000100800 */
[----:B------:R-:W-:-:S03]  /*8fb0*/  IMAD.HI.U32 R51, R245, R47, RZ ;  /* 0x0000002ff5337227 */ /* 0x000fc600078e00ff */
[----:B------:R3:W-:Y:S01]  /*8fc0*/  STL [R1+0x2390], R2 ;  /* 0x0023900201007387 */ /* 0x0007e20000100800 */
[----:B------:R-:W-:-:S04]  /*8fd0*/  IMAD.HI.U32 R52, R245, R48, RZ ;  /* 0x00000030f5347227 */ /* 0x000fc800078e00ff */
[----:B------:R-:W-:Y:S01]  /*8fe0*/  IMAD R46, R247, R50, R46 ;  /* 0x00000032f72e7224 */ /* 0x000fe200078e022e */
[----:B------:R-:W-:Y:S01]  /*8ff0*/  IABS R50, R2 ;  /* 0x0000000200327213 */ /* 0x000fe20000000000 */
[----:B--2---:R-:W-:Y:S02]  /*9000*/  VIADD R0, R6, 0x13d ;  /* 0x0000013d06007836 */ /* 0x004fe40000000000 */
[----:B------:R-:W-:Y:S02]  /*9010*/  IMAD.MOV R51, RZ, RZ, -R51 ;  /* 0x000000ffff337224 */ /* 0x000fe400078e0a33 */
[----:B------:R-:W-:Y:S01]  /*9020*/  IMAD.MOV R52, RZ, RZ, -R52 ;  /* 0x000000ffff347224 */ /* 0x000fe200078e0a34 */
[----:B------:R-:W-:Y:S01]  /*9030*/  IABS R53, R0 ;  /* 0x0000000000357213 */ /* 0x000fe20000000000 */
[----:B------:R-:W-:Y:S01]  /*9040*/  IMAD.HI.U32 R54, R245, R49, RZ ;  /* 0x00000031f5367227 */ /* 0x000fe200078e00ff */
[----:B------:R2:W-:Y:S03]  /*9050*/  STL [R1+0x238c], R0 ;  /* 0x00238c0001007387 */ /* 0x0005e60000100800 */
[----:B------:R-:W-:-:S02]  /*9060*/  IMAD R47, R247, R51, R47 ;  /* 0x00000033f72f7224 */ /* 0x000fc400078e022f */
[----:B------:R-:W-:Y:S02]  /*9070*/  IMAD.MOV.U32 R51, RZ, RZ, R53 ;  /* 0x000000ffff337224 */ /* 0x000fe400078e0035 */
[C---:B---3--:R-:W-:Y:S02]  /*9080*/  VIADD R2, R6.reuse, 0x13e ;  /* 0x0000013e06027836 */ /* 0x048fe40000000000 */
[----:B------:R-:W-:Y:S01]  /*9090*/  IMAD.HI.U32 R53, R245, R50, RZ ;  /* 0x00000032f5357227 */ /* 0x000fe200078e00ff */
[----:B--2---:R-:W-:Y:S02]  /*90a0*/  IADD3 R0, R6, 0x13f, RZ ;  /* 0x0000013f06007810 */ /* 0x004fe40007ffe0ff */
[----:B------:R-:W-:Y:S01]  /*90b0*/  STL [R1+0x2388], R2 ;  /* 0x0023880201007387 */ /* 0x000fe20000100800 */
[C---:B------:R-:W-:Y:S02]  /*90c0*/  IMAD R48, R247.reuse, R52, R48 ;  /* 0x00000034f7307224 */ /* 0x040fe400078e0230 */
[----:B------:R-:W-:Y:S01]  /*90d0*/  IMAD.MOV R52, RZ, RZ, -R54 ;  /* 0x000000ffff347224 */ /* 0x000fe200078e0a36 */
[----:B------:R2:W-:Y:S01]  /*90e0*/  STL [R1+0x2384], R0 ;  /* 0x0023840001007387 */ /* 0x0005e20000100800 */
[----:B------:R-:W-:Y:S01]  /*90f0*/  IMAD.MOV R54, RZ, RZ, -R53 ;  /* 0x000000ffff367224 */ /* 0x000fe200078e0a35 */
[----:B------:R-:W-:Y:S01]  /*9100*/  IABS R53, R0 ;  /* 0x0000000000357213 */ /* 0x000fe20000000000 */
[----:B------:R-:W-:Y:S01]  /*9110*/  IMAD R49, R247, R52, R49 ;  /* 0x00000034f7317224 */ /* 0x000fe200078e0231 */
[----:B------:R-:W-:Y:S01]  /*9120*/  IABS R52, R2 ;  /* 0x0000000200347213 */ /* 0x000fe20000000000 */
[----:B------:R-:W-:-:S04]  /*9130*/  IMAD.HI.U32 R55, R245, R51, RZ ;  /* 0x00000033f5377227 */ /* 0x000fc800078e00ff */
[----:B------:R-:W-:Y:S02]  /*9140*/  IMAD R50, R247, R54, R50 ;  /* 0x00000036f7327224 */ /* 0x000fe400078e0232 */
[C---:B--2---:R-:W-:Y:S02]  /*9150*/  VIADD R0, R6.reuse, 0x140 ;  /* 0x0000014006007836 */ /* 0x044fe40000000000 */
[----:B------:R-:W-:Y:S02]  /*9160*/  IMAD.MOV R55, RZ, RZ, -R55 ;  /* 0x000000ffff377224 */ /* 0x000fe400078e0a37 */
[----:B------:R-:W-:Y:S01]  /*9170*/  VIADD R2, R6, 0x141 ;  /* 0x0000014106027836 */ /* 0x000fe20000000000 */
[----:B------:R2:W-:Y:S01]  /*9180*/  STL [R1+0x2380], R0 ;  /* 0x0023800001007387 */ /* 0x0005e20000100800 */
[----:B------:R-:W-:Y:S01]  /*9190*/  IABS R54, R0 ;  /* 0x0000000000367213 */ /* 0x000fe20000000000 */
[C---:B------:R-:W-:Y:S02]  /*91a0*/  IMAD.HI.U32 R56, R245.reuse, R52, RZ ;  /* 0x00000034f5387227 */ /* 0x040fe400078e00ff */
[----:B------:R3:W-:Y:S02]  /*91b0*/  STL [R1+0x237c], R2 ;  /* 0x00237c0201007387 */ /* 0x0007e40000100800 */
[----:B------:R-:W-:-:S04]  /*91c0*/  IMAD.HI.U32 R57, R245, R53, RZ ;  /* 0x00000035f5397227 */ /* 0x000fc800078e00ff */
[----:B--2---:R-:W-:Y:S02]  /*91d0*/  VIADD R0, R6, 0x142 ;  /* 0x0000014206007836 */ /* 0x004fe40000000000 */
[----:B------:R-:W-:Y:S01]  /*91e0*/  IMAD R51, R247, R55, R51 ;  /* 0x00000037f7337224 */ /* 0x000fe200078e0233 */
[----:B------:R-:W-:Y:S01]  /*91f0*/  IABS R55, R2 ;  /* 0x0000000200377213 */ /* 0x000fe20000000000 */
[----:B------:R-:W-:Y:S01]  /*9200*/  IMAD.MOV R56, RZ, RZ, -R56 ;  /* 0x000000ffff387224 */ /* 0x000fe200078e0a38 */
[----:B------:R-:W-:Y:S01]  /*9210*/  IABS R58, R0 ;  /* 0x00000000003a7213 */ /* 0x000fe20000000000 */
[----:B------:R-:W-:Y:S01]  /*9220*/  IMAD.MOV R57, RZ, RZ, -R57 ;  /* 0x000000ffff397224 */ /* 0x000fe200078e0a39 */
[----:B------:R2:W-:Y:S01]  /*9230*/  STL [R1+0x2378], R0 ;  /* 0x0023780001007387 */ /* 0x0005e20000100800 */
[----:B------:R-:W-:-:S04]  /*9240*/  IMAD.HI.U32 R59, R245, R54, RZ ;  /* 0x00000036f53b7227 */ /* 0x000fc800078e00ff */
[----:B------:R-:W-:Y:S01]  /*9250*/  IMAD R52, R247, R56, R52 ;  /* 0x00000038f7347224 */ /* 0x000fe200078e0234 */
[----:B------:R-:W-:Y:S01]  /*9260*/  MOV R56, R58 ;  /* 0x0000003a00387202 */ /* 0x000fe20000000f00 */
[----:B---3--:R-:W-:Y:S02]  /*9270*/  VIADD R2, R6, 0x143 ;  /* 0x0000014306027836 */ /* 0x008fe40000000000 */
[----:B------:R-:W-:-:S03]  /*9280*/  IMAD.HI.U32 R58, R245, R55, RZ ;  /* 0x00000037f53a7227 */ /* 0x000fc600078e00ff */
[----:B------:R-:W-:Y:S01]  /*9290*/  STL [R1+0x2374], R2 ;  /* 0x0023740201007387 */ /* 0x000fe20000100800 */
[----:B--2---:R-:W-:Y:S02]  /*92a0*/  VIADD R0, R6, 0x144 ;  /* 0x0000014406007836 */ /* 0x004fe40000000000 */
        /* <DEDUP_REMOVED lines=11> */
[C---:B------:R-:W-:Y:S01]  /*9360*/  VIADD R2, R6.reuse, 0x146 ;  /* 0x0000014606027836 */ /* 0x040fe20000000000 */
[----:B------:R2:W-:Y:S01]  /*9370*/  STL [R1+0x236c], R0 ;  /* 0x00236c0001007387 */ /* 0x0005e20000100800 */
[----:B------:R-:W-:Y:S01]  /*9380*/  IABS R59, R0 ;  /* 0x00000000003b7213 */ /* 0x000fe20000000000 */
[----:B------:R-:W-:Y:S02]  /*9390*/  IMAD.HI.U32 R61, R245, R57, RZ ;  /* 0x00000039f53d7227 */ /* 0x000fe400078e00ff */
[----:B------:R3:W-:Y:S02]  /*93a0*/  STL [R1+0x2368], R2 ;  /* 0x0023680201007387 */ /* 0x0007e40000100800 */
[----:B------:R-:W-:Y:S01]  /*93b0*/  IMAD R56, R247, R60, R56 ;  /* 0x0000003cf7387224 */ /* 0x000fe200078e0238 */
[----:B------:R-:W-:Y:S01]  /*93c0*/  IABS R60, R2 ;  /* 0x00000002003c7213 */ /* 0x000fe20000000000 */
[----:B------:R-:W-:Y:S01]  /*93d0*/  IMAD.HI.U32 R62, R245, R58, RZ ;  /* 0x0000003af53e7227 */ /* 0x000fe200078e00ff */
[----:B--2---:R-:W-:-:S03]  /*93e0*/  IADD3 R0, R6, 0x147, RZ ;  /* 0x0000014706007810 */ /* 0x004fc60007ffe0ff */
[----:B------:R-:W-:Y:S01]  /*93f0*/  IMAD.MOV R61, RZ, RZ, -R61 ;  /* 0x000000ffff3d7224 */ /* 0x000fe200078e0a3d */
[----:B------:R-:W-:Y:S01]  /*9400*/  IABS R63, R0 ;  /* 0x00000000003f7213 */ /* 0x000fe20000000000 */
[----:B------:R-:W-:Y:S01]  /*9410*/  IMAD.MOV R62, RZ, RZ, -R62 ;  /* 0x000000ffff3e7224 */ /* 0x000fe200078e0a3e */
[----:B------:R2:W-:Y:S01]  /*9420*/  STL [R1+0x2364], R0 ;  /* 0x0023640001007387 */ /* 0x0005e20000100800 */
[----:B------:R-:W-:Y:S02]  /*9430*/  IMAD R57, R247, R61, R57 ;  /* 0x0000003df7397224 */ /* 0x000fe400078e0239 */
[----:B------:R-:W-:-:S04]  /*9440*/  IMAD.HI.U32 R64, R245, R59, RZ ;  /* 0x0000003bf5407227 */ /* 0x000fc800078e00ff */
[----:B------:R-:W-:Y:S02]  /*9450*/  IMAD.MOV.U32 R61, RZ, RZ, R63 ;  /* 0x000000ffff3d7224 */ /* 0x000fe400078e003f */
[----:B---3--:R-:W-:Y:S02]  /*9460*/  VIADD R2, R6, 0x148 ;  /* 0x0000014806027836 */ /* 0x008fe40000000000 */
[----:B------:R-:W-:-:S03]  /*9470*/  IMAD.HI.U32 R63, R245, R60, RZ ;  /* 0x0000003cf53f7227 */ /* 0x000fc600078e00ff */
[----:B------:R-:W-:Y:S01]  /*9480*/  STL [R1+0x2360], R2 ;  /* 0x0023600201007387 */ /* 0x000fe20000100800 */
[----:B--2---:R-:W-:Y:S02]  /*9490*/  VIADD R0, R6, 0x149 ;  /* 0x0000014906007836 */ /* 0x004fe40000000000 */
[----:B------:R-:W-:Y:S02]  /*94a0*/  IMAD R58, R247, R62, R58 ;  /* 0x0000003ef73a7224 */ /* 0x000fe400078e023a */
[----:B------:R-:W-:Y:S01]  /*94b0*/  IMAD.MOV R62, RZ, RZ, -R64 ;  /* 0x000000ffff3e7224 */ /* 0x000fe200078e0a40 */
[----:B------:R2:W-:Y:S01]  /*94c0*/  STL [R1+0x235c], R0 ;  /* 0x00235c0001007387 */ /* 0x0005e20000100800 */
[----:B------:R-:W-:Y:S01]  /*94d0*/  IMAD.MOV R64, RZ, RZ, -R63 ;  /* 0x000000ffff407224 */ /* 0x000fe200078e0a3f */
[----:B------:R-:W-:Y:S01]  /*94e0*/  IABS R63, R0 ;  /* 0x00000000003f7213 */ /* 0x000fe20000000000 */
[----:B------:R-:W-:-:S04]  /*94f0*/  IMAD.HI.U32 R65, R245, R61, RZ ;  /* 0x0000003df5417227 */ /* 0x000fc800078e00ff */
[C---:B------:R-:W-:Y:S01]  /*9500*/  IMAD R59, R247.reuse, R62, R59 ;  /* 0x0000003ef73b7224 */ /* 0x040fe200078e023b */
[----:B------:R-:W-:Y:S01]  /*9510*/  IABS R62, R2 ;  /* 0x00000002003e7213 */ /* 0x000fe20000000000 */
[----:B------:R-:W-:Y:S01]  /*9520*/  IMAD R60, R247, R64, R60 ;  /* 0x00000040f73c7224 */ /* 0x000fe200078e023c */
[----:B------:R-:W-:Y:S01]  /*9530*/  IADD3 R65, -R65, RZ, RZ ;  /* 0x000000ff41417210 */ /* 0x000fe20007ffe1ff */
[C---:B--2---:R-:W-:Y:S02]  /*9540*/  VIADD R0, R6.reuse, 0x14a ;  /* 0x0000014a06007836 */ /* 0x044fe40000000000 */
[----:B------:R-:W-:Y:S02]  /*9550*/  VIADD R2, R6, 0x14b ;  /* 0x0000014b06027836 */ /* 0x000fe40000000000 */
[----:B------:R-:W-:Y:S01]  /*9560*/  IMAD.HI.U32 R66, R245, R62, RZ ;  /* 0x0000003ef5427227 */ /* 0x000fe200078e00ff */
[----:B------:R2:W-:Y:S01]  /*9570*/  STL [R1+0x2358], R0 ;  /* 0x0023580001007387 */ /* 0x0005e20000100800 */
[----:B------:R-:W-:-:S02]  /*9580*/  IABS R64, R0 ;  /* 0x0000000000407213 */ /* 0x000fc40000000000 */
[----:B------:R-:W-:Y:S01]  /*9590*/  IMAD R61, R247, R65, R61 ;  /* 0x00000041f73d7224 */ /* 0x000fe200078e023d */
[----:B------:R-:W-:Y:S01]  /*95a0*/  IABS R65, R2 ;  /* 0x0000000200417213 */ /* 0x000fe20000000000 */
[----:B------:R-:W-:Y:S01]  /*95b0*/  IMAD.HI.U32 R67, R245, R63, RZ ;  /* 0x0000003ff5437227 */ /* 0x000fe200078e00ff */
[----:B------:R3:W-:Y:S03]  /*95c0*/  STL [R1+0x2354], R2 ;  /* 0x0023540201007387 */ /* 0x0007e60000100800 */
[----:B------:R-:W-:Y:S02]  /*95d0*/  IMAD.MOV R66, RZ, RZ, -R66 ;  /* 0x000000ffff427224 */ /* 0x000fe400078e0a42 */
[----:B--2---:R-:W-:Y:S02]  /*95e0*/  VIADD R0, R6, 0x14c ;  /* 0x0000014c06007836 */ /* 0x004fe40000000000 */
[----:B------:R-:W-:-:S02]  /*95f0*/  IMAD.MOV R67, RZ, RZ, -R67 ;  /* 0x000000ffff437224 */ /* 0x000fc400078e0a43 */
[----:B------:R-:W-:Y:S01]  /*9600*/  IMAD R62, R247, R66, R62 ;  /* 0x00000042f73e7224 */ /* 0x000fe200078e023e */
[----:B------:R-:W-:Y:S01]  /*9610*/  IABS R68, R0 ;  /* 0x0000000000447213 */ /* 0x000fe20000000000 */
[----:B------:R2:W-:Y:S01]  /*9620*/  STL [R1+0x2350], R0 ;  /* 0x0023500001007387 */ /* 0x0005e20000100800 */
[----:B------:R-:W-:Y:S01]  /*9630*/  IMAD.HI.U32 R69, R245, R64, RZ ;  /* 0x00000040f5457227 */ /* 0x000fe200078e00ff */
[----:B---3--:R-:W-:-:S03]  /*9640*/  IADD3 R2, R6, 0x14d, RZ ;  /* 0x0000014d06027810 */ /* 0x008fc60007ffe0ff */
[----:B------:R-:W-:Y:S02]  /*9650*/  IMAD.MOV.U32 R66, RZ, RZ, R68 ;  /* 0x000000ffff427224 */ /* 0x000fe400078e0044 */
[----:B------:R-:W-:Y:S01]  /*9660*/  IMAD.HI.U32 R68, R245, R65, RZ ;  /* 0x00000041f5447227 */ /* 0x000fe200078e00ff */
[----:B------:R-:W-:Y:S03]  /*9670*/  STL [R1+0x234c], R2 ;  /* 0x00234c0201007387 */ /* 0x000fe60000100800 */
        /* <DEDUP_REMOVED lines=18> */
[----:B--2---:R-:W-:Y:S01]  /*97a0*/  VIADD R0, R6, 0x151 ;  /* 0x0000015106007836 */ /* 0x004fe20000000000 */
[----:B------:R-:W-:Y:S01]  /*97b0*/  IADD3 R72, -R72, RZ, RZ ;  /* 0x000000ff48487210 */ /* 0x000fe20007ffe1ff */
[----:B------:R-:W-:Y:S01]  /*97c0*/  IMAD R66, R247, R70, R66 ;  /* 0x00000046f7427224 */ /* 0x000fe200078e0242 */
[----:B------:R-:W-:Y:S01]  /*97d0*/  IABS R70, R2 ;  /* 0x0000000200467213 */ /* 0x000fe20000000000 */
[----:B------:R-:W-:Y:S01]  /*97e0*/  IMAD.MOV R71, RZ, RZ, -R71 ;  /* 0x000000ffff477224 */ /* 0x000fe200078e0a47 */
[----:B------:R-:W-:Y:S01]  /*97f0*/  IABS R73, R0 ;  /* 0x0000000000497213 */ /* 0x000fe20000000000 */
[----:B------:R2:W-:Y:S01]  /*9800*/  STL [R1+0x233c], R0 ;  /* 0x00233c0001007387 */ /* 0x0005e20000100800 */
[----:B------:R-:W-:-:S04]  /*9810*/  IMAD.HI.U32 R74, R245, R69, RZ ;  /* 0x00000045f54a7227 */ /* 0x000fc800078e00ff */
[----:B------:R-:W-:Y:S02]  /*9820*/  IMAD R67, R247, R71, R67 ;  /* 0x00000047f7437224 */ /* 0x000fe400078e0243 */
[----:B------:R-:W-:Y:S02]  /*9830*/  IMAD.MOV.U32 R71, RZ, RZ, R73 ;  /* 0x000000ffff477224 */ /* 0x000fe400078e0049 */
[----:B---3--:R-:W-:Y:S02]  /*9840*/  VIADD R2, R6, 0x152 ;  /* 0x0000015206027836 */ /* 0x008fe40000000000 */
[----:B------:R-:W-:-:S03]  /*9850*/  IMAD.HI.U32 R73, R245, R70, RZ ;  /* 0x00000046f5497227 */ /* 0x000fc600078e00ff */
[----:B------:R3:W-:Y:S01]  /*9860*/  STL [R1+0x2338], R2 ;  /* 0x0023380201007387 */ /* 0x0007e20000100800 */
[C---:B--2---:R-:W-:Y:S02]  /*9870*/  VIADD R0, R6.reuse, 0x153 ;  /* 0x0000015306007836 */ /* 0x044fe40000000000 */
[C---:B------:R-:W-:Y:S02]  /*9880*/  IMAD R68, R247.reuse, R72, R68 ;  /* 0x00000048f7447224 */ /* 0x040fe400078e0244 */
[----:B------:R-:W-:Y:S01]  /*9890*/  IMAD.MOV R72, RZ, RZ, -R74 ;  /* 0x000000ffff487224 */ /* 0x000fe200078e0a4a */
[----:B------:R2:W-:Y:S01]  /*98a0*/  STL [R1+0x2334], R0 ;  /* 0x0023340001007387 */ /* 0x0005e20000100800 */
[----:B------:R-:W-:Y:S01]  /*98b0*/  IMAD.MOV R74, RZ, RZ, -R73 ;  /* 0x000000ffff4a7224 */ /* 0x000fe200078e0a49 */
[----:B------:R-:W-:Y:S01]  /*98c0*/  IABS R73, R0 ;  /* 0x0000000000497213 */ /* 0x000fe20000000000 */
[----:B------:R-:W-:Y:S01]  /*98d0*/  IMAD R69, R247, R72, R69 ;  /* 0x00000048f7457224 */ /* 0x000fe200078e0245 */
[----:B------:R-:W-:Y:S01]  /*98e0*/  IABS R72, R2 ;  /* 0x0000000200487213 */ /* 0x000fe20000000000 */
[----:B------:R-:W-:Y:S01]  /*98f0*/  IMAD.HI.U32 R75, R245, R71, RZ ;  /* 0x00000047f54b7227 */ /* 0x000fe200078e00ff */
[----:B---3--:R-:W-:-:S03]  /*9900*/  IADD3 R2, R6, 0x155, RZ ;  /* 0x0000015506027810 */ /* 0x008fc60007ffe0ff */
[----:B------:R-:W-:Y:S02]  /*9910*/  IMAD R70, R247, R74, R70 ;  /* 0x0000004af7467224 */ /* 0x000fe400078e0246 */
[----:B--2---:R-:W-:Y:S02]  /*9920*/  VIADD R0, R6, 0x154 ;  /* 0x0000015406007836 */ /* 0x004fe40000000000 */
[----:B------:R-:W-:Y:S02]  /*9930*/  IMAD.MOV R75, RZ, RZ, -R75 ;  /* 0x000000ffff4b7224 */ /* 0x000fe400078e0a4b */
[----:B------:R-:W-:Y:S01]  /*9940*/  IMAD.HI.U32 R76, R245, R72, RZ ;  /* 0x00000048f54c7227 */ /* 0x000fe200078e00ff */
[----:B------:R2:W-:Y:S01]  /*9950*/  STL [R1+0x2330], R0 ;  /* 0x0023300001007387 */ /* 0x0005e20000100800 */
[----:B------:R-:W-:Y:S02]  /*9960*/  IABS R74, R0 ;  /* 0x00000000004a7213 */ /* 0x000fe40000000000 */
[----:B------:R-:W-:Y:S01]  /*9970*/  IMAD R71, R247, R75, R71 ;  /* 0x0000004bf7477224 */ /* 0x000fe200078e0247 */
[----:B------:R-:W-:Y:S01]  /*9980*/  IABS R75, R2 ;  /* 0x00000002004b7213 */ /* 0x000fe20000000000 */
[----:B------:R-:W-:Y:S01]  /*9990*/  IMAD.MOV R76, RZ, RZ, -R76 ;  /* 0x000000ffff4c7224 */ /* 0x000fe200078e0a4c */
[----:B------:R3:W-:Y:S01]  /*99a0*/  STL [R1+0x232c], R2 ;  /* 0x00232c0201007387 */ /* 0x0007e20000100800 */
[----:B------:R-:W-:-:S04]  /*99b0*/  IMAD.HI.U32 R77, R245, R73, RZ ;  /* 0x00000049f54d7227 */ /* 0x000fc800078e00ff */
[----:B--2---:R-:W-:Y:S02]  /*99c0*/  VIADD R0, R6, 0x156 ;  /* 0x0000015606007836 */ /* 0x004fe40000000000 */
[----:B------:R-:W-:Y:S02]  /*99d0*/  IMAD R72, R247, R76, R72 ;  /* 0x0000004cf7487224 */ /* 0x000fe400078e0248 */
[----:B------:R-:W-:Y:S01]  /*99e0*/  IMAD.MOV R77, RZ, RZ, -R77 ;  /* 0x000000ffff4d7224 */ /* 0x000fe200078e0a4d */
[----:B------:R-:W-:Y:S01]  /*99f0*/  IABS R78, R0 ;  /* 0x00000000004e7213 */ /* 0x000fe20000000000 */
[----:B------:R2:W-:Y:S01]  /*9a00*/  STL [R1+0x2328], R0 ;  /* 0x0023280001007387 */ /* 0x0005e20000100800 */
[----:B------:R-:W-:-:S04]  /*9a10*/  IMAD.HI.U32 R79, R245, R74, RZ ;  /* 0x0000004af54f7227 */ /* 0x000fc800078e00ff */
[----:B------:R-:W-:Y:S02]  /*9a20*/  IMAD.MOV.U32 R76, RZ, RZ, R78 ;  /* 0x000000ffff4c7224 */ /* 0x000fe400078e004e */
[----:B------:R-:W-:-:S04]  /*9a30*/  IMAD.HI.U32 R78, R245, R75, RZ ;  /* 0x0000004bf54e7227 */ /* 0x000fc800078e00ff */
[C---:B---3--:R-:W-:Y:S02]  /*9a40*/  VIADD R2, R6.reuse, 0x157 ;  /* 0x0000015706027836 */ /* 0x048fe40000000000 */
[----:B--2---:R-:W-:Y:S02]  /*9a50*/  VIADD R0, R6, 0x158 ;  /* 0x0000015806007836 */ /* 0x004fe40000000000 */
[----:B------:R-:W-:Y:S01]  /*9a60*/  IMAD R73, R247, R77, R73 ;  /* 0x0000004df7497224 */ /* 0x000fe200078e0249 */
[----:B------:R2:W-:Y:S01]  /*9a70*/  STL [R1+0x2324], R2 ;  /* 0x0023240201007387 */ /* 0x0005e20000100800 */
[----:B------:R-:W-:Y:S01]  /*9a80*/  IMAD.MOV R77, RZ, RZ, -R79 ;  /* 0x000000ffff4d7224 */ /* 0x000fe200078e0a4f */
[----:B------:R-:W-:Y:S01]  /*9a90*/  IADD3 R79, -R78, RZ, RZ ;  /* 0x000000ff4e4f7210 */ /* 0x000fe20007ffe1ff */
[----:B------:R-:W-:Y:S01]  /*9aa0*/  IMAD.HI.U32 R80, R245, R76, RZ ;  /* 0x0000004cf5507227 */ /* 0x000fe200078e00ff */
[----:B------:R3:W-:Y:S01]  /*9ab0*/  STL [R1+0x2320], R0 ;  /* 0x0023200001007387 */ /* 0x0007e20000100800 */
[----:B------:R-:W-:-:S02]  /*9ac0*/  IABS R78, R0 ;  /* 0x00000000004e7213 */ /* 0x000fc40000000000 */
[C---:B------:R-:W-:Y:S01]  /*9ad0*/  IMAD R74, R247.reuse, R77, R74 ;  /* 0x0000004df74a7224 */ /* 0x040fe200078e024a */
[----:B------:R-:W-:Y:S01]  /*9ae0*/  IABS R77, R2 ;  /* 0x00000002004d7213 */ /* 0x000fe20000000000 */
[----:B------:R-:W-:Y:S02]  /*9af0*/  IMAD R75, R247, R79, R75 ;  /* 0x0000004ff74b7224 */ /* 0x000fe400078e024b */
[----:B------:R-:W-:Y:S02]  /*9b00*/  IMAD.MOV R80, RZ, RZ, -R80 ;  /* 0x000000ffff507224 */ /* 0x000fe400078e0a50 */
[C---:B--2---:R-:W-:Y:S02]  /*9b10*/  VIADD R2, R6.reuse, 0x15a ;  /* 0x0000015a06027836 */ /* 0x044fe40000000000 */
[----:B---3--:R-:W-:Y:S02]  /*9b20*/  VIADD R0, R6, 0x159 ;  /* 0x0000015906007836 */ /* 0x008fe40000000000 */
[----:B------:R-:W-:-:S03]  /*9b30*/  IMAD.HI.U32 R81, R245, R77, RZ ;  /* 0x0000004df5517227 */ /* 0x000fc600078e00ff */
[----:B------:R2:W-:Y:S01]  /*9b40*/  STL [R1+0x231c], R0 ;  /* 0x00231c0001007387 */ /* 0x0005e20000100800 */
[----:B------:R-:W-:Y:S01]  /*9b50*/  IABS R79, R0 ;  /* 0x00000000004f7213 */ /* 0x000fe20000000000 */
[----:B------:R-:W-:Y:S02]  /*9b60*/  IMAD.HI.U32 R82, R245, R78, RZ ;  /* 0x0000004ef5527227 */ /* 0x000fe400078e00ff */
[----:B------:R3:W-:Y:S02]  /*9b70*/  STL [R1+0x2318], R2 ;  /* 0x0023180201007387 */ /* 0x0007e40000100800 */
[----:B------:R-:W-:Y:S01]  /*9b80*/  IMAD R76, R247, R80, R76 ;  /* 0x00000050f74c7224 */ /* 0x000fe200078e024c */
[----:B------:R-:W-:Y:S01]  /*9b90*/  IABS R80, R2 ;  /* 0x0000000200507213 */ /* 0x000fe20000000000 */
[----:B------:R-:W-:Y:S02]  /*9ba0*/  IMAD.MOV R81, RZ, RZ, -R81 ;  /* 0x000000ffff517224 */ /* 0x000fe400078e0a51 */
[----:B--2---:R-:W-:-:S02]  /*9bb0*/  VIADD R0, R6, 0x15b ;  /* 0x0000015b06007836 */ /* 0x004fc40000000000 */
[----:B------:R-:W-:Y:S02]  /*9bc0*/  IMAD.MOV R82, RZ, RZ, -R82 ;  /* 0x000000ffff527224 */ /* 0x000fe400078e0a52 */
[----:B------:R-:W-:Y:S01]  /*9bd0*/  IMAD.HI.U32 R84, R245, R79, RZ ;  /* 0x0000004ff5547227 */ /* 0x000fe200078e00ff */
[----:B------:R-:W-:Y:S01]  /*9be0*/  IABS R83, R0 ;  /* 0x0000000000537213 */ /* 0x000fe20000000000 */
[----:B------:R2:W-:Y:S02]  /*9bf0*/  STL [R1+0x2314], R0 ;  /* 0x0023140001007387 */ /* 0x0005e40000100800 */
[C---:B------:R-:W-:Y:S02]  /*9c00*/  IMAD R77, R247.reuse, R81, R77 ;  /* 0x00000051f74d7224 */ /* 0x040fe400078e024d */
[----:B------:R-:W-:Y:S01]  /*9c10*/  IMAD R78, R247, R82, R78 ;  /* 0x00000052f74e7224 */ /* 0x000fe200078e024e */
[----:B------:R-:W-:Y:S01]  /*9c20*/  IADD3 R82, -R84, RZ, RZ ;  /* 0x000000ff54527210 */ /* 0x000fe20007ffe1ff */
[----:B------:R-:W-:-:S02]  /*9c30*/  IMAD.MOV.U32 R81, RZ, RZ, R83 ;  /* 0x000000ffff517224 */ /* 0x000fc400078e0053 */
[----:B---3--:R-:W-:Y:S02]  /*9c40*/  VIADD R2, R6, 0x15c ;  /* 0x0000015c06027836 */ /* 0x008fe40000000000 */
[----:B------:R-:W-:-:S03]  /*9c50*/  IMAD.HI.U32 R83, R245, R80, RZ ;  /* 0x00000050f5537227 */ /* 0x000fc600078e00ff */
[----:B------:R-:W-:Y:S01]  /*9c60*/  STL [R1+0x2310], R2 ;  /* 0x0023100201007387 */ /* 0x000fe20000100800 */
[----:B--2---:R-:W-:Y:S02]  /*9c70*/  VIADD R0, R6, 0x15d ;  /* 0x0000015d06007836 */ /* 0x004fe40000000000 */
[----:B------:R-:W-:Y:S02]  /*9c80*/  IMAD.MOV R84, RZ, RZ, -R83 ;  /* 0x000000ffff547224 */ /* 0x000fe400078e0a53 */
[----:B------:R-:W-:Y:S01]  /*9c90*/  IMAD R79, R247, R82, R79 ;  /* 0x00000052f74f7224 */ /* 0x000fe200078e024f */
[----:B------:R2:W-:Y:S01]  /*9ca0*/  STL [R1+0x230c], R0 ;  /* 0x00230c0001007387 */ /* 0x0005e20000100800 */
[----:B------:R-:W-:Y:S01]  /*9cb0*/  IABS R83, R0 ;  /* 0x0000000000537213 */ /* 0x000fe20000000000 */
[----:B------:R-:W-:Y:S01]  /*9cc0*/  IMAD.HI.U32 R85, R245, R81, RZ ;  /* 0x00000051f5557227 */ /* 0x000fe200078e00ff */
[----:B------:R-:W-:-:S03]  /*9cd0*/  IABS R82, R2 ;  /* 0x0000000200527213 */ /* 0x000fc60000000000 */
[----:B------:R-:W-:Y:S02]  /*9ce0*/  IMAD R80, R247, R84, R80 ;  /* 0x00000054f7507224 */ /* 0x000fe400078e0250 */
[----:B------:R-:W-:-:S04]  /*9cf0*/  IMAD.HI.U32 R86, R245, R82, RZ ;  /* 0x00000052f5567227 */ /* 0x000fc800078e00ff */
[----:B--2---:R-:W-:Y:S01]  /*9d00*/  VIADD R0, R6, 0x15e ;  /* 0x0000015e06007836 */ /* 0x004fe20000000000 */
[----:B------:R-:W-:Y:S01]  /*9d10*/  IADD3 R86, -R86, RZ, RZ ;  /* 0x000000ff56567210 */ /* 0x000fe20007ffe1ff */
[----:B------:R-:W-:Y:S02]  /*9d20*/  IMAD.MOV R85, RZ, RZ, -R85 ;  /* 0x000000ffff557224 */ /* 0x000fe400078e0a55 */
[----:B------:R-:W-:Y:S01]  /*9d30*/  VIADD R2, R6, 0x15f ;  /* 0x0000015f06027836 */ /* 0x000fe20000000000 */
[----:B------:R2:W-:Y:S01]  /*9d40*/  STL [R1+0x2308], R0 ;  /* 0x0023080001007387 */ /* 0x0005e20000100800 */
[----:B------:R-:W-:Y:S01]  /*9d50*/  IABS R84, R0 ;  /* 0x0000000000547213 */ /* 0x000fe20000000000 */
[----:B------:R-:W-:Y:S02]  /*9d60*/  IMAD R81, R247, R85, R81 ;  /* 0x00000055f7517224 */ /* 0x000fe400078e0251 */
[----:B------:R-:W-:Y:S01]  /*9d70*/  IMAD.HI.U32 R87, R245, R83, RZ ;  /* 0x00000053f5577227 */ /* 0x000fe200078e00ff */
[----:B------:R-:W-:Y:S01]  /*9d80*/  IABS R85, R2 ;  /* 0x0000000200557213 */ /* 0x000fe20000000000 */
[----:B------:R3:W-:Y:S02]  /*9d90*/  STL [R1+0x2304], R2 ;  /* 0x0023040201007387 */ /* 0x0007e40000100800 */
[----:B------:R-:W-:-:S02]  /*9da0*/  IMAD.MOV R87, RZ, RZ, -R87 ;  /* 0x000000ffff577224 */ /* 0x000fc400078e0a57 */
[C---:B--2---:R-:W-:Y:S02]  /*9db0*/  VIADD R0, R6.reuse, 0x160 ;  /* 0x0000016006007836 */ /* 0x044fe40000000000 */
[----:B------:R-:W-:Y:S02]  /*9dc0*/  IMAD R82, R247, R86, R82 ;  /* 0x00000056f7527224 */ /* 0x000fe400078e0252 */
[----:B------:R-:W-:Y:S01]  /*9dd0*/  IMAD.HI.U32 R89, R245, R84, RZ ;  /* 0x00000054f5597227 */ /* 0x000fe200078e00ff */
[----:B------:R-:W-:Y:S01]  /*9de0*/  IABS R88, R0 ;  /* 0x0000000000587213 */ /* 0x000fe20000000000 */
[----:B------:R2:W-:Y:S02]  /*9df0*/  STL [R1+0x2300], R0 ;  /* 0x0023000001007387 */ /* 0x0005e40000100800 */
[----:B---3--:R-:W-:Y:S02]  /*9e00*/  VIADD R2, R6, 0x161 ;  /* 0x0000016106027836 */ /* 0x008fe40000000000 */
[----:B------:R-:W-:-:S02]  /*9e10*/  IMAD.MOV.U32 R86, RZ, RZ, R88 ;  /* 0x000000ffff567224 */ /* 0x000fc400078e0058 */
        /* <DEDUP_REMOVED lines=700> */
[----:B------:R-:W-:Y:S01]  /*c9e0*/  IMAD R196, R247, R200, R196 ;  /* 0x000000c8f7c47224 */ /* 0x000fe200078e02c4 */
[----:B------:R-:W-:Y:S01]  /*c9f0*/  IABS R200, R2 ;  /* 0x0000000200c87213 */ /* 0x000fe20000000000 */
[----:B------:R-:W-:Y:S01]  /*ca00*/  IMAD.HI.U32 R202, R245, R198, RZ ;  /* 0x000000c6f5ca7227 */ /* 0x000fe200078e00ff */
[----:B------:R3:W-:Y:S03]  /*ca10*/  STL [R1+0x20a0], R2 ;  /* 0x0020a00201007387 */ /* 0x0007e60000100800 */
[----:B------:R-:W-:Y:S02]  /*ca20*/  IMAD.MOV R201, RZ, RZ, -R201 ;  /* 0x000000ffffc97224 */ /* 0x000fe400078e0ac9 */
[----:B--2---:R-:W-:-:S02]  /*ca30*/  VIADD R0, R6, 0x1d3 ;  /* 0x000001d306007836 */ /* 0x004fc40000000000 */
[----:B------:R-:W-:Y:S02]  /*ca40*/  IMAD.MOV R202, RZ, RZ, -R202 ;  /* 0x000000ffffca7224 */ /* 0x000fe400078e0aca */
[----:B------:R-:W-:Y:S01]  /*ca50*/  IMAD R197, R247, R201, R197 ;  /* 0x000000c9f7c57224 */ /* 0x000fe200078e02c5 */
[----:B------:R-:W-:Y:S01]  /*ca60*/  IABS R203, R0 ;  /* 0x0000000000cb7213 */ /* 0x000fe20000000000 */
[----:B------:R2:W-:Y:S01]  /*ca70*/  STL [R1+0x209c], R0 ;  /* 0x00209c0001007387 */ /* 0x0005e20000100800 */
        /* <DEDUP_REMOVED lines=23> */
[----:B------:R-:W-:Y:S01]  /*cbf0*/  IMAD.MOV R206, RZ, RZ, -R206 ;  /* 0x000000ffffce7224 */ /* 0x000fe200078e0ace */
[----:B------:R-:W-:Y:S01]  /*cc00*/  STL [R1+0x2080], R2 ;  /* 0x0020800201007387 */ /* 0x000fe20000100800 */
[----:B------:R-:W-:-:S04]  /*cc10*/  IMAD.HI.U32 R207, R245, R203, RZ ;  /* 0x000000cbf5cf7227 */ /* 0x000fc800078e00ff */
[----:B--2---:R-:W-:Y:S02]  /*cc20*/  VIADD R0, R6, 0x1d8 ;  /* 0x000001d806007836 */ /* 0x004fe40000000000 */
[----:B------:R-:W-:Y:S02]  /*cc30*/  IMAD R202, R247, R206, R202 ;  /* 0x000000cef7ca7224 */ /* 0x000fe400078e02ca */
[----:B------:R-:W-:Y:S01]  /*cc40*/  IMAD.MOV R207, RZ, RZ, -R207 ;  /* 0x000000ffffcf7224 */ /* 0x000fe200078e0acf */
[----:B------:R-:W-:Y:S01]  /*cc50*/  IABS R208, R0 ;  /* 0x0000000000d07213 */ /* 0x000fe20000000000 */
[C---:B------:R-:W-:Y:S01]  /*cc60*/  IMAD.HI.U32 R209, R245.reuse, R204, RZ ;  /* 0x000000ccf5d17227 */ /* 0x040fe200078e00ff */
[----:B------:R-:W-:Y:S03]  /*cc70*/  STL [R1+0x207c], R0 ;  /* 0x00207c0001007387 */ /* 0x000fe60000100800 */
[----:B------:R-:W-:Y:S01]  /*cc80*/  IMAD.MOV.U32 R206, RZ, RZ, R208 ;  /* 0x000000ffffce7224 */ /* 0x000fe200078e00d0 */
[----:B------:R2:W-:Y:S01]  /*cc90*/  STL [R1+0x2078], R4 ;  /* 0x0020780401007387 */ /* 0x0005e20000100800 */
[----:B------:R-:W-:-:S04]  /*cca0*/  IMAD.HI.U32 R208, R245, R205, RZ ;  /* 0x000000cdf5d07227 */ /* 0x000fc800078e00ff */
[----:B------:R-:W-:Y:S02]  /*ccb0*/  VIADD R3, R6, 0x1da ;  /* 0x000001da06037836 */ /* 0x000fe40000000000 */
[----:B------:R-:W-:Y:S02]  /*ccc0*/  IMAD R203, R247, R207, R203 ;  /* 0x000000cff7cb7224 */ /* 0x000fe400078e02cb */
[----:B------:R-:W-:Y:S01]  /*ccd0*/  IMAD.MOV R207, RZ, RZ, -R209 ;  /* 0x000000ffffcf7224 */ /* 0x000fe200078e0ad1 */
[----:B------:R-:W-:Y:S01]  /*cce0*/  IADD3 R209, -R208, RZ, RZ ;  /* 0x000000ffd0d17210 */ /* 0x000fe20007ffe1ff */
[----:B------:R-:W-:Y:S01]  /*ccf0*/  IMAD.MOV.U32 R243, RZ, RZ, R210 ;  /* 0x000000fffff37224 */ /* 0x000fe200078e00d2 */
[----:B------:R3:W-:Y:S01]  /*cd00*/  STL [R1+0x2074], R3 ;  /* 0x0020740301007387 */ /* 0x0007e20000100800 */
[----:B------:R-:W-:Y:S01]  /*cd10*/  IMAD.HI.U32 R210, R245, R206, RZ ;  /* 0x000000cef5d27227 */ /* 0x000fe200078e00ff */
[----:B------:R-:W-:-:S03]  /*cd20*/  IABS R208, R3 ;  /* 0x0000000300d07213 */ /* 0x000fc60000000000 */
[C---:B------:R-:W-:Y:S01]  /*cd30*/  IMAD R204, R247.reuse, R207, R204 ;  /* 0x000000cff7cc7224 */ /* 0x040fe200078e02cc */
[----:B------:R-:W-:Y:S01]  /*cd40*/  IABS R207, R4 ;  /* 0x0000000400cf7213 */ /* 0x000fe20000000000 */
[----:B------:R-:W-:Y:S02]  /*cd50*/  IMAD.MOV R210, RZ, RZ, -R210 ;  /* 0x000000ffffd27224 */ /* 0x000fe400078e0ad2 */
[C---:B--2---:R-:W-:Y:S02]  /*cd60*/  VIADD R4, R6.reuse, 0x1dc ;  /* 0x000001dc06047836 */ /* 0x044fe40000000000 */
[----:B---3--:R-:W-:Y:S02]  /*cd70*/  VIADD R3, R6, 0x1db ;  /* 0x000001db06037836 */ /* 0x008fe40000000000 */
[----:B------:R-:W-:Y:S02]  /*cd80*/  IMAD R205, R247, R209, R205 ;  /* 0x000000d1f7cd7224 */ /* 0x000fe400078e02cd */
[----:B------:R-:W-:Y:S01]  /*cd90*/  IMAD.MOV.U32 R2, RZ, RZ, R211 ;  /* 0x000000ffff027224 */ /* 0x000fe200078e00d3 */
[----:B------:R2:W-:Y:S01]  /*cda0*/  STL [R1+0x2068], R3 ;  /* 0x0020680301007387 */ /* 0x0005e20000100800 */
[----:B------:R-:W-:Y:S01]  /*cdb0*/  IABS R209, R3 ;  /* 0x0000000300d17213 */ /* 0x000fe20000000000 */
[----:B------:R-:W-:-:S02]  /*cdc0*/  IMAD.HI.U32 R212, R245, R208, RZ ;  /* 0x000000d0f5d47227 */ /* 0x000fc400078e00ff */
[----:B------:R3:W-:Y:S02]  /*cdd0*/  STL [R1+0x2060], R4 ;  /* 0x0020600401007387 */ /* 0x0007e40000100800 */
[----:B------:R-:W-:Y:S01]  /*cde0*/  IMAD R206, R247, R210, R206 ;  /* 0x000000d2f7ce7224 */ /* 0x000fe200078e02ce */
[----:B------:R-:W-:Y:S01]  /*cdf0*/  IABS R210, R4 ;  /* 0x0000000400d27213 */ /* 0x000fe20000000000 */
[----:B------:R-:W-:-:S04]  /*ce00*/  IMAD.HI.U32 R211, R245, R207, RZ ;  /* 0x000000cff5d37227 */ /* 0x000fc800078e00ff */
[----:B--2---:R-:W-:Y:S02]  /*ce10*/  VIADD R3, R6, 0x1dd ;  /* 0x000001dd06037836 */ /* 0x004fe40000000000 */
[----:B---3--:R-:W-:Y:S01]  /*ce20*/  IMAD.MOV.U32 R4, RZ, RZ, R242 ;  /* 0x000000ffff047224 */ /* 0x008fe200078e00f2 */
[----:B------:R-:W-:Y:S01]  /*ce30*/  MOV R242, R214 ;  /* 0x000000d600f27202 */ /* 0x000fe20000000f00 */
[----:B------:R-:W-:Y:S01]  /*ce40*/  IMAD.MOV.U32 R0, RZ, RZ, R213 ;  /* 0x000000ffff007224 */ /* 0x000fe200078e00d5 */
[----:B------:R-:W-:Y:S01]  /*ce50*/  IABS R213, R3 ;  /* 0x0000000300d57213 */ /* 0x000fe20000000000 */
[----:B------:R-:W-:Y:S01]  /*ce60*/  IMAD.MOV R212, RZ, RZ, -R212 ;  /* 0x000000ffffd47224 */ /* 0x000fe200078e0ad4 */
[----:B------:R2:W-:Y:S01]  /*ce70*/  STL [R1+0x205c], R3 ;  /* 0x00205c0301007387 */ /* 0x0005e20000100800 */
[----:B------:R-:W-:Y:S02]  /*ce80*/  IMAD.MOV R211, RZ, RZ, -R211 ;  /* 0x000000ffffd37224 */ /* 0x000fe400078e0ad3 */
[----:B------:R-:W-:-:S04]  /*ce90*/  IMAD.HI.U32 R214, R245, R209, RZ ;  /* 0x000000d1f5d67227 */ /* 0x000fc800078e00ff */
[C---:B------:R-:W-:Y:S02]  /*cea0*/  IMAD R208, R247.reuse, R212, R208 ;  /* 0x000000d4f7d07224 */ /* 0x040fe400078e02d0 */
[----:B------:R-:W-:Y:S02]  /*ceb0*/  IMAD R207, R247, R211, R207 ;  /* 0x000000d3f7cf7224 */ /* 0x000fe400078e02cf */
[----:B------:R-:W-:Y:S02]  /*cec0*/  IMAD.MOV R212, RZ, RZ, -R214 ;  /* 0x000000ffffd47224 */ /* 0x000fe400078e0ad6 */
[----:B------:R-:W-:Y:S02]  /*ced0*/  VIADD R10, R6, 0x1de ;  /* 0x000001de060a7836 */ /* 0x000fe40000000000 */
[----:B------:R-:W-:Y:S02]  /*cee0*/  IMAD.MOV.U32 R211, RZ, RZ, R213 ;  /* 0x000000ffffd37224 */ /* 0x000fe400078e00d5 */
[----:B------:R-:W-:Y:S01]  /*cef0*/  IMAD.MOV.U32 R5, RZ, RZ, R244 ;  /* 0x000000ffff057224 */ /* 0x000fe200078e00f4 */
[----:B------:R3:W-:Y:S01]  /*cf00*/  STL [R1+0x2058], R10 ;  /* 0x0020580a01007387 */ /* 0x0007e20000100800 */
[----:B------:R-:W-:-:S04]  /*cf10*/  IMAD.HI.U32 R213, R245, R210, RZ ;  /* 0x000000d2f5d57227 */ /* 0x000fc800078e00ff */
[----:B------:R-:W-:Y:S02]  /*cf20*/  VIADD R9, R6, 0x1df ;  /* 0x000001df06097836 */ /* 0x000fe40000000000 */
[----:B------:R-:W-:Y:S02]  /*cf30*/  IMAD.MOV.U32 R244, RZ, RZ, R240 ;  /* 0x000000fffff47224 */ /* 0x000fe400078e00f0 */
[----:B------:R-:W-:Y:S01]  /*cf40*/  IMAD.MOV.U32 R240, RZ, RZ, R215 ;  /* 0x000000fffff07224 */ /* 0x000fe200078e00d7 */
[----:B------:R4:W-:Y:S01]  /*cf50*/  STL [R1+0x2054], R9 ;  /* 0x0020540901007387 */ /* 0x0009e20000100800 */
[----:B------:R-:W-:Y:S01]  /*cf60*/  IMAD R209, R247, R212, R209 ;  /* 0x000000d4f7d17224 */ /* 0x000fe200078e02d1 */
[----:B------:R-:W-:Y:S01]  /*cf70*/  IABS R212, R10 ;  /* 0x0000000a00d47213 */ /* 0x000fe20000000000 */
[----:B------:R-:W-:-:S04]  /*cf80*/  IMAD.HI.U32 R215, R245, R211, RZ ;  /* 0x000000d3f5d77227 */ /* 0x000fc800078e00ff */
[----:B------:R-:W-:Y:S01]  /*cf90*/  IMAD.MOV R214, RZ, RZ, -R213 ;  /* 0x000000ffffd67224 */ /* 0x000fe200078e0ad5 */
[----:B------:R-:W-:Y:S01]  /*cfa0*/  IABS R213, R9 ;  /* 0x0000000900d57213 */ /* 0x000fe20000000000 */
[----:B--2---:R-:W-:Y:S01]  /*cfb0*/  IMAD.MOV.U32 R3, RZ, RZ, R2 ;  /* 0x000000ffff037224 */ /* 0x004fe200078e0002 */
[----:B------:R-:W-:Y:S01]  /*cfc0*/  MOV R2, R0 ;  /* 0x0000000000027202 */ /* 0x000fe20000000f00 */
[C---:B---3--:R-:W-:Y:S01]  /*cfd0*/  VIADD R10, R6.reuse, 0x1e0 ;  /* 0x000001e0060a7836 */ /* 0x048fe20000000000 */
[C---:B----4-:R-:W-:Y:S01]  /*cfe0*/  IADD3 R9, R6.reuse, 0x1e1, RZ ;  /* 0x000001e106097810 */ /* 0x050fe20007ffe0ff */
[----:B------:R-:W-:Y:S02]  /*cff0*/  IMAD.MOV.U32 R0, RZ, RZ, R216 ;  /* 0x000000ffff007224 */ /* 0x000fe400078e00d8 */
[----:B------:R-:W-:Y:S01]  /*d000*/  IMAD.MOV R215, RZ, RZ, -R215 ;  /* 0x000000ffffd77224 */ /* 0x000fe200078e0ad7 */
[----:B------:R-:W-:Y:S01]  /*d010*/  STL [R1+0x204c], R10 ;  /* 0x00204c0a01007387 */ /* 0x000fe20000100800 */
[----:B------:R-:W-:-:S02]  /*d020*/  VIADD R12, R6, 0x1e2 ;  /* 0x000001e2060c7836 */ /* 0x000fc40000000000 */
[----:B------:R-:W-:Y:S01]  /*d030*/  IMAD.MOV.U32 R8, RZ, RZ, R252 ;  /* 0x000000ffff087224 */ /* 0x000fe200078e00fc */
[----:B------:R2:W-:Y:S01]  /*d040*/  STL [R1+0x2048], R9 ;  /* 0x0020480901007387 */ /* 0x0005e20000100800 */
[----:B------:R-:W-:-:S03]  /*d050*/  IMAD.HI.U32 R216, R245, R212, RZ ;  /* 0x000000d4f5d87227 */ /* 0x000fc600078e00ff */
[----:B------:R3:W-:Y:S01]  /*d060*/  STL [R1+0x2044], R12 ;  /* 0x0020440c01007387 */ /* 0x0007e20000100800 */
[----:B------:R-:W-:Y:S02]  /*d070*/  IMAD.MOV.U32 R11, RZ, RZ, R5 ;  /* 0x000000ffff0b7224 */ /* 0x000fe400078e0005 */
[----:B------:R-:W-:Y:S02]  /*d080*/  IMAD.MOV.U32 R252, RZ, RZ, R217 ;  /* 0x000000fffffc7224 */ /* 0x000fe400078e00d9 */
[----:B------:R-:W-:Y:S01]  /*d090*/  IMAD R210, R247, R214, R210 ;  /* 0x000000d6f7d27224 */ /* 0x000fe200078e02d2 */
[----:B------:R-:W-:Y:S01]  /*d0a0*/  IABS R214, R10 ;  /* 0x0000000a00d67213 */ /* 0x000fe20000000000 */
[----:B------:R-:W-:Y:S02]  /*d0b0*/  IMAD.MOV.U32 R5, RZ, RZ, R3 ;  /* 0x000000ffff057224 */ /* 0x000fe400078e0003 */
[----:B------:R-:W-:-:S04]  /*d0c0*/  IMAD.HI.U32 R217, R245, R213, RZ ;  /* 0x000000d5f5d97227 */ /* 0x000fc800078e00ff */
[----:B------:R-:W-:Y:S02]  /*d0d0*/  IMAD.MOV.U32 R3, RZ, RZ, R239 ;  /* 0x000000ffff037224 */ /* 0x000fe400078e00ef */
[----:B------:R-:W-:Y:S01]  /*d0e0*/  IMAD R211, R247, R215, R211 ;  /* 0x000000d7f7d37224 */ /* 0x000fe200078e02d3 */
[----:B------:R-:W-:Y:S01]  /*d0f0*/  IABS R215, R9 ;  /* 0x0000000900d77213 */ /* 0x000fe20000000000 */
[----:B------:R-:W-:Y:S01]  /*d100*/  IMAD.MOV.U32 R239, RZ, RZ, R218 ;  /* 0x000000ffffef7224 */ /* 0x000fe200078e00da */
[----:B------:R-:W-:Y:S01]  /*d110*/  IABS R218, R12 ;  /* 0x0000000c00da7213 */ /* 0x000fe20000000000 */
[----:B------:R-:W-:Y:S02]  /*d120*/  IMAD.MOV R216, RZ, RZ, -R216 ;  /* 0x000000ffffd87224 */ /* 0x000fe400078e0ad8 */
[----:B--2---:R-:W-:Y:S01]  /*d130*/  IMAD.MOV.U32 R9, RZ, RZ, R243 ;  /* 0x000000ffff097224 */ /* 0x004fe200078e00f3 */
[----:B------:R-:W-:Y:S01]  /*d140*/  MOV R243, R219 ;  /* 0x000000db00f37202 */ /* 0x000fe20000000f00 */
[----:B------:R-:W-:-:S02]  /*d150*/  IMAD.MOV R217, RZ, RZ, -R217 ;  /* 0x000000ffffd97224 */ /* 0x000fc400078e0ad9 */
[----:B------:R-:W-:-:S04]  /*d160*/  IMAD.HI.U32 R219, R245, R214, RZ ;  /* 0x000000d6f5db7227 */ /* 0x000fc800078e00ff */
[C---:B------:R-:W-:Y:S02]  /*d170*/  IMAD R212, R247.reuse, R216, R212 ;  /* 0x000000d8f7d47224 */ /* 0x040fe400078e02d4 */
[----:B------:R-:W-:Y:S02]  /*d180*/  IMAD.MOV.U32 R216, RZ, RZ, R218 ;  /* 0x000000ffffd87224 */ /* 0x000fe400078e00da */
[----:B------:R-:W-:Y:S02]  /*d190*/  IMAD R213, R247, R217, R213 ;  /* 0x000000d9f7d57224 */ /* 0x000fe400078e02d5 */
[----:B------:R-:W-:Y:S02]  /*d1a0*/  IMAD.MOV.U32 R10, RZ, RZ, R4 ;  /* 0x000000ffff0a7224 */ /* 0x000fe400078e0004 */
[----:B------:R-:W-:-:S04]  /*d1b0*/  IMAD.HI.U32 R218, R245, R215, RZ ;  /* 0x000000d7f5da7227 */ /* 0x000fc800078e00ff */
[----:B------:R-:W-:Y:S01]  /*d1c0*/  IMAD.MOV R217, RZ, RZ, -R219 ;  /* 0x000000ffffd97224 */ /* 0x000fe200078e0adb */
[----:B------:R-:W-:Y:S01]  /*d1d0*/  IADD3 R219, -R218, RZ, RZ ;  /* 0x000000ffdadb7210 */ /* 0x000fe20007ffe1ff */
[C---:B------:R-:W-:Y:S02]  /*d1e0*/  VIADD R13, R6.reuse, 0x1e3 ;  /* 0x000001e3060d7836 */ /* 0x040fe40000000000 */
[----:B------:R-:W-:Y:S02]  /*d1f0*/  IMAD.MOV.U32 R4, RZ, RZ, R220 ;  /* 0x000000ffff047224 */ /* 0x000fe400078e00dc */
[----:B---3--:R-:W-:Y:S01]  /*d200*/  VIADD R12, R6, 0x1e4 ;  /* 0x000001e4060c7836 */ /* 0x008fe20000000000 */
[----:B------:R-:W-:Y:S01]  /*d210*/  STL [R1+0x203c], R13 ;  /* 0x00203c0d01007387 */ /* 0x000fe20000100800 */
[----:B------:R-:W-:-:S03]  /*d220*/  IMAD.HI.U32 R220, R245, R216, RZ ;  /* 0x000000d8f5dc7227 */ /* 0x000fc600078e00ff */
[----:B------:R-:W-:Y:S01]  /*d230*/  IABS R218, R12 ;  /* 0x0000000c00da7213 */ /* 0x000fe20000000000 */
[C---:B------:R-:W-:Y:S01]  /*d240*/  IMAD R214, R247.reuse, R217, R214 ;  /* 0x000000d9f7d67224 */ /* 0x040fe200078e02d6 */
[----:B------:R-:W-:Y:S01]  /*d250*/  IABS R217, R13 ;  /* 0x0000000d00d97213 */ /* 0x000fe20000000000 */
[----:B------:R-:W-:Y:S01]  /*d260*/  IMAD.MOV R220, RZ, RZ, -R220 ;  /* 0x000000ffffdc7224 */ /* 0x000fe200078e0adc */
[----:B------:R2:W-:Y:S01]  /*d270*/  STL [R1+0x2038], R12 ;  /* 0x0020380c01007387 */ /* 0x0005e20000100800 */
[----:B------:R-:W-:Y:S02]  /*d280*/  VIADD R17, R6, 0x1e6 ;  /* 0x000001e606117836 */ /* 0x000fe40000000000 */
[----:B------:R-:W-:Y:S02]  /*d290*/  IMAD.MOV.U32 R15, RZ, RZ, R221 ;  /* 0x000000ffff0f7224 */ /* 0x000fe400078e00dd */
[----:B------:R-:W-:Y:S02]  /*d2a0*/  IMAD R216, R247, R220, R216 ;  /* 0x000000dcf7d87224 */ /* 0x000fe400078e02d8 */
[----:B------:R-:W-:Y:S01]  /*d2b0*/  IMAD.HI.U32 R221, R245, R217, RZ ;  /* 0x000000d9f5dd7227 */ /* 0x000fe200078e00ff */
[----:B--2---:R-:W-:-:S03]  /*d2c0*/  MOV R12, R222 ;  /* 0x000000de000c7202 */ /* 0x004fc60000000f00 */
[----:B------:R-:W-:Y:S01]  /*d2d0*/  VIADD R19, R6, 0x1e5 ;  /* 0x000001e506137836 */ /* 0x000fe20000000000 */
[----:B------:R-:W-:Y:S01]  /*d2e0*/  IABS R222, R17 ;  /* 0x0000001100de7213 */ /* 0x000fe20000000000 */
[----:B------:R-:W-:-:S03]  /*d2f0*/  IMAD.HI.U32 R220, R245, R218, RZ ;  /* 0x000000daf5dc7227 */ /* 0x000fc600078e00ff */
[----:B------:R-:W-:Y:S01]  /*d300*/  STL [R1+0x202c], R19 ;  /* 0x00202c1301007387 */ /* 0x000fe20000100800 */
[----:B------:R-:W-:Y:S02]  /*d310*/  IMAD.MOV.U32 R13, RZ, RZ, R11 ;  /* 0x000000ffff0d7224 */ /* 0x000fe400078e000b */
[----:B------:R-:W-:Y:S01]  /*d320*/  IMAD.MOV.U32 R14, RZ, RZ, R10 ;  /* 0x000000ffff0e7224 */ /* 0x000fe200078e000a */
[----:B------:R2:W-:Y:S01]  /*d330*/  STL [R1+0x2028], R17 ;  /* 0x0020281101007387 */ /* 0x0005e20000100800 */
[----:B------:R-:W-:Y:S02]  /*d340*/  VIADD R16, R6, 0x1e7 ;  /* 0x000001e706107836 */ /* 0x000fe40000000000 */
[----:B------:R-:W-:Y:S02]  /*d350*/  IMAD.MOV.U32 R10, RZ, RZ, R9 ;  /* 0x000000ffff0a7224 */ /* 0x000fe400078e0009 */
[----:B------:R-:W-:Y:S01]  /*d360*/  IMAD.MOV.U32 R11, RZ, RZ, R223 ;  /* 0x000000ffff0b7224 */ /* 0x000fe200078e00df */
[----:B------:R3:W-:Y:S01]  /*d370*/  STL [R1+0x2024], R16 ;  /* 0x0020241001007387 */ /* 0x0007e20000100800 */
[----:B------:R-:W-:-:S02]  /*d380*/  IMAD.MOV.U32 R9, RZ, RZ, R4 ;  /* 0x000000ffff097224 */ /* 0x000fc400078e0004 */
[----:B------:R-:W-:Y:S01]  /*d390*/  IMAD.MOV R223, RZ, RZ, -R221 ;  /* 0x000000ffffdf7224 */ /* 0x000fe200078e0add */
[----:B--2---:R-:W-:Y:S01]  /*d3a0*/  MOV R17, R15 ;  /* 0x0000000f00117202 */ /* 0x004fe20000000f00 */
[----:B------:R-:W-:Y:S02]  /*d3b0*/  IMAD.MOV.U32 R4, RZ, RZ, R243 ;  /* 0x000000ffff047224 */ /* 0x000fe400078e00f3 */
[----:B------:R-:W-:Y:S01]  /*d3c0*/  IMAD R215, R247, R219, R215 ;  /* 0x000000dbf7d77224 */ /* 0x000fe200078e02d7 */
[----:B------:R-:W-:Y:S01]  /*d3d0*/  IABS R219, R19 ;  /* 0x0000001300db7213 */ /* 0x000fe20000000000 */
[----:B------:R-:W-:Y:S01]  /*d3e0*/  IMAD.MOV R221, RZ, RZ, -R220 ;  /* 0x000000ffffdd7224 */ /* 0x000fe200078e0adc */
[----:B------:R-:W-:Y:S01]  /*d3f0*/  MOV R220, R222 ;  /* 0x000000de00dc7202 */ /* 0x000fe20000000f00 */
[----:B------:R-:W-:Y:S01]  /*d400*/  IMAD.MOV.U32 R243, RZ, RZ, R224 ;  /* 0x000000fffff37224 */ /* 0x000fe200078e00e0 */
[----:B------:R-:W-:Y:S01]  /*d410*/  IABS R224, R16 ;  /* 0x0000001000e07213 */ /* 0x000fe20000000000 */
[----:B------:R-:W-:-:S02]  /*d420*/  VIADD R20, R6, 0x1e8 ;  /* 0x000001e806147836 */ /* 0x000fc40000000000 */
[----:B------:R-:W-:Y:S02]  /*d430*/  VIADD R19, R6, 0x1e9 ;  /* 0x000001e906137836 */ /* 0x000fe40000000000 */
[----:B------:R-:W-:Y:S01]  /*d440*/  IMAD.MOV.U32 R15, RZ, RZ, R13 ;  /* 0x000000ffff0f7224 */ /* 0x000fe200078e000d */
[----:B------:R-:W-:Y:S01]  /*d450*/  STL [R1+0x2018], R20 ;  /* 0x0020181401007387 */ /* 0x000fe20000100800 */
[----:B------:R-:W-:Y:S02]  /*d460*/  IMAD.MOV.U32 R13, RZ, RZ, R0 ;  /* 0x000000ffff0d7224 */ /* 0x000fe400078e0000 */
[C---:B------:R-:W-:Y:S01]  /*d470*/  IMAD R217, R247.reuse, R223, R217 ;  /* 0x000000dff7d97224 */ /* 0x040fe200078e02d9 */
[----:B------:R1:W-:Y:S01]  /*d480*/  STL [R1+0x2014], R19 ;  /* 0x0020141301007387 */ /* 0x0003e20000100800 */
[----:B------:R-:W-:Y:S01]  /*d490*/  IMAD.MOV.U32 R0, RZ, RZ, R226 ;  /* 0x000000ffff007224 */ /* 0x000fe200078e00e2 */
[----:B------:R-:W-:Y:S01]  /*d4a0*/  IABS R226, R19 ;  /* 0x0000001300e27213 */ /* 0x000fe20000000000 */
[----:B------:R-:W-:-:S02]  /*d4b0*/  IMAD R218, R247, R221, R218 ;  /* 0x000000ddf7da7224 */ /* 0x000fc400078e02da */
[----:B------:R-:W-:-:S04]  /*d4c0*/  IMAD.HI.U32 R223, R245, R220, RZ ;  /* 0x000000dcf5df7227 */ /* 0x000fc800078e00ff */
[----:B---3--:R-:W-:Y:S01]  /*d4d0*/  IMAD.MOV.U32 R16, RZ, RZ, R14 ;  /* 0x000000ffff107224 */ /* 0x008fe200078e000e */
[----:B-1----:R-:W-:Y:S01]  /*d4e0*/  LOP3.LUT R19, R18, 0x7f, RZ, 0xc0, !PT ;  /* 0x0000007f12137812 */ /* 0x002fe200078ec0ff */
[----:B------:R-:W-:Y:S01]  /*d4f0*/  IMAD.MOV.U32 R221, RZ, RZ, R224 ;  /* 0x000000ffffdd7224 */ /* 0x000fe200078e00e0 */
[----:B------:R-:W-:Y:S01]  /*d500*/  IABS R224, R20 ;  /* 0x0000001400e07213 */ /* 0x000fe20000000000 */
[----:B------:R-:W-:-:S04]  /*d510*/  IMAD.HI.U32 R222, R245, R219, RZ ;  /* 0x000000dbf5de7227 */ /* 0x000fc800078e00ff */
[----:B------:R-:W-:Y:S02]  /*d520*/  IMAD.MOV.U32 R14, RZ, RZ, R8 ;  /* 0x000000ffff0e7224 */ /* 0x000fe400078e0008 */
[----:B------:R-:W-:Y:S02]  /*d530*/  IMAD.MOV.U32 R8, RZ, RZ, R242 ;  /* 0x000000ffff087224 */ /* 0x000fe400078e00f2 */
[C---:B------:R-:W-:Y:S02]  /*d540*/  VIADD R20, R6.reuse, 0x1ea ;  /* 0x000001ea06147836 */ /* 0x040fe40000000000 */
[----:B------:R-:W-:Y:S02]  /*d550*/  IMAD.MOV.U32 R242, RZ, RZ, R225 ;  /* 0x000000fffff27224 */ /* 0x000fe400078e00e1 */
[----:B------:R-:W-:Y:S01]  /*d560*/  IMAD.MOV R223, RZ, RZ, -R223 ;  /* 0x000000ffffdf7224 */ /* 0x000fe200078e0adf */
[----:B------:R-:W-:Y:S01]  /*d570*/  STL [R1+0x200c], R20 ;  /* 0x00200c1401007387 */ /* 0x000fe20000100800 */
[----:B------:R-:W-:-:S02]  /*d580*/  VIADD R18, R6, 0x1eb ;  /* 0x000001eb06127836 */ /* 0x000fc40000000000 */
[----:B------:R-:W-:-:S03]  /*d590*/  IMAD.HI.U32 R225, R245, R221, RZ ;  /* 0x000000ddf5e17227 */ /* 0x000fc600078e00ff */
[----:B------:R1:W-:Y:S01]  /*d5a0*/  STL [R1+0x2008], R18 ;  /* 0x0020081201007387 */ /* 0x0003e20000100800 */
[----:B------:R-:W-:Y:S02]  /*d5b0*/  IMAD.MOV R222, RZ, RZ, -R222 ;  /* 0x000000ffffde7224 */ /* 0x000fe400078e0ade */
[----:B------:R-:W-:Y:S01]  /*d5c0*/  IMAD R27, R227, 0x80, R19 ;  /* 0x00000080e31b7824 */ /* 0x000fe200078e0213 */
[----:B------:R-:W-:Y:S01]  /*d5d0*/  IABS R227, R18 ;  /* 0x0000001200e37213 */ /* 0x000fe20000000000 */
[C---:B------:R-:W-:Y:S01]  /*d5e0*/  IMAD R220, R247.reuse, R223, R220 ;  /* 0x000000dff7dc7224 */ /* 0x040fe200078e02dc */
[----:B------:R-:W-:Y:S01]  /*d5f0*/  MOV R223, R226 ;  /* 0x000000e200df7202 */ /* 0x000fe20000000f00 */
[----:B------:R-:W-:Y:S01]  /*d600*/  IMAD.MOV R225, RZ, RZ, -R225 ;  /* 0x000000ffffe17224 */ /* 0x000fe200078e0ae1 */
[----:B------:R-:W-:Y:S01]  /*d610*/  STL [R1+0x18d4], R27 ;  /* 0x0018d41b01007387 */ /* 0x000fe20000100800 */
[C---:B------:R-:W-:Y:S01]  /*d620*/  IMAD R219, R247.reuse, R222, R219 ;  /* 0x000000def7db7224 */ /* 0x040fe200078e02db */
[----:B-1----:R-:W-:Y:S01]  /*d630*/  MOV R18, R15 ;  /* 0x0000000f00127202 */ /* 0x002fe20000000f00 */
[----:B------:R-:W-:Y:S01]  /*d640*/  IMAD.MOV.U32 R222, RZ, RZ, R224 ;  /* 0x000000ffffde7224 */ /* 0x000fe200078e00e0 */
[----:B------:R-:W-:Y:S01]  /*d650*/  IABS R224, R20 ;  /* 0x0000001400e07213 */ /* 0x000fe20000000000 */
[----:B------:R-:W-:Y:S01]  /*d660*/  IMAD.MOV.U32 R15, RZ, RZ, R231 ;  /* 0x000000ffff0f7224 */ /* 0x000fe200078e00e7 */
[----:B------:R-:W-:Y:S01]  /*d670*/  IABS R231, R27 ;  /* 0x0000001b00e77213 */ /* 0x000fe20000000000 */
[----:B------:R-:W-:Y:S01]  /*d680*/  IMAD R221, R247, R225, R221 ;  /* 0x000000e1f7dd7224 */ /* 0x000fe200078e02dd */
[----:B------:R-:W-:Y:S01]  /*d690*/  ISETP.GE.AND P3, PT, R27, RZ, PT ;  /* 0x000000ff1b00720c */ /* 0x000fe20003f66270 */
[----:B------:R-:W-:-:S04]  /*d6a0*/  IMAD.HI.U32 R226, R245, R222, RZ ;  /* 0x000000def5e27227 */ /* 0x000fc800078e00ff */
[----:B------:R-:W-:-:S04]  /*d6b0*/  IMAD.HI.U32 R225, R245, R223, RZ ;  /* 0x000000dff5e17227 */ /* 0x000fc800078e00ff */
[----:B------:R-:W-:-:S04]  /*d6c0*/  IMAD.HI.U32 R229, R229, R231, RZ ;  /* 0x000000e7e5e57227 */ /* 0x000fc800078e00ff */
[----:B------:R-:W-:Y:S02]  /*d6d0*/  IMAD.MOV R226, RZ, RZ, -R226 ;  /* 0x000000ffffe27224 */ /* 0x000fe400078e0ae2 */
[----:B------:R-:W-:Y:S02]  /*d6e0*/  IMAD.MOV R225, RZ, RZ, -R225 ;  /* 0x000000ffffe17224 */ /* 0x000fe400078e0ae1 */
[----:B------:R-:W-:Y:S02]  /*d6f0*/  IMAD.MOV R229, RZ, RZ, -R229 ;  /* 0x000000ffffe57224 */ /* 0x000fe400078e0ae5 */
[C---:B------:R-:W-:Y:S02]  /*d700*/  IMAD R222, R247.reuse, R226, R222 ;  /* 0x000000e2f7de7224 */ /* 0x040fe400078e02de */
[----:B------:R-:W-:Y:S02]  /*d710*/  IMAD R223, R247, R225, R223 ;  /* 0x000000e1f7df7224 */ /* 0x000fe400078e02df */
[----:B------:R-:W-:-:S02]  /*d720*/  VIADD R22, R6, 0x1ec ;  /* 0x000001ec06167836 */ /* 0x000fc40000000000 */
[----:B------:R-:W-:Y:S02]  /*d730*/  IMAD.MOV.U32 R225, RZ, RZ, R227 ;  /* 0x000000ffffe17224 */ /* 0x000fe400078e00e3 */
[----:B------:R-:W-:Y:S01]  /*d740*/  IMAD.HI.U32 R226, R245, R224, RZ ;  /* 0x000000e0f5e27227 */ /* 0x000fe200078e00ff */
[----:B------:R-:W-:Y:S01]  /*d750*/  IABS R227, R22 ;  /* 0x0000001600e37213 */ /* 0x000fe20000000000 */
[----:B------:R-:W-:Y:S02]  /*d760*/  STL [R1+0x2000], R22 ;  /* 0x0020001601007387 */ /* 0x000fe40000100800 */
[----:B------:R-:W-:Y:S02]  /*d770*/  IMAD.MOV.U32 R19, RZ, RZ, R16 ;  /* 0x000000ffff137224 */ /* 0x000fe400078e0010 */
[----:B------:R-:W-:Y:S01]  /*d780*/  IMAD.MOV.U32 R20, RZ, RZ, R17 ;  /* 0x000000ffff147224 */ /* 0x000fe200078e0011 */
[----:B------:R1:W-:Y:S01]  /*d790*/  STL [R1+0x1ffc], R21 ;  /* 0x001ffc1501007387 */ /* 0x0003e20000100800 */
[----:B------:R-:W-:-:S02]  /*d7a0*/  IMAD.MOV.U32 R16, RZ, RZ, R13 ;  /* 0x000000ffff107224 */ /* 0x000fc400078e000d */
[C---:B------:R-:W-:Y:S02]  /*d7b0*/  IMAD R231, R232.reuse, R229, R231 ;  /* 0x000000e5e8e77224 */ /* 0x040fe400078e02e7 */
[----:B------:R-:W-:Y:S02]  /*d7c0*/  IMAD.MOV.U32 R17, RZ, RZ, R14 ;  /* 0x000000ffff117224 */ /* 0x000fe400078e000e */
[----:B------:R-:W-:Y:S01]  /*d7d0*/  IMAD.MOV.U32 R13, RZ, RZ, R228 ;  /* 0x000000ffff0d7224 */ /* 0x000fe200078e00e4 */
[----:B------:R-:W-:Y:S01]  /*d7e0*/  ISETP.GT.U32.AND P0, PT, R232, R231, PT ;  /* 0x000000e7e800720c */ /* 0x000fe20003f04070 */
[----:B------:R-:W-:Y:S01]  /*d7f0*/  IMAD.MOV.U32 R14, RZ, RZ, R230 ;  /* 0x000000ffff0e7224 */ /* 0x000fe200078e00e6 */
[----:B------:R-:W-:Y:S01]  /*d800*/  IABS R230, R21 ;  /* 0x0000001500e67213 */ /* 0x000fe20000000000 */
[----:B------:R-:W-:-:S04]  /*d810*/  IMAD.HI.U32 R228, R245, R225, RZ ;  /* 0x000000e1f5e47227 */ /* 0x000fc800078e00ff */
[----:B------:R-:W-:Y:S02]  /*d820*/  IMAD.MOV R226, RZ, RZ, -R226 ;  /* 0x000000ffffe27224 */ /* 0x000fe400078e0ae2 */
[----:B------:R-:W-:Y:S02]  /*d830*/  IMAD.MOV R228, RZ, RZ, -R228 ;  /* 0x000000ffffe47224 */ /* 0x000fe400078e0ae4 */
[C---:B------:R-:W-:Y:S02]  /*d840*/  IMAD R224, R247.reuse, R226, R224 ;  /* 0x000000e2f7e07224 */ /* 0x040fe400078e02e0 */
[C---:B-1----:R-:W-:Y:S02]  /*d850*/  VIADD R21, R6.reuse, 0x1ee ;  /* 0x000001ee06157836 */ /* 0x042fe40000000000 */
[----:B------:R-:W-:Y:S02]  /*d860*/  IMAD.MOV.U32 R226, RZ, RZ, R227 ;  /* 0x000000ffffe27224 */ /* 0x000fe400078e00e3 */
[----:B------:R-:W-:Y:S01]  /*d870*/  IMAD.MOV.U32 R227, RZ, RZ, R230 ;  /* 0x000000ffffe37224 */ /* 0x000fe200078e00e6 */
[----:B------:R1:W-:Y:S01]  /*d880*/  STL [R1+0x1fec], R21 ;  /* 0x001fec1501007387 */ /* 0x0003e20000100800 */
[----:B------:R-:W-:Y:S01]  /*d890*/  IMAD R225, R247, R228, R225 ;  /* 0x000000e4f7e17224 */ /* 0x000fe200078e02e1 */
[----:B------:R-:W-:Y:S01]  /*d8a0*/  IABS R228, R21 ;  /* 0x0000001500e47213 */ /* 0x000fe20000000000 */
[----:B------:R-:W-:-:S02]  /*d8b0*/  VIADD R23, R6, 0x1ef ;  /* 0x000001ef06177836 */ /* 0x000fc40000000000 */
[----:B------:R-:W-:-:S03]  /*d8c0*/  IMAD.HI.U32 R229, R245, R227, RZ ;  /* 0x000000e3f5e57227 */ /* 0x000fc600078e00ff */
[----:B------:R2:W-:Y:S01]  /*d8d0*/  STL [R1+0x1fe8], R23 ;  /* 0x001fe81701007387 */ /* 0x0005e20000100800 */
[----:B------:R-:W-:Y:S01]  /*d8e0*/  IMAD.MOV R229, RZ, RZ, -R229 ;  /* 0x000000ffffe57224 */ /* 0x000fe200078e0ae5 */
[----:B-1----:R-:W-:Y:S01]  /*d8f0*/  MOV R21, R12 ;  /* 0x0000000c00157202 */ /* 0x002fe20000000f00 */
[----:B------:R-:W-:Y:S02]  /*d900*/  IMAD.MOV.U32 R12, RZ, RZ, R11 ;  /* 0x000000ffff0c7224 */ /* 0x000fe400078e000b */
[----:B------:R-:W-:Y:S02]  /*d910*/  IMAD.MOV.U32 R11, RZ, RZ, R3 ;  /* 0x000000ffff0b7224 */ /* 0x000fe400078e0003 */
[----:B------:R-:W-:Y:S01]  /*d920*/  IMAD.MOV.U32 R3, RZ, RZ, R233 ;  /* 0x000000ffff037224 */ /* 0x000fe200078e00e9 */
[----:B------:R-:W-:Y:S01]  /*d930*/  IABS R233, R23 ;  /* 0x0000001700e97213 */ /* 0x000fe20000000000 */
[----:B------:R-:W-:Y:S01]  /*d940*/  IMAD.HI.U32 R230, R245, R226, RZ ;  /* 0x000000e2f5e67227 */ /* 0x000fe200078e00ff */
[----:B--2---:R-:W-:-:S03]  /*d950*/  MOV R23, R11 ;  /* 0x0000000b00177202 */ /* 0x004fc60000000f00 */
[----:B------:R-:W-:Y:S02]  /*d960*/  @!P0 IMAD.IADD R231, R231, 0x1, -R232 ;  /* 0x00000001e7e78824 */ /* 0x000fe400078e0ae8 */
[----:B------:R-:W-:Y:S02]  /*d970*/  IMAD R227, R247, R229, R227 ;  /* 0x000000e5f7e37224 */ /* 0x000fe400078e02e3 */
[----:B------:R-:W-:Y:S01]  /*d980*/  IMAD.MOV.U32 R229, RZ, RZ, R233 ;  /* 0x000000ffffe57224 */ /* 0x000fe200078e00e9 */
[----:B------:R-:W-:Y:S01]  /*d990*/  ISETP.GT.U32.AND P1, PT, R232, R231, PT ;  /* 0x000000e7e800720c */ /* 0x000fe20003f24070 */
[----:B------:R-:W-:Y:S02]  /*d9a0*/  IMAD.MOV R230, RZ, RZ, -R230 ;  /* 0x000000ffffe67224 */ /* 0x000fe400078e0ae6 */
[----:B------:R-:W-:Y:S02]  /*d9b0*/  VIADD R22, R6, 0x1f0 ;  /* 0x000001f006167836 */ /* 0x000fe40000000000 */
[----:B------:R-:W-:-:S03]  /*d9c0*/  IMAD.HI.U32 R233, R245, R228, RZ ;  /* 0x000000e4f5e97227 */ /* 0x000fc600078e00ff */
[----:B------:R1:W-:Y:S01]  /*d9d0*/  STL [R1+0x1fe4], R22 ;  /* 0x001fe41601007387 */ /* 0x0003e20000100800 */
[----:B------:R-:W-:Y:S01]  /*d9e0*/  VIADD R24, R6, 0x1f1 ;  /* 0x000001f106187836 */ /* 0x000fe20000000000 */
[----:B------:R-:W-:Y:S01]  /*d9f0*/  IADD3 R233, -R233, RZ, RZ ;  /* 0x000000ffe9e97210 */ /* 0x000fe20007ffe1ff */
[----:B------:R-:W-:Y:S02]  /*da00*/  IMAD.MOV.U32 R11, RZ, RZ, R9 ;  /* 0x000000ffff0b7224 */ /* 0x000fe400078e0009 */
[----:B------:R-:W-:Y:S01]  /*da10*/  IMAD R226, R247, R230, R226 ;  /* 0x000000e6f7e27224 */ /* 0x000fe200078e02e2 */
[----:B------:R-:W-:Y:S01]  /*da20*/  IABS R230, R22 ;  /* 0x0000001600e67213 */ /* 0x000fe20000000000 */
[----:B------:R-:W-:Y:S01]  /*da30*/  IMAD.MOV.U32 R9, RZ, RZ, R4 ;  /* 0x000000ffff097224 */ /* 0x000fe200078e0004 */
[----:B------:R2:W-:Y:S01]  /*da40*/  STL [R1+0x1fdc], R24 ;  /* 0x001fdc1801007387 */ /* 0x0005e20000100800 */
[----:B------:R-:W-:Y:S01]  /*da50*/  IMAD.MOV.U32 R4, RZ, RZ, R235 ;  /* 0x000000ffff047224 */ /* 0x000fe200078e00eb */
[----:B------:R-:W-:Y:S01]  /*da60*/  IABS R235, R24 ;  /* 0x0000001800eb7213 */ /* 0x000fe20000000000 */
[----:B-1----:R-:W-:-:S02]  /*da70*/  IMAD.MOV.U32 R22, RZ, RZ, R12 ;  /* 0x000000ffff167224 */ /* 0x002fc400078e000c */
[----:B------:R-:W-:Y:S02]  /*da80*/  IMAD.MOV.U32 R12, RZ, RZ, R236 ;  /* 0x000000ffff0c7224 */ /* 0x000fe400078e00ec */
[----:B------:R-:W-:Y:S02]  /*da90*/  VIADD R26, R6, 0x1f2 ;  /* 0x000001f2061a7836 */ /* 0x000fe40000000000 */
[----:B------:R-:W-:Y:S01]  /*daa0*/  IMAD.HI.U32 R236, R245, R229, RZ ;  /* 0x000000e5f5ec7227 */ /* 0x000fe200078e00ff */
[----:B------:R-:W-:Y:S02]  /*dab0*/  ISETP.NE.AND P0, PT, R234, RZ, PT ;  /* 0x000000ffea00720c */ /* 0x000fe40003f05270 */
[----:B------:R1:W-:Y:S01]  /*dac0*/  STL [R1+0x1fd8], R26 ;  /* 0x001fd81a01007387 */ /* 0x0003e20000100800 */
[----:B------:R-:W-:Y:S02]  /*dad0*/  IMAD.MOV.U32 R25, RZ, RZ, R23 ;  /* 0x000000ffff197224 */ /* 0x000fe400078e0017 */
[----:B--2---:R-:W-:-:S02]  /*dae0*/  IMAD.MOV.U32 R24, RZ, RZ, R238 ;  /* 0x000000ffff187224 */ /* 0x004fc400078e00ee */
[----:B------:R-:W-:Y:S02]  /*daf0*/  IMAD R228, R247, R233, R228 ;  /* 0x000000e9f7e47224 */ /* 0x000fe400078e02e4 */
[----:B------:R-:W-:Y:S02]  /*db00*/  IMAD.MOV.U32 R23, RZ, RZ, R237 ;  /* 0x000000ffff177224 */ /* 0x000fe400078e00ed */
[----:B------:R-:W-:Y:S01]  /*db10*/  IMAD.MOV.U32 R233, RZ, RZ, R235 ;  /* 0x000000ffffe97224 */ /* 0x000fe200078e00eb */
[----:B------:R-:W-:Y:S01]  /*db20*/  IABS R235, R26 ;  /* 0x0000001a00eb7213 */ /* 0x000fe20000000000 */
[----:B------:R-:W-:Y:S01]  /*db30*/  IMAD.MOV R237, RZ, RZ, -R236 ;  /* 0x000000ffffed7224 */ /* 0x000fe200078e0aec */
[----:B-1----:R-:W-:Y:S01]  /*db40*/  MOV R26, R25 ;  /* 0x00000019001a7202 */ /* 0x002fe20000000f00 */
[----:B------:R-:W-:Y:S02]  /*db50*/  IMAD.MOV.U32 R25, RZ, RZ, R24 ;  /* 0x000000ffff197224 */ /* 0x000fe400078e0018 */
[----:B------:R-:W-:-:S02]  /*db60*/  @!P1 IMAD.IADD R231, R231, 0x1, -R232 ;  /* 0x00000001e7e79824 */ /* 0x000fc400078e0ae8 */
[----:B------:R-:W-:Y:S02]  /*db70*/  IMAD.MOV.U32 R24, RZ, RZ, R23 ;  /* 0x000000ffff187224 */ /* 0x000fe400078e0017 */
[----:B------:R-:W-:Y:S02]  /*db80*/  IMAD R229, R247, R237, R229 ;  /* 0x000000edf7e57224 */ /* 0x000fe400078e02e5 */
[----:B------:R-:W-:Y:S02]  /*db90*/  IMAD.MOV.U32 R23, RZ, RZ, R22 ;  /* 0x000000ffff177224 */ /* 0x000fe400078e0016 */
[----:B------:R-:W-:Y:S02]  /*dba0*/  IMAD.MOV.U32 R22, RZ, RZ, R21 ;  /* 0x000000ffff167224 */ /* 0x000fe400078e0015 */
[----:B------:R-:W-:-:S04]  /*dbb0*/  IMAD.HI.U32 R237, R245, R233, RZ ;  /* 0x000000e9f5ed7227 */ /* 0x000fc800078e00ff */
[----:B------:R-:W-:Y:S02]  /*dbc0*/  IMAD.MOV.U32 R21, RZ, RZ, R20 ;  /* 0x000000ffff157224 */ /* 0x000fe400078e0014 */
[----:B------:R-:W-:Y:S02]  /*dbd0*/  IMAD.MOV.U32 R27, RZ, RZ, R231 ;  /* 0x000000ffff1b7224 */ /* 0x000fe400078e00e7 */
[----:B------:R-:W-:Y:S02]  /*dbe0*/  IMAD.MOV.U32 R20, RZ, RZ, R19 ;  /* 0x000000ffff147224 */ /* 0x000fe400078e0013 */
[----:B------:R-:W-:Y:S01]  /*dbf0*/  IMAD.MOV.U32 R19, RZ, RZ, R18 ;  /* 0x000000ffff137224 */ /* 0x000fe200078e0012 */
[----:B------:R-:W-:Y:S01]  /*dc00*/  MOV R18, R17 ;  /* 0x0000001100127202 */ /* 0x000fe20000000f00 */
[----:B------:R-:W-:Y:S02]  /*dc10*/  IMAD.MOV.U32 R232, RZ, RZ, R235 ;  /* 0x000000ffffe87224 */ /* 0x000fe400078e00eb */
[----:B------:R-:W-:Y:S01]  /*dc20*/  IMAD.MOV R235, RZ, RZ, -R237 ;  /* 0x000000ffffeb7224 */ /* 0x000fe200078e0aed */
[----:B------:R-:W-:Y:S01]  /*dc30*/  @!P3 IADD3 R27, -R27, RZ, RZ ;  /* 0x000000ff1b1bb210 */ /* 0x000fe20007ffe1ff */
[----:B------:R-:W-:Y:S01]  /*dc40*/  IMAD.MOV.U32 R17, RZ, RZ, R16 ;  /* 0x000000ffff117224 */ /* 0x000fe200078e0010 */
[----:B------:R-:W-:Y:S01]  /*dc50*/  @!P0 LOP3.LUT R27, RZ, R234, RZ, 0x33, !PT ;  /* 0x000000eaff1b8212 */ /* 0x000fe200078e33ff */
[----:B------:R-:W-:-:S02]  /*dc60*/  IMAD.MOV.U32 R16, RZ, RZ, R8 ;  /* 0x000000ffff107224 */ /* 0x000fc400078e0008 */
[----:B------:R-:W-:Y:S02]  /*dc70*/  IMAD.MOV.U32 R8, RZ, RZ, R250 ;  /* 0x000000ffff087224 */ /* 0x000fe400078e00fa */
[----:B------:R-:W2:Y:S01]  /*dc80*/  LDL.LU R250, [R1+0x2a8c] ;  /* 0x002a8c0001fa7983 */ /* 0x000ea20000300800 */
[----:B------:R-:W-:Y:S02]  /*dc90*/  IMAD R231, R247, R235, R233 ;  /* 0x000000ebf7e77224 */ /* 0x000fe400078e02e9 */
[----:B------:R-:W-:Y:S01]  /*dca0*/  IMAD.MOV.U32 R235, RZ, RZ, R19 ;  /* 0x000000ffffeb7224 */ /* 0x000fe200078e0013 */
[----:B------:R-:W3:Y:S01]  /*dcb0*/  LDL.LU R41, [R1+0x414] ;  /* 0x0004140001297983 */ /* 0x000ee20000300800 */
[----:B------:R-:W-:Y:S02]  /*dcc0*/  IMAD.MOV.U32 R19, RZ, RZ, R11 ;  /* 0x000000ffff137224 */ /* 0x000fe400078e000b */
[----:B------:R-:W-:Y:S01]  /*dcd0*/  IMAD.MOV.U32 R11, RZ, RZ, R243 ;  /* 0x000000ffff0b7224 */ /* 0x000fe200078e00f3 */
[----:B------:R-:W4:Y:S01]  /*dce0*/  LDL.LU R40, [R1+0x410] ;  /* 0x0004100001287983 */ /* 0x000f220000300800 */
[----:B------:R-:W-:-:S02]  /*dcf0*/  IMAD.MOV.U32 R243, RZ, RZ, R7 ;  /* 0x000000fffff37224 */ /* 0x000fc400078e0007 */
[----:B------:R-:W-:Y:S01]  /*dd00*/  IMAD.HI.U32 R238, R245, R230, RZ ;  /* 0x000000e6f5ee7227 */ /* 0x000fe200078e00ff */
[----:B------:R-:W4:Y:S01]  /*dd10*/  LDL.LU R36, [R1+0x40c] ;  /* 0x00040c0001247983 */ /* 0x000f220000300800 */
[----:B------:R-:W-:Y:S02]  /*dd20*/  MOV R31, R18 ;  /* 0x00000012001f7202 */ /* 0x000fe40000000f00 */
[----:B------:R-:W-:Y:S01]  /*dd30*/  IMAD.MOV.U32 R33, RZ, RZ, R21 ;  /* 0x000000ffff217224 */ /* 0x000fe200078e0015 */
[----:B------:R1:W-:Y:S01]  /*dd40*/  STL [R1+0x41c], R27 ;  /* 0x00041c1b01007387 */ /* 0x0003e20000100800 */
[----:B------:R-:W-:Y:S02]  /*dd50*/  IMAD.MOV.U32 R29, RZ, RZ, R23 ;  /* 0x000000ffff1d7224 */ /* 0x000fe400078e0017 */
[----:B------:R-:W-:Y:S01]  /*dd60*/  IMAD.MOV.U32 R34, RZ, RZ, R17 ;  /* 0x000000ffff227224 */ /* 0x000fe200078e0011 */
[----:B------:R-:W2:Y:S01]  /*dd70*/  LDL.LU R7, [R1+0x2a88] ;  /* 0x002a880001077983 */ /* 0x000ea20000300800 */
[----:B------:R-:W-:Y:S01]  /*dd80*/  IMAD.MOV.U32 R18, RZ, RZ, R16 ;  /* 0x000000ffff127224 */ /* 0x000fe200078e0010 */
[----:B------:R-:W-:Y:S01]  /*dd90*/  MOV R16, R5 ;  /* 0x0000000500107202 */ /* 0x000fe20000000f00 */
[----:B------:R-:W-:-:S02]  /*dda0*/  IMAD.MOV.U32 R5, RZ, RZ, R252 ;  /* 0x000000ffff057224 */ /* 0x000fc400078e00fc */
[----:B------:R-:W-:Y:S02]  /*ddb0*/  IMAD.MOV.U32 R28, RZ, RZ, R24 ;  /* 0x000000ffff1c7224 */ /* 0x000fe400078e0018 */
[----:B-1----:R-:W-:Y:S02]  /*ddc0*/  IMAD.MOV.U32 R27, RZ, RZ, R25 ;  /* 0x000000ffff1b7224 */ /* 0x002fe400078e0019 */
[----:B------:R-:W4:Y:S01]  /*ddd0*/  LDL.LU R25, [R1+0x3c4] ;  /* 0x0003c40001197983 */ /* 0x000f220000300800 */
[----:B------:R-:W-:Y:S02]  /*dde0*/  IMAD.MOV.U32 R21, RZ, RZ, R15 ;  /* 0x000000ffff157224 */ /* 0x000fe400078e000f */
[----:B------:R-:W-:Y:S01]  /*ddf0*/  IMAD.MOV.U32 R17, RZ, RZ, R14 ;  /* 0x000000ffff117224 */ /* 0x000fe200078e000e */
[----:B------:R-:W4:Y:S01]  /*de00*/  LDL.LU R252, [R1+0x35c] ;  /* 0x00035c0001fc7983 */ /* 0x000f220000300800 */
[----:B------:R-:W-:Y:S02]  /*de10*/  IMAD.MOV.U32 R15, RZ, RZ, R12 ;  /* 0x000000ffff0f7224 */ /* 0x000fe400078e000c */
[----:B------:R-:W-:Y:S01]  /*de20*/  IMAD.MOV.U32 R30, RZ, RZ, R22 ;  /* 0x000000ffff1e7224 */ /* 0x000fe200078e0016 */
[----:B------:R-:W4:Y:S01]  /*de30*/  LDL.LU R23, [R1+0x3bc] ;  /* 0x0003bc0001177983 */ /* 0x000f220000300800 */
[----:B------:R-:W-:-:S02]  /*de40*/  IMAD.MOV.U32 R14, RZ, RZ, R3 ;  /* 0x000000ffff0e7224 */ /* 0x000fc400078e0003 */
[----:B------:R-:W-:Y:S01]  /*de50*/  IMAD.MOV.U32 R12, RZ, RZ, R242 ;  /* 0x000000ffff0c7224 */ /* 0x000fe200078e00f2 */
[----:B------:R-:W4:Y:S01]  /*de60*/  LDL.LU R24, [R1+0x3c0] ;  /* 0x0003c00001187983 */ /* 0x000f220000300800 */
[----:B------:R-:W-:Y:S02]  /*de70*/  IMAD.MOV.U32 R22, RZ, RZ, R10 ;  /* 0x000000ffff167224 */ /* 0x000fe400078e000a */
[----:B------:R-:W-:Y:S01]  /*de80*/  IMAD.MOV.U32 R3, RZ, RZ, R240 ;  /* 0x000000ffff037224 */ /* 0x000fe200078e00f0 */
[----:B------:R-:W4:Y:S01]  /*de90*/  LDL.LU R242, [R1+0xe8] ;  /* 0x0000e80001f27983 */ /* 0x000f220000300800 */
[----:B------:R-:W-:Y:S02]  /*dea0*/  IMAD.MOV.U32 R42, RZ, RZ, R20 ;  /* 0x000000ffff2a7224 */ /* 0x000fe400078e0014 */
[----:B------:R-:W-:Y:S01]  /*deb0*/  IMAD.MOV.U32 R10, RZ, RZ, R244 ;  /* 0x000000ffff0a7224 */ /* 0x000fe200078e00f4 */
[----:B------:R-:W4:Y:S01]  /*dec0*/  LDL.LU R240, [R1+0xb8] ;  /* 0x0000b80001f07983 */ /* 0x000f220000300800 */
[----:B------:R-:W-:-:S03]  /*ded0*/  IMAD.MOV R236, RZ, RZ, -R238 ;  /* 0x000000ffffec7224 */ /* 0x000fc600078e0aee */
[----:B------:R-:W4:Y:S01]  /*dee0*/  LDL.LU R244, [R1+0xb4] ;  /* 0x0000b40001f47983 */ /* 0x000f220000300800 */
[----:B--2---:R-:W-:-:S03]  /*def0*/  MOV R20, R7 ;  /* 0x0000000700147202 */ /* 0x004fc60000000f00 */
[----:B------:R-:W2:Y:S04]  /*df00*/  LDL.LU R7, [R1+0x2a84] ;  /* 0x002a840001077983 */ /* 0x000ea80000300800 */
[----:B------:R-:W2:Y:S04]  /*df10*/  LDL.LU R238, [R1+0x418] ;  /* 0x0004180001ee7983 */ /* 0x000ea80000300800 */
[----:B------:R-:W2:Y:S04]  /*df20*/  LDL.LU R39, [R1+0x400] ;  /* 0x0004000001277983 */ /* 0x000ea80000300800 */
[----:B------:R-:W2:Y:S04]  /*df30*/  LDL.LU R38, [R1+0x3fc] ;  /* 0x0003fc0001267983 */ /* 0x000ea80000300800 */
[----:B------:R-:W2:Y:S04]  /*df40*/  LDL.LU R37, [R1+0x3f8] ;  /* 0x0003f80001257983 */ /* 0x000ea80000300800 */
[----:B------:R-:W2:Y:S01]  /*df50*/  LDL.LU R32, [R1+0x3f4] ;  /* 0x0003f40001207983 */ /* 0x000ea20000300800 */
[----:B------:R-:W-:-:S02]  /*df60*/  ISETP.GT.U32.AND P2, PT, R247, R251, PT ;  /* 0x000000fbf700720c */ /* 0x000fc40003f44070 */
[C---:B------:R-:W-:Y:S02]  /*df70*/  ISETP.GT.U32.AND P1, PT, R247.reuse, R250, PT ;  /* 0x000000faf700720c */ /* 0x040fe40003f24070 */
[C---:B------:R-:W-:Y:S02]  /*df80*/  ISETP.GT.U32.AND P5, PT, R247.reuse, R249, PT ;  /* 0x000000f9f700720c */ /* 0x040fe40003fa4070 */
[C---:B------:R-:W-:Y:S02]  /*df90*/  ISETP.GT.U32.AND P4, PT, R247.reuse, R246, PT ;  /* 0x000000f6f700720c */ /* 0x040fe40003f84070 */
[C---:B------:R-:W-:Y:S02]  /*dfa0*/  ISETP.GT.U32.AND P6, PT, R247.reuse, R248, PT ;  /* 0x000000f8f700720c */ /* 0x040fe40003fc4070 */
[----:B---3--:R-:W-:-:S03]  /*dfb0*/  ISETP.GT.U32.AND P0, PT, R247, R41, PT ;  /* 0x00000029f700720c */ /* 0x008fc60003f04070 */
[--C-:B------:R-:W-:Y:S02]  /*dfc0*/  @!P2 IMAD.IADD R251, R251, 0x1, -R247.reuse ;  /* 0x00000001fbfba824 */ /* 0x100fe400078e0af7 */
[--C-:B------:R-:W-:Y:S01]  /*dfd0*/  @!P1 IMAD.IADD R250, R250, 0x1, -R247.reuse ;  /* 0x00000001fafa9824 */ /* 0x100fe200078e0af7 */
[----:B----4-:R-:W-:Y:S01]  /*dfe0*/  ISETP.GT.U32.AND P1, PT, R247, R36, PT ;  /* 0x00000024f700720c */ /* 0x010fe20003f24070 */
[--C-:B------:R-:W-:Y:S02]  /*dff0*/  @!P5 IMAD.IADD R249, R249, 0x1, -R247.reuse ;  /* 0x00000001f9f9d824 */ /* 0x100fe400078e0af7 */
[--C-:B------:R-:W-:Y:S01]  /*e000*/  @!P4 IMAD.IADD R246, R246, 0x1, -R247.reuse ;  /* 0x00000001f6f6c824 */ /* 0x100fe200078e0af7 */
[C---:B------:R-:W-:Y:S02]  /*e010*/  ISETP.GT.U32.AND P4, PT, R247.reuse, R251, PT ;  /* 0x000000fbf700720c */ /* 0x040fe40003f84070 */
[C---:B------:R-:W-:Y:S01]  /*e020*/  ISETP.GT.U32.AND P2, PT, R247.reuse, R40, PT ;  /* 0x00000028f700720c */ /* 0x040fe20003f44070 */
[----:B------:R-:W-:Y:S01]  /*e030*/  @!P6 IMAD.IADD R248, R248, 0x1, -R247 ;  /* 0x00000001f8f8e824 */ /* 0x000fe200078e0af7 */
[----:B------:R-:W-:-:S02]  /*e040*/  ISETP.GT.U32.AND P6, PT, R247, R26, PT ;  /* 0x0000001af700720c */ /* 0x000fc40003fc4070 */
[----:B------:R-:W-:-:S03]  /*e050*/  @!P0 IADD3 R41, R41, -R247, RZ ;  /* 0x800000f729298210 */ /* 0x000fc60007ffe0ff */
[--C-:B------:R-:W-:Y:S01]  /*e060*/  @!P1 IMAD.IADD R36, R36, 0x1, -R247.reuse ;  /* 0x0000000124249824 */ /* 0x100fe200078e0af7 */
[C---:B------:R-:W-:Y:S02]  /*e070*/  ISETP.GT.U32.AND P1, PT, R247.reuse, R246, PT ;  /* 0x000000f6f700720c */ /* 0x040fe40003f24070 */
[----:B------:R-:W-:Y:S01]  /*e080*/  ISETP.GT.U32.AND P0, PT, R247, R249, PT ;  /* 0x000000f9f700720c */ /* 0x000fe20003f04070 */
[--C-:B------:R-:W-:Y:S01]  /*e090*/  @!P4 IMAD.IADD R251, R251, 0x1, -R247.reuse ;  /* 0x00000001fbfbc824 */ /* 0x100fe200078e0af7 */
[C---:B------:R-:W-:Y:S01]  /*e0a0*/  ISETP.GT.U32.AND P4, PT, R247.reuse, R41, PT ;  /* 0x00000029f700720c */ /* 0x040fe20003f84070 */
[--C-:B------:R-:W-:Y:S02]  /*e0b0*/  @!P2 IMAD.IADD R40, R40, 0x1, -R247.reuse ;  /* 0x000000012828a824 */ /* 0x100fe400078e0af7 */
[----:B------:R-:W-:Y:S01]  /*e0c0*/  @!P6 IMAD.IADD R26, R26, 0x1, -R247 ;  /* 0x000000011a1ae824 */ /* 0x000fe200078e0af7 */
[C---:B------:R-:W-:Y:S02]  /*e0d0*/  ISETP.GT.U32.AND P6, PT, R247.reuse, R34, PT ;  /* 0x00000022f700720c */ /* 0x040fe40003fc4070 */
[----:B------:R-:W-:-:S03]  /*e0e0*/  ISETP.GT.U32.AND P2, PT, R247, R248, PT ;  /* 0x000000f8f700720c */ /* 0x000fc60003f44070 */
[--C-:B------:R-:W-:Y:S02]  /*e0f0*/  @!P1 IMAD.IADD R246, R246, 0x1, -R247.reuse ;  /* 0x00000001f6f69824 */ /* 0x100fe400078e0af7 */
[--C-:B------:R-:W-:Y:S01]  /*e100*/  @!P0 IMAD.IADD R249, R249, 0x1, -R247.reuse ;  /* 0x00000001f9f98824 */ /* 0x100fe200078e0af7 */
[----:B------:R-:W-:Y:S01]  /*e110*/  ISETP.GT.U32.AND P0, PT, R247, R36, PT ;  /* 0x00000024f700720c */ /* 0x000fe20003f04070 */
[----:B------:R-:W-:-:S04]  /*e120*/  @!P4 IMAD.IADD R41, R41, 0x1, -R247 ;  /* 0x000000012929c824 */ /* 0x000fc800078e0af7 */
[----:B------:R-:W-:Y:S02]  /*e130*/  @!P6 IADD3 R34, R34, -R247, RZ ;  /* 0x800000f72222e210 */ /* 0x000fe40007ffe0ff */
[C---:B------:R-:W-:Y:S02]  /*e140*/  ISETP.GT.U32.AND P6, PT, R247.reuse, R235, PT ;  /* 0x000000ebf700720c */ /* 0x040fe40003fc4070 */
[----:B------:R-:W-:Y:S02]  /*e150*/  @!P2 IADD3 R248, R248, -R247, RZ ;  /* 0x800000f7f8f8a210 */ /* 0x000fe40007ffe0ff */
[C---:B------:R-:W-:Y:S02]  /*e160*/  ISETP.GT.U32.AND P2, PT, R247.reuse, R26, PT ;  /* 0x0000001af700720c */ /* 0x040fe40003f44070 */
[----:B------:R-:W-:Y:S02]  /*e170*/  @!P0 IMAD.IADD R36, R36, 0x1, -R247 ;  /* 0x0000000124248824 */ /* 0x000fe400078e0af7 */
[----:B------:R-:W-:-:S02]  /*e180*/  IMAD R230, R247, R236, R230 ;  /* 0x000000ecf7e67224 */ /* 0x000fc400078e02e6 */
[----:B------:R-:W-:-:S04]  /*e190*/  IMAD.HI.U32 R236, R245, R232, RZ ;  /* 0x000000e8f5ec7227 */ /* 0x000fc800078e00ff */
[--C-:B------:R-:W-:Y:S01]  /*e1a0*/  @!P6 IMAD.IADD R235, R235, 0x1, -R247.reuse ;  /* 0x00000001ebebe824 */ /* 0x100fe200078e0af7 */
[C---:B------:R-:W-:Y:S01]  /*e1b0*/  ISETP.GT.U32.AND P6, PT, R247.reuse, R34, PT ;  /* 0x00000022f700720c */ /* 0x040fe20003fc4070 */
[----:B------:R-:W-:Y:S02]  /*e1c0*/  IMAD.MOV R233, RZ, RZ, -R236 ;  /* 0x000000ffffe97224 */ /* 0x000fe400078e0aec */
[----:B------:R-:W-:Y:S02]  /*e1d0*/  VIADD R35, R6, 0x1f3 ;  /* 0x000001f306237836 */ /* 0x000fe40000000000 */
[----:B------:R-:W-:Y:S01]  /*e1e0*/  @!P2 IMAD.IADD R26, R26, 0x1, -R247 ;  /* 0x000000011a1aa824 */ /* 0x000fe200078e0af7 */
[C---:B------:R-:W-:Y:S01]  /*e1f0*/  ISETP.GT.U32.AND P2, PT, R247.reuse, R31, PT ;  /* 0x0000001ff700720c */ /* 0x040fe20003f44070 */
[----:B------:R-:W-:Y:S01]  /*e200*/  IMAD R232, R247, R233, R232 ;  /* 0x000000e9f7e87224 */ /* 0x000fe200078e02e8 */
[----:B------:R-:W-:-:S05]  /*e210*/  IABS R233, R35 ;  /* 0x0000002300e97213 */ /* 0x000fca0000000000 */
[----:B------:R-:W-:-:S06]  /*e220*/  @!P6 IADD3 R34, R34, -R247, RZ ;  /* 0x800000f72222e210 */ /* 0x000fcc0007ffe0ff */
[----:B------:R-:W-:Y:S01]  /*e230*/  @!P2 IMAD.IADD R31, R31, 0x1, -R247 ;  /* 0x000000011f1fa824 */ /* 0x000fe200078e0af7 */
[C---:B--2---:R-:W-:Y:S02]  /*e240*/  ISETP.GT.U32.AND P3, PT, R247.reuse, R238, PT ;  /* 0x000000eef700720c */ /* 0x044fe40003f64070 */
[----:B------:R-:W-:-:S11]  /*e250*/  ISETP.GT.U32.AND P5, PT, R247, R7, PT ;  /* 0x00000007f700720c */ /* 0x000fd60003fa4070 */
[--C-:B------:R-:W-:Y:S01]  /*e260*/  @!P3 IMAD.IADD R238, R238, 0x1, -R247.reuse ;  /* 0x00000001eeeeb824 */ /* 0x100fe200078e0af7 */
[----:B------:R-:W-:Y:S01]  /*e270*/  ISETP.GT.U32.AND P3, PT, R247, R250, PT ;  /* 0x000000faf700720c */ /* 0x000fe20003f64070 */
[----:B------:R-:W-:-:S03]  /*e280*/  @!P5 IMAD.IADD R7, R7, 0x1, -R247 ;  /* 0x000000010707d824 */ /* 0x000fc600078e0af7 */
[C---:B------:R-:W-:Y:S02]  /*e290*/  ISETP.GT.U32.AND P5, PT, R247.reuse, R238, PT ;  /* 0x000000eef700720c */ /* 0x040fe40003fa4070 */
[----:B------:R-:W-:-:S07]  /*e2a0*/  ISETP.GT.U32.AND P1, PT, R247, R7, PT ;  /* 0x00000007f700720c */ /* 0x000fce0003f24070 */
[----:B------:R-:W-:Y:S01]  /*e2b0*/  @!P3 IMAD.IADD R250, R250, 0x1, -R247 ;  /* 0x00000001fafab824 */ /* 0x000fe200078e0af7 */
[----:B------:R-:W-:-:S03]  /*e2c0*/  ISETP.GT.U32.AND P3, PT, R247, R40, PT ;  /* 0x00000028f700720c */ /* 0x000fc60003f64070 */
[--C-:B------:R-:W-:Y:S01]  /*e2d0*/  @!P5 IMAD.IADD R238, R238, 0x1, -R247.reuse ;  /* 0x00000001eeeed824 */ /* 0x100fe200078e0af7 */
[C---:B------:R-:W-:Y:S02]  /*e2e0*/  ISETP.GT.U32.AND P5, PT, R247.reuse, R39, PT ;  /* 0x00000027f700720c */ /* 0x040fe40003fa4070 */
[----:B------:R-:W-:Y:S01]  /*e2f0*/  ISETP.GT.U32.AND P4, PT, R247, R38, PT ;  /* 0x00000026f700720c */ /* 0x000fe20003f84070 */
[----:B------:R-:W-:-:S06]  /*e300*/  @!P1 IMAD.IADD R7, R7, 0x1, -R247 ;  /* 0x0000000107079824 */ /* 0x000fcc00078e0af7 */
[--C-:B------:R-:W-:Y:S01]  /*e310*/  @!P3 IMAD.IADD R40, R40, 0x1, -R247.reuse ;  /* 0x000000012828b824 */ /* 0x100fe200078e0af7 */
[C---:B------:R-:W-:Y:S02]  /*e320*/  ISETP.GT.U32.AND P3, PT, R247.reuse, R37, PT ;  /* 0x00000025f700720c */ /* 0x040fe40003f64070 */
[----:B------:R-:W-:Y:S01]  /*e330*/  ISETP.GT.U32.AND P1, PT, R247, R42, PT ;  /* 0x0000002af700720c */ /* 0x000fe20003f24070 */
[--C-:B------:R-:W-:Y:S01]  /*e340*/  @!P5 IMAD.IADD R39, R39, 0x1, -R247.reuse ;  /* 0x000000012727d824 */ /* 0x100fe200078e0af7 */
[C---:B------:R-:W-:Y:S01]  /*e350*/  ISETP.GT.U32.AND P5, PT, R247.reuse, R33, PT ;  /* 0x00000021f700720c */ /* 0x040fe20003fa4070 */
[----:B------:R-:W-:Y:S01]  /*e360*/  @!P4 IMAD.IADD R38, R38, 0x1, -R247 ;  /* 0x000000012626c824 */ /* 0x000fe200078e0af7 */
[C---:B------:R-:W-:Y:S02]  /*e370*/  ISETP.GT.U32.AND P0, PT, R247.reuse, R32, PT ;  /* 0x00000020f700720c */ /* 0x040fe40003f04070 */
[----:B------:R-:W-:-:S05]  /*e380*/  ISETP.GT.U32.AND P4, PT, R247, R30, PT ;  /* 0x0000001ef700720c */ /* 0x000fca0003f84070 */
[--C-:B------:R-:W-:Y:S01]  /*e390*/  @!P3 IMAD.IADD R37, R37, 0x1, -R247.reuse ;  /* 0x000000012525b824 */ /* 0x100fe200078e0af7 */
[----:B------:R-:W-:Y:S01]  /*e3a0*/  ISETP.GT.U32.AND P3, PT, R247, R29, PT ;  /* 0x0000001df700720c */ /* 0x000fe20003f64070 */
[----:B------:R-:W-:Y:S01]  /*e3b0*/  STL [R1+0x418], R238 ;  /* 0x000418ee01007387 */ /* 0x000fe20000100800 */
[----:B------:R-:W-:Y:S01]  /*e3c0*/  @!P1 IADD3 R42, R42, -R247, RZ ;  /* 0x800000f72a2a9210 */ /* 0x000fe20007ffe0ff */
[--C-:B------:R-:W-:Y:S01]  /*e3d0*/  @!P5 IMAD.IADD R33, R33, 0x1, -R247.reuse ;  /* 0x000000012121d824 */ /* 0x100fe200078e0af7 */
[C---:B------:R-:W-:Y:S01]  /*e3e0*/  ISETP.GT.U32.AND P1, PT, R247.reuse, R39, PT ;  /* 0x00000027f700720c */ /* 0x040fe20003f24070 */
[----:B------:R1:W-:Y:S01]  /*e3f0*/  STL [R1+0x1eb0], R35 ;  /* 0x001eb02301007387 */ /* 0x0003e20000100800 */
[--C-:B------:R-:W-:Y:S01]  /*e400*/  @!P0 IMAD.IADD R32, R32, 0x1, -R247.reuse ;  /* 0x0000000120208824 */ /* 0x100fe200078e0af7 */
[C---:B------:R-:W-:Y:S01]  /*e410*/  ISETP.GT.U32.AND P5, PT, R247.reuse, R38, PT ;  /* 0x00000026f700720c */ /* 0x040fe20003fa4070 */
[----:B------:R-:W-:Y:S01]  /*e420*/  @!P4 IMAD.IADD R30, R30, 0x1, -R247 ;  /* 0x000000011e1ec824 */ /* 0x000fe200078e0af7 */
[----:B------:R-:W-:-:S02]  /*e430*/  ISETP.GT.U32.AND P0, PT, R247, R28, PT ;  /* 0x0000001cf700720c */ /* 0x000fc40003f04070 */
[----:B------:R-:W-:Y:S01]  /*e440*/  ISETP.GT.U32.AND P4, PT, R247, R37, PT ;  /* 0x00000025f700720c */ /* 0x000fe20003f84070 */
[----:B------:R-:W-:Y:S01]  /*e450*/  STL [R1+0x414], R41 ;  /* 0x0004142901007387 */ /* 0x000fe20000100800 */
[----:B-1----:R-:W-:Y:S02]  /*e460*/  IMAD.MOV.U32 R35, RZ, RZ, R25 ;  /* 0x000000ffff237224 */ /* 0x002fe400078e0019 */
[----:B------:R-:W-:Y:S02]  /*e470*/  IMAD.MOV.U32 R25, RZ, RZ, R24 ;  /* 0x000000ffff197224 */ /* 0x000fe400078e0018 */
[----:B------:R-:W-:Y:S01]  /*e480*/  IMAD.MOV.U32 R24, RZ, RZ, R23 ;  /* 0x000000ffff187224 */ /* 0x000fe200078e0017 */
[----:B------:R-:W-:Y:S01]  /*e490*/  MOV R23, R16 ;  /* 0x0000001000177202 */ /* 0x000fe20000000f00 */
[----:B------:R-:W-:Y:S01]  /*e4a0*/  STL [R1+0x410], R40 ;  /* 0x0004102801007387 */ /* 0x000fe20000100800 */
[----:B------:R-:W-:Y:S02]  /*e4b0*/  IMAD.MOV.U32 R16, RZ, RZ, R14 ;  /* 0x000000ffff107224 */ /* 0x000fe400078e000e */
[----:B------:R-:W-:Y:S01]  /*e4c0*/  IMAD.MOV.U32 R14, RZ, RZ, R12 ;  /* 0x000000ffff0e7224 */ /* 0x000fe200078e000c */
[----:B------:R-:W-:Y:S01]  /*e4d0*/  STL [R1+0x40c], R36 ;  /* 0x00040c2401007387 */ /* 0x000fe20000100800 */
[----:B------:R-:W-:Y:S01]  /*e4e0*/  @!P3 IMAD.IADD R29, R29, 0x1, -R247 ;  /* 0x000000011d1db824 */ /* 0x000fe200078e0af7 */
[----:B------:R-:W-:Y:S01]  /*e4f0*/  ISETP.GT.U32.AND P3, PT, R247, R32, PT ;  /* 0x00000020f700720c */ /* 0x000fe20003f64070 */
[----:B------:R-:W-:Y:S01]  /*e500*/  IMAD.MOV.U32 R12, RZ, RZ, R11 ;  /* 0x000000ffff0c7224 */ /* 0x000fe200078e000b */
[----:B------:R1:W-:Y:S01]  /*e510*/  STL [R1+0x408], R26 ;  /* 0x0004081a01007387 */ /* 0x0003e20000100800 */
[----:B------:R-:W-:-:S02]  /*e520*/  IMAD.MOV.U32 R11, RZ, RZ, R10 ;  /* 0x000000ffff0b7224 */ /* 0x000fc400078e000a */
[----:B------:R-:W-:Y:S02]  /*e530*/  IMAD.MOV.U32 R10, RZ, RZ, R5 ;  /* 0x000000ffff0a7224 */ /* 0x000fe400078e0005 */
[----:B------:R-:W-:Y:S01]  /*e540*/  @!P1 IMAD.IADD R39, R39, 0x1, -R247 ;  /* 0x0000000127279824 */ /* 0x000fe200078e0af7 */
[----:B-1----:R-:W2:Y:S01]  /*e550*/  LDL.LU R26, [R1+0x3d0] ;  /* 0x0003d000011a7983 */ /* 0x002ea20000300800 */
[----:B------:R-:W-:-:S03]  /*e560*/  IMAD.MOV.U32 R36, RZ, RZ, R35 ;  /* 0x000000ffff247224 */ /* 0x000fc600078e0023 */
[----:B------:R-:W3:Y:S01]  /*e570*/  LDL.LU R41, [R1+0x3cc] ;  /* 0x0003cc0001297983 */ /* 0x000ee20000300800 */
[----:B------:R-:W-:-:S03]  /*e580*/  IMAD.MOV.U32 R35, RZ, RZ, R25 ;  /* 0x000000ffff237224 */ /* 0x000fc600078e0019 */
[----:B------:R-:W4:Y:S01]  /*e590*/  LDL.LU R5, [R1+0x188] ;  /* 0x0001880001057983 */ /* 0x000f220000300800 */
[----:B------:R-:W-:-:S03]  /*e5a0*/  @!P5 IMAD.IADD R38, R38, 0x1, -R247 ;  /* 0x000000012626d824 */ /* 0x000fc600078e0af7 */
[----:B------:R-:W4:Y:S01]  /*e5b0*/  LDL.LU R40, [R1+0x3c8] ;  /* 0x0003c80001287983 */ /* 0x000f220000300800 */
[----:B------:R-:W-:Y:S01]  /*e5c0*/  @!P0 IMAD.IADD R28, R28, 0x1, -R247 ;  /* 0x000000011c1c8824 */ /* 0x000fe200078e0af7 */
[----:B------:R-:W-:Y:S02]  /*e5d0*/  @!P4 IADD3 R37, R37, -R247, RZ ;  /* 0x800000f72525c210 */ /* 0x000fe40007ffe0ff */
[----:B------:R1:W-:Y:S01]  /*e5e0*/  STL [R1+0x404], R34 ;  /* 0x0004042201007387 */ /* 0x0003e20000100800 */
[----:B------:R-:W-:Y:S01]  /*e5f0*/  IMAD.MOV.U32 R25, RZ, RZ, R12 ;  /* 0x000000ffff197224 */ /* 0x000fe200078e000c */
[----:B------:R-:W-:Y:S01]  /*e600*/  ISETP.GT.U32.AND P0, PT, R247, R31, PT ;  /* 0x0000001ff700720c */ /* 0x000fe20003f04070 */
[----:B------:R-:W-:Y:S02]  /*e610*/  IMAD.MOV.U32 R12, RZ, RZ, R252 ;  /* 0x000000ffff0c7224 */ /* 0x000fe400078e00fc */
[----:B-1----:R-:W-:Y:S02]  /*e620*/  IMAD.MOV.U32 R34, RZ, RZ, R24 ;  /* 0x000000ffff227224 */ /* 0x002fe400078e0018 */
[----:B------:R-:W-:-:S02]  /*e630*/  IMAD.MOV.U32 R24, RZ, RZ, R14 ;  /* 0x000000ffff187224 */ /* 0x000fc400078e000e */
[----:B------:R-:W4:Y:S04]  /*e640*/  LDL.LU R14, [R1+0x354] ;  /* 0x00035400010e7983 */ /* 0x000f280000300800 */
[----:B------:R-:W4:Y:S04]  /*e650*/  LDL.LU R252, [R1+0x118] ;  /* 0x0001180001fc7983 */ /* 0x000f280000300800 */
[----:B------:R1:W-:Y:S01]  /*e660*/  STL [R1+0x400], R39 ;  /* 0x0004002701007387 */ /* 0x0003e20000100800 */
[----:B------:R-:W-:-:S03]  /*e670*/  @!P3 IMAD.IADD R32, R32, 0x1, -R247 ;  /* 0x000000012020b824 */ /* 0x000fc600078e0af7 */
[----:B------:R1:W-:Y:S04]  /*e680*/  STL [R1+0x3fc], R38 ;  /* 0x0003fc2601007387 */ /* 0x0003e80000100800 */
[----:B------:R1:W-:Y:S04]  /*e690*/  STL [R1+0x3f8], R37 ;  /* 0x0003f82501007387 */ /* 0x0003e80000100800 */
[----:B------:R-:W4:Y:S01]  /*e6a0*/  LDL.LU R237, [R1+0x3b8] ;  /* 0x0003b80001ed7983 */ /* 0x000f220000300800 */
[----:B------:R-:W-:-:S03]  /*e6b0*/  @!P0 IMAD.IADD R31, R31, 0x1, -R247 ;  /* 0x000000011f1f8824 */ /* 0x000fc600078e0af7 */
[----:B------:R-:W4:Y:S04]  /*e6c0*/  LDL.LU R238, [R1+0x3b4] ;  /* 0x0003b40001ee7983 */ /* 0x000f280000300800 */
[----:B------:R1:W-:Y:S04]  /*e6d0*/  STL [R1+0x3f4], R32 ;  /* 0x0003f42001007387 */ /* 0x0003e80000100800 */
[----:B-1----:R-:W4:Y:S04]  /*e6e0*/  LDL.LU R39, [R1+0x3b0] ;  /* 0x0003b00001277983 */ /* 0x002f280000300800 */
[----:B------:R-:W4:Y:S04]  /*e6f0*/  LDL.LU R38, [R1+0x3ac] ;  /* 0x0003ac0001267983 */ /* 0x000f280000300800 */
[----:B------:R1:W-:Y:S04]  /*e700*/  STL [R1+0x3f0], R31 ;  /* 0x0003f01f01007387 */ /* 0x0003e80000100800 */
[----:B------:R-:W4:Y:S04]  /*e710*/  LDL.LU R37, [R1+0x3a8] ;  /* 0x0003a80001257983 */ /* 0x000f280000300800 */
[----:B------:R-:W4:Y:S04]  /*e720*/  LDL.LU R32, [R1+0x3a4] ;  /* 0x0003a40001207983 */ /* 0x000f280000300800 */
[----:B-1----:R-:W4:Y:S01]  /*e730*/  LDL.LU R31, [R1+0x3a0] ;  /* 0x0003a000011f7983 */ /* 0x002f220000300800 */
[----:B------:R-:W-:-:S02]  /*e740*/  ISETP.GT.U32.AND P2, PT, R247, R27, PT ;  /* 0x0000001bf700720c */ /* 0x000fc40003f44070 */
[C---:B------:R-:W-:Y:S02]  /*e750*/  ISETP.GT.U32.AND P1, PT, R247.reuse, R42, PT ;  /* 0x0000002af700720c */ /* 0x040fe40003f24070 */
[----:B------:R-:W-:-:S09]  /*e760*/  ISETP.GT.U32.AND P5, PT, R247, R33, PT ;  /* 0x00000021f700720c */ /* 0x000fd20003fa4070 */
[--C-:B------:R-:W-:Y:S01]  /*e770*/  @!P2 IMAD.IADD R27, R27, 0x1, -R247.reuse ;  /* 0x000000011b1ba824 */ /* 0x100fe200078e0af7 */
[C---:B------:R-:W-:Y:S02]  /*e780*/  ISETP.GT.U32.AND P2, PT, R247.reuse, R235, PT ;  /* 0x000000ebf700720c */ /* 0x040fe40003f44070 */
[C---:B------:R-:W-:Y:S02]  /*e790*/  ISETP.GT.U32.AND P4, PT, R247.reuse, R30, PT ;  /* 0x0000001ef700720c */ /* 0x040fe40003f84070 */
[C---:B------:R-:W-:Y:S01]  /*e7a0*/  ISETP.GT.U32.AND P6, PT, R247.reuse, R27, PT ;  /* 0x0000001bf700720c */ /* 0x040fe20003fc4070 */
[--C-:B------:R-:W-:Y:S01]  /*e7b0*/  @!P1 IMAD.IADD R42, R42, 0x1, -R247.reuse ;  /* 0x000000012a2a9824 */ /* 0x100fe200078e0af7 */
[----:B------:R-:W-:Y:S01]  /*e7c0*/  ISETP.GT.U32.AND P3, PT, R247, R29, PT ;  /* 0x0000001df700720c */ /* 0x000fe20003f64070 */
[----:B------:R-:W-:-:S06]  /*e7d0*/  @!P5 IMAD.IADD R33, R33, 0x1, -R247 ;  /* 0x000000012121d824 */ /* 0x000fcc00078e0af7 */
[--C-:B------:R-:W-:Y:S02]  /*e7e0*/  @!P2 IMAD.IADD R235, R235, 0x1, -R247.reuse ;  /* 0x00000001ebeba824 */ /* 0x100fe400078e0af7 */
[--C-:B------:R-:W-:Y:S01]  /*e7f0*/  @!P4 IMAD.IADD R30, R30, 0x1, -R247.reuse ;  /* 0x000000011e1ec824 */ /* 0x100fe200078e0af7 */
[----:B------:R-:W-:Y:S01]  /*e800*/  ISETP.GT.U32.AND P4, PT, R247, R36, PT ;  /* 0x00000024f700720c */ /* 0x000fe20003f84070 */
[--C-:B------:R-:W-:Y:S01]  /*e810*/  @!P6 IMAD.IADD R27, R27, 0x1, -R247.reuse ;  /* 0x000000011b1be824 */ /* 0x100fe200078e0af7 */
[----:B------:R-:W-:Y:S01]  /*e820*/  ISETP.GT.U32.AND P0, PT, R247, R28, PT ;  /* 0x0000001cf700720c */ /* 0x000fe20003f04070 */
[--C-:B------:R-:W-:Y:S01]  /*e830*/  @!P3 IMAD.IADD R29, R29, 0x1, -R247.reuse ;  /* 0x000000011d1db824 */ /* 0x100fe200078e0af7 */
[----:B------:R-:W-:Y:S01]  /*e840*/  ISETP.GT.U32.AND P3, PT, R247, R35, PT ;  /* 0x00000023f700720c */ /* 0x000fe20003f64070 */
[----:B------:R-:W-:Y:S08]  /*e850*/  STL [R1+0x3ec], R235 ;  /* 0x0003eceb01007387 */ /* 0x000ff00000100800 */
[----:B------:R-:W-:-:S02]  /*e860*/  @!P4 IMAD.IADD R36, R36, 0x1, -R247 ;  /* 0x000000012424c824 */ /* 0x000fc400078e0af7 */
[----:B------:R-:W-:Y:S02]  /*e870*/  @!P0 IADD3 R28, R28, -R247, RZ ;  /* 0x800000f71c1c8210 */ /* 0x000fe40007ffe0ff */
[----:B------:R-:W-:Y:S01]  /*e880*/  ISETP.GT.U32.AND P0, PT, R247, R34, PT ;  /* 0x00000022f700720c */ /* 0x000fe20003f04070 */
[--C-:B------:R-:W-:Y:S01]  /*e890*/  @!P3 IMAD.IADD R35, R35, 0x1, -R247.reuse ;  /* 0x000000012323b824 */ /* 0x100fe200078e0af7 */
[----:B------:R-:W-:Y:S04]  /*e8a0*/  STL [R1+0x3e8], R42 ;  /* 0x0003e82a01007387 */ /* 0x000fe80000100800 */
[----:B------:R-:W-:Y:S04]  /*e8b0*/  STL [R1+0x3e4], R33 ;  /* 0x0003e42101007387 */ /* 0x000fe80000100800 */
[----:B------:R-:W-:Y:S04]  /*e8c0*/  STL [R1+0x3e0], R30 ;  /* 0x0003e01e01007387 */ /* 0x000fe80000100800 */
[----:B------:R1:W-:Y:S04]  /*e8d0*/  STL [R1+0x3dc], R29 ;  /* 0x0003dc1d01007387 */ /* 0x0003e80000100800 */
[----:B------:R-:W-:Y:S01]  /*e8e0*/  STL [R1+0x3d8], R28 ;  /* 0x0003d81c01007387 */ /* 0x000fe20000100800 */
[----:B------:R-:W-:-:S03]  /*e8f0*/  @!P0 IMAD.IADD R34, R34, 0x1, -R247 ;  /* 0x0000000122228824 */ /* 0x000fc600078e0af7 */
[----:B------:R1:W-:Y:S02]  /*e900*/  STL [R1+0x3d4], R27 ;  /* 0x0003d41b01007387 */ /* 0x0003e40000100800 */
[----:B-1----:R-:W-:Y:S02]  /*e910*/  IMAD.MOV.U32 R29, RZ, RZ, R24 ;  /* 0x000000ffff1d7224 */ /* 0x002fe400078e0018 */
[----:B------:R-:W4:Y:S04]  /*e920*/  LDL.LU R27, [R1+0x39c] ;  /* 0x00039c00011b7983 */ /* 0x000f280000300800 */
[----:B------:R-:W4:Y:S04]  /*e930*/  LDL.LU R33, [R1+0x398] ;  /* 0x0003980001217983 */ /* 0x000f280000300800 */
[----:B------:R-:W4:Y:S04]  /*e940*/  LDL.LU R30, [R1+0x394] ;  /* 0x00039400011e7983 */ /* 0x000f280000300800 */
[----:B------:R-:W4:Y:S01]  /*e950*/  LDL.LU R28, [R1+0x390] ;  /* 0x00039000011c7983 */ /* 0x000f220000300800 */
[----:B--2---:R-:W-:-:S02]  /*e960*/  ISETP.GT.U32.AND P2, PT, R247, R26, PT ;  /* 0x0000001af700720c */ /* 0x004fc40003f44070 */
[C---:B---3--:R-:W-:Y:S02]  /*e970*/  ISETP.GT.U32.AND P1, PT, R247.reuse, R41, PT ;  /* 0x00000029f700720c */ /* 0x048fe40003f24070 */
[----:B----4-:R-:W-:-:S09]  /*e980*/  ISETP.GT.U32.AND P5, PT, R247, R40, PT ;  /* 0x00000028f700720c */ /* 0x010fd20003fa4070 */
[--C-:B------:R-:W-:Y:S02]  /*e990*/  @!P2 IMAD.IADD R26, R26, 0x1, -R247.reuse ;  /* 0x000000011a1aa824 */ /* 0x100fe400078e0af7 */
[--C-:B------:R-:W-:Y:S02]  /*e9a0*/  @!P1 IMAD.IADD R41, R41, 0x1, -R247.reuse ;  /* 0x0000000129299824 */ /* 0x100fe400078e0af7 */
[----:B------:R-:W-:Y:S01]  /*e9b0*/  @!P5 IMAD.IADD R40, R40, 0x1, -R247 ;  /* 0x000000012828d824 */ /* 0x000fe200078e0af7 */
[C---:B------:R-:W-:Y:S02]  /*e9c0*/  ISETP.GT.U32.AND P6, PT, R247.reuse, R237, PT ;  /* 0x000000edf700720c */ /* 0x040fe40003fc4070 */
[C---:B------:R-:W-:Y:S02]  /*e9d0*/  ISETP.GT.U32.AND P2, PT, R247.reuse, R238, PT ;  /* 0x000000eef700720c */ /* 0x040fe40003f44070 */
[C---:B------:R-:W-:Y:S02]  /*e9e0*/  ISETP.GT.U32.AND P1, PT, R247.reuse, R39, PT ;  /* 0x00000027f700720c */ /* 0x040fe40003f24070 */
[----:B------:R-:W-:-:S07]  /*e9f0*/  ISETP.GT.U32.AND P5, PT, R247, R38, PT ;  /* 0x00000026f700720c */ /* 0x000fce0003fa4070 */
[----:B------:R-:W-:Y:S02]  /*ea00*/  @!P6 IADD3 R237, R237, -R247, RZ ;  /* 0x800000f7edede210 */ /* 0x000fe40007ffe0ff */
[C---:B------:R-:W-:Y:S02]  /*ea10*/  ISETP.GT.U32.AND P6, PT, R247.reuse, R26, PT ;  /* 0x0000001af700720c */ /* 0x040fe40003fc4070 */
[C---:B------:R-:W-:Y:S01]  /*ea20*/  ISETP.GT.U32.AND P4, PT, R247.reuse, R37, PT ;  /* 0x00000025f700720c */ /* 0x040fe20003f84070 */
[--C-:B------:R-:W-:Y:S01]  /*ea30*/  @!P2 IMAD.IADD R238, R238, 0x1, -R247.reuse ;  /* 0x00000001eeeea824 */ /* 0x100fe200078e0af7 */
[----:B------:R-:W-:Y:S01]  /*ea40*/  ISETP.GT.U32.AND P2, PT, R247, R41, PT ;  /* 0x00000029f700720c */ /* 0x000fe20003f44070 */
[--C-:B------:R-:W-:Y:S01]  /*ea50*/  @!P1 IMAD.IADD R39, R39, 0x1, -R247.reuse ;  /* 0x0000000127279824 */ /* 0x100fe200078e0af7 */
[C---:B------:R-:W-:Y:S01]  /*ea60*/  ISETP.GT.U32.AND P3, PT, R247.reuse, R32, PT ;  /* 0x00000020f700720c */ /* 0x040fe20003f64070 */
[----:B------:R-:W-:Y:S01]  /*ea70*/  @!P5 IMAD.IADD R38, R38, 0x1, -R247 ;  /* 0x000000012626d824 */ /* 0x000fe200078e0af7 */
[----:B------:R-:W-:-:S02]  /*ea80*/  ISETP.GT.U32.AND P1, PT, R247, R40, PT ;  /* 0x00000028f700720c */ /* 0x000fc40003f24070 */
[----:B------:R-:W-:-:S03]  /*ea90*/  ISETP.GT.U32.AND P5, PT, R247, R36, PT ;  /* 0x00000024f700720c */ /* 0x000fc60003fa4070 */
[--C-:B------:R-:W-:Y:S02]  /*eaa0*/  @!P6 IMAD.IADD R26, R26, 0x1, -R247.reuse ;  /* 0x000000011a1ae824 */ /* 0x100fe400078e0af7 */
[--C-:B------:R-:W-:Y:S01]  /*eab0*/  @!P4 IMAD.IADD R37, R37, 0x1, -R247.reuse ;  /* 0x000000012525c824 */ /* 0x100fe200078e0af7 */
[C---:B------:R-:W-:Y:S02]  /*eac0*/  ISETP.GT.U32.AND P4, PT, R247.reuse, R35, PT ;  /* 0x00000023f700720c */ /* 0x040fe40003f84070 */
[----:B------:R1:W-:Y:S01]  /*ead0*/  STL [R1+0x3d0], R26 ;  /* 0x0003d01a01007387 */ /* 0x0003e20000100800 */
[----:B------:R-:W-:Y:S01]  /*eae0*/  ISETP.GT.U32.AND P0, PT, R247, R31, PT ;  /* 0x0000001ff700720c */ /* 0x000fe20003f04070 */
[--C-:B------:R-:W-:Y:S02]  /*eaf0*/  @!P2 IMAD.IADD R41, R41, 0x1, -R247.reuse ;  /* 0x000000012929a824 */ /* 0x100fe400078e0af7 */
[--C-:B------:R-:W-:Y:S01]  /*eb00*/  @!P3 IMAD.IADD R32, R32, 0x1, -R247.reuse ;  /* 0x000000012020b824 */ /* 0x100fe200078e0af7 */
[----:B------:R-:W-:Y:S01]  /*eb10*/  ISETP.GT.U32.AND P3, PT, R247, R34, PT ;  /* 0x00000022f700720c */ /* 0x000fe20003f64070 */
[----:B------:R-:W-:-:S02]  /*eb20*/  @!P1 IMAD.IADD R40, R40, 0x1, -R247 ;  /* 0x0000000128289824 */ /* 0x000fc400078e0af7 */
[----:B------:R-:W-:Y:S01]  /*eb30*/  @!P5 IMAD.IADD R36, R36, 0x1, -R247 ;  /* 0x000000012424d824 */ /* 0x000fe200078e0af7 */
[----:B-1----:R-:W-:Y:S01]  /*eb40*/  MOV R26, R25 ;  /* 0x00000019001a7202 */ /* 0x002fe20000000f00 */
[----:B------:R-:W-:Y:S02]  /*eb50*/  IMAD.MOV.U32 R25, RZ, RZ, R12 ;  /* 0x000000ffff197224 */ /* 0x000fe400078e000c */
[----:B------:R-:W-:Y:S02]  /*eb60*/  IMAD.MOV.U32 R12, RZ, RZ, R11 ;  /* 0x000000ffff0c7224 */ /* 0x000fe400078e000b */
[----:B------:R-:W-:Y:S01]  /*eb70*/  IMAD.MOV.U32 R24, RZ, RZ, R14 ;  /* 0x000000ffff187224 */ /* 0x000fe200078e000e */
[----:B------:R-:W2:Y:S04]  /*eb80*/  LDL.LU R11, [R1+0x254] ;  /* 0x00025400010b7983 */ /* 0x000ea80000300800 */
[----:B------:R-:W3:Y:S01]  /*eb90*/  LDL.LU R14, [R1+0x2c0] ;  /* 0x0002c000010e7983 */ /* 0x000ee20000300800 */
[----:B------:R-:W-:-:S03]  /*eba0*/  @!P4 IADD3 R35, R35, -R247, RZ ;  /* 0x800000f72323c210 */ /* 0x000fc60007ffe0ff */
[----:B------:R1:W-:Y:S04]  /*ebb0*/  STL [R1+0x3cc], R41 ;  /* 0x0003cc2901007387 */ /* 0x0003e80000100800 */
[----:B------:R4:W-:Y:S04]  /*ebc0*/  STL [R1+0x3c8], R40 ;  /* 0x0003c82801007387 */ /* 0x0009e80000100800 */
[----:B------:R4:W-:Y:S04]  /*ebd0*/  STL [R1+0x3c4], R36 ;  /* 0x0003c42401007387 */ /* 0x0009e80000100800 */
[----:B------:R-:W2:Y:S01]  /*ebe0*/  LDL.LU R42, [R1+0x384] ;  /* 0x00038400012a7983 */ /* 0x000ea20000300800 */
[----:B------:R-:W-:Y:S01]  /*ebf0*/  @!P0 IMAD.IADD R31, R31, 0x1, -R247 ;  /* 0x000000011f1f8824 */ /* 0x000fe200078e0af7 */
[----:B------:R-:W-:-:S02]  /*ec00*/  ISETP.GT.U32.AND P0, PT, R247, R237, PT ;  /* 0x000000edf700720c */ /* 0x000fc40003f04070 */
[----:B-1----:R-:W3:Y:S01]  /*ec10*/  LDL.LU R41, [R1+0x380] ;  /* 0x0003800001297983 */ /* 0x002ee20000300800 */
[C---:B------:R-:W-:Y:S01]  /*ec20*/  ISETP.GT.U32.AND P2, PT, R247.reuse, R238, PT ;  /* 0x000000eef700720c */ /* 0x040fe20003f44070 */
[----:B------:R-:W-:Y:S02]  /*ec30*/  @!P3 IMAD.IADD R34, R34, 0x1, -R247 ;  /* 0x000000012222b824 */ /* 0x000fe400078e0af7 */
[----:B------:R1:W-:Y:S01]  /*ec40*/  STL [R1+0x3c0], R35 ;  /* 0x0003c02301007387 */ /* 0x0003e20000100800 */
[----:B------:R-:W-:-:S03]  /*ec50*/  ISETP.GT.U32.AND P1, PT, R247, R39, PT ;  /* 0x00000027f700720c */ /* 0x000fc60003f24070 */
[----:B----4-:R-:W4:Y:S01]  /*ec60*/  LDL.LU R40, [R1+0x37c] ;  /* 0x00037c0001287983 */ /* 0x010f220000300800 */
[C---:B------:R-:W-:Y:S02]  /*ec70*/  ISETP.GT.U32.AND P5, PT, R247.reuse, R38, PT ;  /* 0x00000026f700720c */ /* 0x040fe40003fa4070 */
[C---:B------:R-:W-:Y:S01]  /*ec80*/  ISETP.GT.U32.AND P4, PT, R247.reuse, R37, PT ;  /* 0x00000025f700720c */ /* 0x040fe20003f84070 */
[----:B------:R-:W4:Y:S01]  /*ec90*/  LDL.LU R236, [R1+0x378] ;  /* 0x0003780001ec7983 */ /* 0x000f220000300800 */
[C---:B------:R-:W-:Y:S02]  /*eca0*/  ISETP.GT.U32.AND P3, PT, R247.reuse, R32, PT ;  /* 0x00000020f700720c */ /* 0x040fe40003f64070 */
[----:B------:R-:W-:Y:S01]  /*ecb0*/  ISETP.GT.U32.AND P6, PT, R247, R31, PT ;  /* 0x0000001ff700720c */ /* 0x000fe20003fc4070 */
[----:B------:R1:W-:Y:S04]  /*ecc0*/  STL [R1+0x3bc], R34 ;  /* 0x0003bc2201007387 */ /* 0x0003e80000100800 */
[----:B------:R-:W4:Y:S01]  /*ecd0*/  LDL.LU R36, [R1+0x374] ;  /* 0x0003740001247983 */ /* 0x000f220000300800 */
[----:B------:R-:W-:-:S02]  /*ece0*/  @!P0 IMAD.IADD R237, R237, 0x1, -R247 ;  /* 0x00000001eded8824 */ /* 0x000fc400078e0af7 */
[--C-:B------:R-:W-:Y:S01]  /*ecf0*/  @!P2 IMAD.IADD R238, R238, 0x1, -R247.reuse ;  /* 0x00000001eeeea824 */ /* 0x100fe200078e0af7 */
[----:B-1----:R-:W4:Y:S01]  /*ed00*/  LDL.LU R35, [R1+0x370] ;  /* 0x0003700001237983 */ /* 0x002f220000300800 */
[--C-:B------:R-:W-:Y:S02]  /*ed10*/  @!P1 IMAD.IADD R39, R39, 0x1, -R247.reuse ;  /* 0x0000000127279824 */ /* 0x100fe400078e0af7 */
[--C-:B------:R-:W-:Y:S01]  /*ed20*/  @!P5 IMAD.IADD R38, R38, 0x1, -R247.reuse ;  /* 0x000000012626d824 */ /* 0x100fe200078e0af7 */
[----:B------:R-:W4:Y:S01]  /*ed30*/  LDL.LU R34, [R1+0x36c] ;  /* 0x00036c0001227983 */ /* 0x000f220000300800 */
[--C-:B------:R-:W-:Y:S01]  /*ed40*/  @!P4 IMAD.IADD R37, R37, 0x1, -R247.reuse ;  /* 0x000000012525c824 */ /* 0x100fe200078e0af7 */
[----:B------:R-:W-:Y:S01]  /*ed50*/  @!P3 IADD3 R32, R32, -R247, RZ ;  /* 0x800000f72020b210 */ /* 0x000fe20007ffe0ff */
[----:B------:R-:W-:Y:S01]  /*ed60*/  @!P6 IMAD.IADD R31, R31, 0x1, -R247 ;  /* 0x000000011f1fe824 */ /* 0x000fe200078e0af7 */
[----:B------:R-:W-:Y:S04]  /*ed70*/  STL [R1+0x3b8], R237 ;  /* 0x0003b8ed01007387 */ /* 0x000fe80000100800 */
[----:B------:R-:W-:Y:S04]  /*ed80*/  STL [R1+0x3b4], R238 ;  /* 0x0003b4ee01007387 */ /* 0x000fe80000100800 */
[----:B------:R-:W-:Y:S04]  /*ed90*/  STL [R1+0x3b0], R39 ;  /* 0x0003b02701007387 */ /* 0x000fe80000100800 */
[----:B------:R-:W-:Y:S04]  /*eda0*/  STL [R1+0x3ac], R38 ;  /* 0x0003ac2601007387 */ /* 0x000fe80000100800 */
[----:B------:R-:W-:Y:S04]  /*edb0*/  STL [R1+0x3a8], R37 ;  /* 0x0003a82501007387 */ /* 0x000fe80000100800 */
[----:B------:R1:W-:Y:S04]  /*edc0*/  STL [R1+0x3a4], R32 ;  /* 0x0003a42001007387 */ /* 0x0003e80000100800 */
[----:B------:R-:W-:Y:S01]  /*edd0*/  STL [R1+0x3a0], R31 ;  /* 0x0003a01f01007387 */ /* 0x000fe20000100800 */
[----:B-1----:R-:W-:-:S03]  /*ede0*/  IMAD.MOV.U32 R32, RZ, RZ, R25 ;  /* 0x000000ffff207224 */ /* 0x002fc600078e0019 */
[----:B------:R-:W4:Y:S01]  /*edf0*/  LDL.LU R25, [R1+0x358] ;  /* 0x0003580001197983 */ /* 0x000f220000300800 */
[C---:B------:R-:W-:Y:S02]  /*ee00*/  ISETP.GT.U32.AND P0, PT, R247.reuse, R27, PT ;  /* 0x0000001bf700720c */ /* 0x040fe40003f04070 */
[C---:B------:R-:W-:Y:S01]  /*ee10*/  ISETP.GT.U32.AND P2, PT, R247.reuse, R33, PT ;  /* 0x00000021f700720c */ /* 0x040fe20003f44070 */
[----:B------:R-:W4:Y:S01]  /*ee20*/  LDL.LU R238, [R1+0x368] ;  /* 0x0003680001ee7983 */ /* 0x000f220000300800 */
[C---:B------:R-:W-:Y:S02]  /*ee30*/  ISETP.GT.U32.AND P1, PT, R247.reuse, R30, PT ;  /* 0x0000001ef700720c */ /* 0x040fe40003f24070 */
[C---:B------:R-:W-:Y:S01]  /*ee40*/  ISETP.GT.U32.AND P5, PT, R247.reuse, R28, PT ;  /* 0x0000001cf700720c */ /* 0x040fe20003fa4070 */
[----:B------:R-:W4:Y:S01]  /*ee50*/  LDL.LU R38, [R1+0x364] ;  /* 0x0003640001267983 */ /* 0x000f220000300800 */
[----:B------:R-:W-:-:S03]  /*ee60*/  ISETP.GT.U32.AND P4, PT, R247, R26, PT ;  /* 0x0000001af700720c */ /* 0x000fc60003f84070 */
[----:B------:R-:W4:Y:S02]  /*ee70*/  LDL.LU R37, [R1+0x360] ;  /* 0x0003600001257983 */ /* 0x000f240000300800 */
[--C-:B------:R-:W-:Y:S02]  /*ee80*/  @!P0 IMAD.IADD R27, R27, 0x1, -R247.reuse ;  /* 0x000000011b1b8824 */ /* 0x100fe400078e0af7 */
[--C-:B------:R-:W-:Y:S02]  /*ee90*/  @!P2 IMAD.IADD R33, R33, 0x1, -R247.reuse ;  /* 0x000000012121a824 */ /* 0x100fe400078e0af7 */
[--C-:B------:R-:W-:Y:S02]  /*eea0*/  @!P1 IMAD.IADD R30, R30, 0x1, -R247.reuse ;  /* 0x000000011e1e9824 */ /* 0x100fe400078e0af7 */
[--C-:B------:R-:W-:Y:S02]  /*eeb0*/  @!P5 IMAD.IADD R28, R28, 0x1, -R247.reuse ;  /* 0x000000011c1cd824 */ /* 0x100fe400078e0af7 */
[----:B------:R-:W-:Y:S01]  /*eec0*/  @!P4 IMAD.IADD R26, R26, 0x1, -R247 ;  /* 0x000000011a1ac824 */ /* 0x000fe200078e0af7 */
[----:B--2---:R-:W-:-:S02]  /*eed0*/  ISETP.GT.U32.AND P6, PT, R247, R42, PT ;  /* 0x0000002af700720c */ /* 0x004fc40003fc4070 */
[C---:B---3--:R-:W-:Y:S02]  /*eee0*/  ISETP.GT.U32.AND P0, PT, R247.reuse, R41, PT ;  /* 0x00000029f700720c */ /* 0x048fe40003f04070 */
[C---:B----4-:R-:W-:Y:S02]  /*eef0*/  ISETP.GT.U32.AND P2, PT, R247.reuse, R40, PT ;  /* 0x00000028f700720c */ /* 0x050fe40003f44070 */
[----:B------:R-:W-:-:S07]  /*ef00*/  ISETP.GT.U32.AND P1, PT, R247, R236, PT ;  /* 0x000000ecf700720c */ /* 0x000fce0003f24070 */
[--C-:B------:R-:W-:Y:S01]  /*ef10*/  @!P6 IMAD.IADD R42, R42, 0x1, -R247.reuse ;  /* 0x000000012a2ae824 */ /* 0x100fe200078e0af7 */
[----:B------:R-:W-:Y:S01]  /*ef20*/  ISETP.GT.U32.AND P6, PT, R247, R27, PT ;  /* 0x0000001bf700720c */ /* 0x000fe20003fc4070 */
[--C-:B------:R-:W-:Y:S01]  /*ef30*/  @!P0 IMAD.IADD R41, R41, 0x1, -R247.reuse ;  /* 0x0000000129298824 */ /* 0x100fe200078e0af7 */
[C---:B------:R-:W-:Y:S01]  /*ef40*/  ISETP.GT.U32.AND P5, PT, R247.reuse, R36, PT ;  /* 0x00000024f700720c */ /* 0x040fe20003fa4070 */
[--C-:B------:R-:W-:Y:S01]  /*ef50*/  @!P2 IMAD.IADD R40, R40, 0x1, -R247.reuse ;  /* 0x000000012828a824 */ /* 0x100fe200078e0af7 */
[C---:B------:R-:W-:Y:S02]  /*ef60*/  ISETP.GT.U32.AND P0, PT, R247.reuse, R33, PT ;  /* 0x00000021f700720c */ /* 0x040fe40003f04070 */
[C---:B------:R-:W-:Y:S01]  /*ef70*/  ISETP.GT.U32.AND P2, PT, R247.reuse, R30, PT ;  /* 0x0000001ef700720c */ /* 0x040fe20003f44070 */
[----:B------:R-:W-:Y:S01]  /*ef80*/  @!P1 IMAD.IADD R236, R236, 0x1, -R247 ;  /* 0x00000001ecec9824 */ /* 0x000fe200078e0af7 */
[----:B------:R-:W-:-:S05]  /*ef90*/  ISETP.GT.U32.AND P1, PT, R247, R28, PT ;  /* 0x0000001cf700720c */ /* 0x000fca0003f24070 */
[-C--:B------:R-:W-:Y:S02]  /*efa0*/  @!P6 IADD3 R27, R27, -R247.reuse, RZ ;  /* 0x800000f71b1be210 */ /* 0x080fe40007ffe0ff */
[--C-:B------:R-:W-:Y:S01]  /*efb0*/  @!P5 IMAD.IADD R36, R36, 0x1, -R247.reuse ;  /* 0x000000012424d824 */ /* 0x100fe200078e0af7 */
[----:B------:R-:W-:Y:S02]  /*efc0*/  ISETP.GT.U32.AND P5, PT, R247, R26, PT ;  /* 0x0000001af700720c */ /* 0x000fe40003fa4070 */
[----:B------:R1:W-:Y:S01]  /*efd0*/  STL [R1+0x39c], R27 ;  /* 0x00039c1b01007387 */ /* 0x0003e20000100800 */
[----:B------:R-:W-:Y:S01]  /*efe0*/  @!P0 IADD3 R33, R33, -R247, RZ ;  /* 0x800000f721218210 */ /* 0x000fe20007ffe0ff */
[--C-:B------:R-:W-:Y:S02]  /*eff0*/  @!P2 IMAD.IADD R30, R30, 0x1, -R247.reuse ;  /* 0x000000011e1ea824 */ /* 0x100fe400078e0af7 */
[----:B------:R-:W-:Y:S02]  /*f000*/  @!P1 IMAD.IADD R28, R28, 0x1, -R247 ;  /* 0x000000011c1c9824 */ /* 0x000fe400078e0af7 */
[----:B-1----:R-:W-:-:S02]  /*f010*/  IMAD.MOV.U32 R27, RZ, RZ, R24 ;  /* 0x000000ffff1b7224 */ /* 0x002fc400078e0018 */
[----:B------:R-:W-:Y:S02]  /*f020*/  IMAD.MOV.U32 R24, RZ, RZ, R16 ;  /* 0x000000ffff187224 */ /* 0x000fe400078e0010 */
[----:B------:R-:W-:Y:S02]  /*f030*/  IMAD.MOV.U32 R16, RZ, RZ, R243 ;  /* 0x000000ffff107224 */ /* 0x000fe400078e00f3 */
[----:B------:R-:W-:Y:S02]  /*f040*/  @!P5 IMAD.IADD R26, R26, 0x1, -R247 ;  /* 0x000000011a1ad824 */ /* 0x000fe400078e0af7 */
[----:B------:R-:W-:Y:S02]  /*f050*/  IMAD.MOV.U32 R31, RZ, RZ, R25 ;  /* 0x000000ffff1f7224 */ /* 0x000fe400078e0019 */
[----:B------:R-:W-:Y:S02]  /*f060*/  IMAD.MOV.U32 R25, RZ, RZ, R23 ;  /* 0x000000ffff197224 */ /* 0x000fe400078e0017 */
[----:B------:R-:W-:-:S02]  /*f070*/  IMAD.MOV.U32 R23, RZ, RZ, R14 ;  /* 0x000000ffff177224 */ /* 0x000fc400078e000e */
[----:B------:R-:W-:Y:S02]  /*f080*/  IMAD.MOV.U32 R14, RZ, RZ, R10 ;  /* 0x000000ffff0e7224 */ /* 0x000fe400078e000a */
[----:B------:R-:W2:Y:S04]  /*f090*/  LDL.LU R10, [R1+0x1ec] ;  /* 0x0001ec00010a7983 */ /* 0x000ea80000300800 */
[----:B------:R-:W3:Y:S04]  /*f0a0*/  LDL.LU R243, [R1+0x11c] ;  /* 0x00011c0001f37983 */ /* 0x000ee80000300800 */
[----:B------:R1:W-:Y:S04]  /*f0b0*/  STL [R1+0x398], R33 ;  /* 0x0003982101007387 */ /* 0x0003e80000100800 */
[----:B------:R-:W-:Y:S04]  /*f0c0*/  STL [R1+0x394], R30 ;  /* 0x0003941e01007387 */ /* 0x000fe80000100800 */
[----:B------:R-:W4:Y:S04]  /*f0d0*/  LDL.LU R39, [R1+0x350] ;  /* 0x0003500001277983 */ /* 0x000f280000300800 */
[----:B------:R-:W2:Y:S04]  /*f0e0*/  LDL.LU R235, [R1+0x34c] ;  /* 0x00034c0001eb7983 */ /* 0x000ea80000300800 */
[----:B------:R-:W-:Y:S04]  /*f0f0*/  STL [R1+0x390], R28 ;  /* 0x0003901c01007387 */ /* 0x000fe80000100800 */
[----:B------:R-:W3:Y:S04]  /*f100*/  LDL.LU R237, [R1+0x348] ;  /* 0x0003480001ed7983 */ /* 0x000ee80000300800 */
[----:B-1----:R-:W3:Y:S04]  /*f110*/  LDL.LU R33, [R1+0x344] ;  /* 0x0003440001217983 */ /* 0x002ee80000300800 */
[----:B------:R1:W-:Y:S04]  /*f120*/  STL [R1+0x38c], R26 ;  /* 0x00038c1a01007387 */ /* 0x0003e80000100800 */
[----:B-1----:R-:W3:Y:S01]  /*f130*/  LDL.LU R26, [R1+0x340] ;  /* 0x00034000011a7983 */ /* 0x002ee20000300800 */
[----:B------:R-:W-:-:S02]  /*f140*/  ISETP.GT.U32.AND P3, PT, R247, R29, PT ;  /* 0x0000001df700720c */ /* 0x000fc40003f64070 */
[----:B------:R-:W-:-:S11]  /*f150*/  ISETP.GT.U32.AND P4, PT, R247, R35, PT ;  /* 0x00000023f700720c */ /* 0x000fd60003f84070 */
[----:B------:R-:W-:Y:S02]  /*f160*/  @!P3 IADD3 R29, R29, -R247, RZ ;  /* 0x800000f71d1db210 */ /* 0x000fe40007ffe0ff */
[----:B------:R-:W-:Y:S01]  /*f170*/  ISETP.GT.U32.AND P3, PT, R247, R34, PT ;  /* 0x00000022f700720c */ /* 0x000fe20003f64070 */
[----:B------:R-:W-:Y:S01]  /*f180*/  @!P4 IMAD.IADD R35, R35, 0x1, -R247 ;  /* 0x000000012323c824 */ /* 0x000fe200078e0af7 */
[C---:B------:R-:W-:Y:S02]  /*f190*/  ISETP.GT.U32.AND P0, PT, R247.reuse, R41, PT ;  /* 0x00000029f700720c */ /* 0x040fe40003f04070 */
[C---:B------:R-:W-:Y:S02]  /*f1a0*/  ISETP.GT.U32.AND P4, PT, R247.reuse, R29, PT ;  /* 0x0000001df700720c */ /* 0x040fe40003f84070 */
[----:B------:R-:W-:-:S07]  /*f1b0*/  ISETP.GT.U32.AND P2, PT, R247, R40, PT ;  /* 0x00000028f700720c */ /* 0x000fce0003f44070 */
[--C-:B------:R-:W-:Y:S01]  /*f1c0*/  @!P3 IMAD.IADD R34, R34, 0x1, -R247.reuse ;  /* 0x000000012222b824 */ /* 0x100fe200078e0af7 */
[C---:B------:R-:W-:Y:S02]  /*f1d0*/  ISETP.GT.U32.AND P3, PT, R247.reuse, R42, PT ;  /* 0x0000002af700720c */ /* 0x040fe40003f64070 */
[----:B------:R-:W-:Y:S01]  /*f1e0*/  ISETP.GT.U32.AND P1, PT, R247, R236, PT ;  /* 0x000000ecf700720c */ /* 0x000fe20003f24070 */
[--C-:B------:R-:W-:Y:S01]  /*f1f0*/  @!P0 IMAD.IADD R41, R41, 0x1, -R247.reuse ;  /* 0x0000000129298824 */ /* 0x100fe200078e0af7 */
[----:B------:R-:W-:Y:S01]  /*f200*/  ISETP.GT.U32.AND P6, PT, R247, R34, PT ;  /* 0x00000022f700720c */ /* 0x000fe20003fc4070 */
[--C-:B------:R-:W-:Y:S01]  /*f210*/  @!P4 IMAD.IADD R29, R29, 0x1, -R247.reuse ;  /* 0x000000011d1dc824 */ /* 0x100fe200078e0af7 */
[C---:B------:R-:W-:Y:S01]  /*f220*/  ISETP.GT.U32.AND P5, PT, R247.reuse, R36, PT ;  /* 0x00000024f700720c */ /* 0x040fe20003fa4070 */
[----:B------:R-:W-:Y:S01]  /*f230*/  @!P2 IMAD.IADD R40, R40, 0x1, -R247 ;  /* 0x000000012828a824 */ /* 0x000fe200078e0af7 */
[C---:B------:R-:W-:Y:S01]  /*f240*/  ISETP.GT.U32.AND P0, PT, R247.reuse, R38, PT ;  /* 0x00000026f700720c */ /* 0x040fe20003f04070 */
[----:B------:R-:W-:Y:S01]  /*f250*/  IMAD.MOV.U32 R28, RZ, RZ, R25 ;  /* 0x000000ffff1c7224 */ /* 0x000fe200078e0019 */
[C---:B------:R-:W-:Y:S01]  /*f260*/  ISETP.GT.U32.AND P2, PT, R247.reuse, R37, PT ;  /* 0x00000025f700720c */ /* 0x040fe20003f44070 */
[----:B------:R-:W3:Y:S02]  /*f270*/  LDL.LU R25, [R1+0x33c] ;  /* 0x00033c0001197983 */ /* 0x000ee40000300800 */
[--C-:B------:R-:W-:Y:S01]  /*f280*/  @!P3 IMAD.IADD R42, R42, 0x1, -R247.reuse ;  /* 0x000000012a2ab824 */ /* 0x100fe200078e0af7 */
[C---:B------:R-:W-:Y:S01]  /*f290*/  ISETP.GT.U32.AND P3, PT, R247.reuse, R238, PT ;  /* 0x000000eef700720c */ /* 0x040fe20003f64070 */
[--C-:B------:R-:W-:Y:S01]  /*f2a0*/  @!P1 IMAD.IADD R236, R236, 0x1, -R247.reuse ;  /* 0x00000001ecec9824 */ /* 0x100fe200078e0af7 */
[----:B------:R-:W-:Y:S01]  /*f2b0*/  ISETP.GT.U32.AND P1, PT, R247, R32, PT ;  /* 0x00000020f700720c */ /* 0x000fe20003f24070 */
[----:B------:R1:W-:Y:S01]  /*f2c0*/  STL [R1+0x388], R29 ;  /* 0x0003881d01007387 */ /* 0x0003e20000100800 */
[----:B------:R-:W-:-:S02]  /*f2d0*/  @!P6 IMAD.IADD R34, R34, 0x1, -R247 ;  /* 0x000000012222e824 */ /* 0x000fc400078e0af7 */
[--C-:B------:R-:W-:Y:S02]  /*f2e0*/  @!P5 IMAD.IADD R36, R36, 0x1, -R247.reuse ;  /* 0x000000012424d824 */ /* 0x100fe400078e0af7 */
[----:B-1----:R-:W-:Y:S02]  /*f2f0*/  IMAD.MOV.U32 R29, RZ, RZ, R28 ;  /* 0x000000ffff1d7224 */ /* 0x002fe400078e001c */
[----:B------:R-:W-:Y:S02]  /*f300*/  IMAD.MOV.U32 R28, RZ, RZ, R24 ;  /* 0x000000ffff1c7224 */ /* 0x000fe400078e0018 */
[----:B------:R-:W3:Y:S01]  /*f310*/  LDL.LU R24, [R1+0x338] ;  /* 0x0003380001187983 */ /* 0x000ee20000300800 */
[----:B------:R-:W-:Y:S01]  /*f320*/  @!P3 IADD3 R238, R238, -R247, RZ ;  /* 0x800000f7eeeeb210 */ /* 0x000fe20007ffe0ff */
[--C-:B------:R-:W-:Y:S01]  /*f330*/  @!P0 IMAD.IADD R38, R38, 0x1, -R247.reuse ;  /* 0x0000000126268824 */ /* 0x100fe200078e0af7 */
[----:B------:R-:W-:Y:S01]  /*f340*/  ISETP.GT.U32.AND P5, PT, R247, R31, PT ;  /* 0x0000001ff700720c */ /* 0x000fe20003fa4070 */
[--C-:B------:R-:W-:Y:S01]  /*f350*/  @!P2 IMAD.IADD R37, R37, 0x1, -R247.reuse ;  /* 0x000000012525a824 */ /* 0x100fe200078e0af7 */
[----:B------:R-:W-:Y:S01]  /*f360*/  ISETP.GT.U32.AND P4, PT, R247, R35, PT ;  /* 0x00000023f700720c */ /* 0x000fe20003f84070 */
[----:B------:R-:W-:Y:S01]  /*f370*/  @!P1 IMAD.IADD R32, R32, 0x1, -R247 ;  /* 0x0000000120209824 */ /* 0x000fe200078e0af7 */
[----:B------:R-:W-:Y:S01]  /*f380*/  IADD3 R30, R6, 0x1f4, RZ ;  /* 0x000001f4061e7810 */ /* 0x000fe20007ffe0ff */
[----:B------:R1:W-:Y:S01]  /*f390*/  STL [R1+0x384], R42 ;  /* 0x0003842a01007387 */ /* 0x0003e20000100800 */
[----:B------:R-:W-:-:S07]  /*f3a0*/  IMAD.HI.U32 R234, R245, R233, RZ ;  /* 0x000000e9f5ea7227 */ /* 0x000fce00078e00ff */
[--C-:B------:R-:W-:Y:S01]  /*f3b0*/  @!P5 IMAD.IADD R31, R31, 0x1, -R247.reuse ;  /* 0x000000011f1fd824 */ /* 0x100fe200078e0af7 */
[----:B-1----:R-:W3:Y:S01]  /*f3c0*/  LDL.LU R42, [R1+0x2a80] ;  /* 0x002a8000012a7983 */ /* 0x002ee20000300800 */
[----:B------:R-:W-:-:S03]  /*f3d0*/  @!P4 IMAD.IADD R35, R35, 0x1, -R247 ;  /* 0x000000012323c824 */ /* 0x000fc600078e0af7 */
[----:B------:R-:W-:Y:S04]  /*f3e0*/  STL [R1+0x1fc4], R30 ;  /* 0x001fc41e01007387 */ /* 0x000fe80000100800 */
[----:B------:R1:W-:Y:S01]  /*f3f0*/  STL [R1+0x380], R41 ;  /* 0x0003802901007387 */ /* 0x0003e20000100800 */
[----:B------:R-:W-:-:S03]  /*f400*/  IMAD.MOV R234, RZ, RZ, -R234 ;  /* 0x000000ffffea7224 */ /* 0x000fc600078e0aea */
[----:B-1----:R-:W3:Y:S04]  /*f410*/  LDL.LU R41, [R1+0x2a7c] ;  /* 0x002a7c0001297983 */ /* 0x002ee80000300800 */
[----:B------:R1:W-:Y:S04]  /*f420*/  STL [R1+0x37c], R40 ;  /* 0x00037c2801007387 */ /* 0x0003e80000100800 */
[----:B-1----:R-:W3:Y:S04]  /*f430*/  LDL.LU R40, [R1+0x2a78] ;  /* 0x002a780001287983 */ /* 0x002ee80000300800 */
[----:B------:R-:W-:Y:S04]  /*f440*/  STL [R1+0x378], R236 ;  /* 0x000378ec01007387 */ /* 0x000fe80000100800 */
[----:B------:R1:W-:Y:S04]  /*f450*/  STL [R1+0x374], R36 ;  /* 0x0003742401007387 */ /* 0x0003e80000100800 */
[----:B------:R1:W-:Y:S04]  /*f460*/  STL [R1+0x370], R35 ;  /* 0x0003702301007387 */ /* 0x0003e80000100800 */
[----:B------:R1:W-:Y:S04]  /*f470*/  STL [R1+0x36c], R34 ;  /* 0x00036c2201007387 */ /* 0x0003e80000100800 */
[----:B-1----:R-:W3:Y:S04]  /*f480*/  LDL.LU R36, [R1+0x334] ;  /* 0x0003340001247983 */ /* 0x002ee80000300800 */
[----:B------:R-:W3:Y:S01]  /*f490*/  LDL.LU R35, [R1+0x330] ;  /* 0x0003300001237983 */ /* 0x000ee20000300800 */
[----:B------:R-:W-:-:S03]  /*f4a0*/  IMAD R233, R247, R234, R233 ;  /* 0x000000eaf7e97224 */ /* 0x000fc600078e02e9 */
[----:B------:R-:W3:Y:S01]  /*f4b0*/  LDL.LU R34, [R1+0x32c] ;  /* 0x00032c0001227983 */ /* 0x000ee20000300800 */
[----:B------:R-:W-:-:S03]  /*f4c0*/  IABS R234, R30 ;  /* 0x0000001e00ea7213 */ /* 0x000fc60000000000 */
[----:B------:R-:W3:Y:S01]  /*f4d0*/  LDL.LU R30, [R1+0x328] ;  /* 0x00032800011e7983 */ /* 0x000ee20000300800 */
[C---:B----4-:R-:W-:Y:S02]  /*f4e0*/  ISETP.GT.U32.AND P6, PT, R247.reuse, R39, PT ;  /* 0x00000027f700720c */ /* 0x050fe40003fc4070 */
[C---:B--2---:R-:W-:Y:S02]  /*f4f0*/  ISETP.GT.U32.AND P3, PT, R247.reuse, R235, PT ;  /* 0x000000ebf700720c */ /* 0x044fe40003f64070 */
[C---:B---3--:R-:W-:Y:S02]  /*f500*/  ISETP.GT.U32.AND P0, PT, R247.reuse, R237, PT ;  /* 0x000000edf700720c */ /* 0x048fe40003f04070 */
[----:B------:R-:W-:-:S07]  /*f510*/  ISETP.GT.U32.AND P2, PT, R247, R33, PT ;  /* 0x00000021f700720c */ /* 0x000fce0003f44070 */
[--C-:B------:R-:W-:Y:S01]  /*f520*/  @!P6 IMAD.IADD R39, R39, 0x1, -R247.reuse ;  /* 0x000000012727e824 */ /* 0x100fe200078e0af7 */
[----:B------:R-:W-:Y:S01]  /*f530*/  ISETP.GT.U32.AND P6, PT, R247, R238, PT ;  /* 0x000000eef700720c */ /* 0x000fe20003fc4070 */
[--C-:B------:R-:W-:Y:S01]  /*f540*/  @!P3 IMAD.IADD R235, R235, 0x1, -R247.reuse ;  /* 0x00000001ebebb824 */ /* 0x100fe200078e0af7 */
[C---:B------:R-:W-:Y:S02]  /*f550*/  ISETP.GT.U32.AND P3, PT, R247.reuse, R38, PT ;  /* 0x00000026f700720c */ /* 0x040fe40003f64070 */
[----:B------:R-:W-:Y:S01]  /*f560*/  ISETP.GT.U32.AND P1, PT, R247, R26, PT ;  /* 0x0000001af700720c */ /* 0x000fe20003f24070 */
[----:B------:R-:W-:Y:S01]  /*f570*/  @!P2 IMAD.IADD R33, R33, 0x1, -R247 ;  /* 0x000000012121a824 */ /* 0x000fe200078e0af7 */
[----:B------:R-:W-:Y:S02]  /*f580*/  @!P0 IADD3 R237, R237, -R247, RZ ;  /* 0x800000f7eded8210 */ /* 0x000fe40007ffe0ff */
[C---:B------:R-:W-:Y:S02]  /*f590*/  ISETP.GT.U32.AND P0, PT, R247.reuse, R37, PT ;  /* 0x00000025f700720c */ /* 0x040fe40003f04070 */
[----:B------:R-:W-:-:S07]  /*f5a0*/  ISETP.GT.U32.AND P2, PT, R247, R32, PT ;  /* 0x00000020f700720c */ /* 0x000fce0003f44070 */
[--C-:B------:R-:W-:Y:S01]  /*f5b0*/  @!P1 IMAD.IADD R26, R26, 0x1, -R247.reuse ;  /* 0x000000011a1a9824 */ /* 0x100fe200078e0af7 */
[----:B------:R-:W-:Y:S01]  /*f5c0*/  ISETP.GT.U32.AND P1, PT, R247, R31, PT ;  /* 0x0000001ff700720c */ /* 0x000fe20003f24070 */
[--C-:B------:R-:W-:Y:S02]  /*f5d0*/  @!P6 IMAD.IADD R238, R238, 0x1, -R247.reuse ;  /* 0x00000001eeeee824 */ /* 0x100fe400078e0af7 */
[--C-:B------:R-:W-:Y:S02]  /*f5e0*/  @!P3 IMAD.IADD R38, R38, 0x1, -R247.reuse ;  /* 0x000000012626b824 */ /* 0x100fe400078e0af7 */
[--C-:B------:R-:W-:Y:S01]  /*f5f0*/  @!P0 IMAD.IADD R37, R37, 0x1, -R247.reuse ;  /* 0x0000000125258824 */ /* 0x100fe200078e0af7 */
[----:B------:R-:W-:Y:S01]  /*f600*/  @!P2 IADD3 R32, R32, -R247, RZ ;  /* 0x800000f72020a210 */ /* 0x000fe20007ffe0ff */
[----:B------:R-:W-:Y:S04]  /*f610*/  STL [R1+0x368], R238 ;  /* 0x000368ee01007387 */ /* 0x000fe80000100800 */
[----:B------:R1:W-:Y:S02]  /*f620*/  STL [R1+0x364], R38 ;  /* 0x0003642601007387 */ /* 0x0003e40000100800 */
[----:B------:R-:W-:-:S02]  /*f630*/  @!P1 IMAD.IADD R31, R31, 0x1, -R247 ;  /* 0x000000011f1f9824 */ /* 0x000fc400078e0af7 */
[----:B------:R2:W-:Y:S04]  /*f640*/  STL [R1+0x360], R37 ;  /* 0x0003602501007387 */ /* 0x0005e80000100800 */
[----:B------:R3:W-:Y:S04]  /*f650*/  STL [R1+0x35c], R32 ;  /* 0x00035c2001007387 */ /* 0x0007e80000100800 */
[----:B-1----:R-:W4:Y:S04]  /*f660*/  LDL.LU R38, [R1+0x31c] ;  /* 0x00031c0001267983 */ /* 0x002f280000300800 */
[----:B--2---:R-:W2:Y:S04]  /*f670*/  LDL.LU R37, [R1+0x318] ;  /* 0x0003180001257983 */ /* 0x004ea80000300800 */
[----:B------:R1:W-:Y:S04]  /*f680*/  STL [R1+0x358], R31 ;  /* 0x0003581f01007387 */ /* 0x0003e80000100800 */
[----:B------:R-:W2:Y:S04]  /*f690*/  LDL.LU R236, [R1+0x314] ;  /* 0x0003140001ec7983 */ /* 0x000ea80000300800 */
[----:B------:R-:W2:Y:S01]  /*f6a0*/  LDL.LU R238, [R1+0x310] ;  /* 0x0003100001ee7983 */ /* 0x000ea20000300800 */
[----:B------:R-:W-:-:S02]  /*f6b0*/  ISETP.GT.U32.AND P4, PT, R247, R27, PT ;  /* 0x0000001bf700720c */ /* 0x000fc40003f84070 */
[----:B------:R-:W-:-:S11]  /*f6c0*/  ISETP.GT.U32.AND P5, PT, R247, R25, PT ;  /* 0x00000019f700720c */ /* 0x000fd60003fa4070 */
[--C-:B------:R-:W-:Y:S01]  /*f6d0*/  @!P4 IMAD.IADD R27, R27, 0x1, -R247.reuse ;  /* 0x000000011b1bc824 */ /* 0x100fe200078e0af7 */
[----:B------:R-:W-:Y:S01]  /*f6e0*/  ISETP.GT.U32.AND P4, PT, R247, R24, PT ;  /* 0x00000018f700720c */ /* 0x000fe20003f84070 */
[----:B------:R-:W-:Y:S01]  /*f6f0*/  @!P5 IMAD.IADD R25, R25, 0x1, -R247 ;  /* 0x000000011919d824 */ /* 0x000fe200078e0af7 */
[C---:B------:R-:W-:Y:S02]  /*f700*/  ISETP.GT.U32.AND P3, PT, R247.reuse, R235, PT ;  /* 0x000000ebf700720c */ /* 0x040fe40003f64070 */
[C---:B------:R-:W-:Y:S02]  /*f710*/  ISETP.GT.U32.AND P5, PT, R247.reuse, R27, PT ;  /* 0x0000001bf700720c */ /* 0x040fe40003fa4070 */
[----:B------:R-:W-:-:S07]  /*f720*/  ISETP.GT.U32.AND P0, PT, R247, R237, PT ;  /* 0x000000edf700720c */ /* 0x000fce0003f04070 */
[--C-:B------:R-:W-:Y:S01]  /*f730*/  @!P4 IMAD.IADD R24, R24, 0x1, -R247.reuse ;  /* 0x000000011818c824 */ /* 0x100fe200078e0af7 */
[----:B------:R-:W-:Y:S01]  /*f740*/  ISETP.GT.U32.AND P4, PT, R247, R39, PT ;  /* 0x00000027f700720c */ /* 0x000fe20003f84070 */
[--C-:B------:R-:W-:Y:S01]  /*f750*/  @!P3 IMAD.IADD R235, R235, 0x1, -R247.reuse ;  /* 0x00000001ebebb824 */ /* 0x100fe200078e0af7 */
[C---:B------:R-:W-:Y:S02]  /*f760*/  ISETP.GT.U32.AND P2, PT, R247.reuse, R33, PT ;  /* 0x00000021f700720c */ /* 0x040fe40003f44070 */
[----:B------:R-:W-:Y:S01]  /*f770*/  ISETP.GT.U32.AND P6, PT, R247, R24, PT ;  /* 0x00000018f700720c */ /* 0x000fe20003fc4070 */
[--C-:B------:R-:W-:Y:S02]  /*f780*/  @!P5 IMAD.IADD R27, R27, 0x1, -R247.reuse ;  /* 0x000000011b1bd824 */ /* 0x100fe400078e0af7 */
[----:B------:R-:W-:-:S06]  /*f790*/  @!P0 IMAD.IADD R237, R237, 0x1, -R247 ;  /* 0x00000001eded8824 */ /* 0x000fcc00078e0af7 */
[--C-:B------:R-:W-:Y:S01]  /*f7a0*/  @!P4 IMAD.IADD R39, R39, 0x1, -R247.reuse ;  /* 0x000000012727c824 */ /* 0x100fe200078e0af7 */
[----:B------:R1:W-:Y:S04]  /*f7b0*/  STL [R1+0x354], R27 ;  /* 0x0003541b01007387 */ /* 0x0003e80000100800 */
[----:B---3--:R-:W3:Y:S04]  /*f7c0*/  LDL.LU R32, [R1+0x30c] ;  /* 0x00030c0001207983 */ /* 0x008ee80000300800 */
[----:B-1----:R-:W3:Y:S01]  /*f7d0*/  LDL.LU R31, [R1+0x308] ;  /* 0x00030800011f7983 */ /* 0x002ee20000300800 */
[----:B------:R-:W-:-:S03]  /*f7e0*/  @!P2 IMAD.IADD R33, R33, 0x1, -R247 ;  /* 0x000000012121a824 */ /* 0x000fc600078e0af7 */
[----:B------:R-:W3:Y:S01]  /*f7f0*/  LDL.LU R27, [R1+0x304] ;  /* 0x00030400011b7983 */ /* 0x000ee20000300800 */
[----:B------:R-:W-:Y:S01]  /*f800*/  @!P6 IMAD.IADD R24, R24, 0x1, -R247 ;  /* 0x000000011818e824 */ /* 0x000fe200078e0af7 */
[C---:B------:R-:W-:Y:S02]  /*f810*/  ISETP.GT.U32.AND P1, PT, R247.reuse, R26, PT ;  /* 0x0000001af700720c */ /* 0x040fe40003f24070 */
[C---:B------:R-:W-:Y:S02]  /*f820*/  ISETP.GT.U32.AND P5, PT, R247.reuse, R25, PT ;  /* 0x00000019f700720c */ /* 0x040fe40003fa4070 */
[C---:B------:R-:W-:Y:S02]  /*f830*/  ISETP.GT.U32.AND P4, PT, R247.reuse, R36, PT ;  /* 0x00000024f700720c */ /* 0x040fe40003f84070 */
[C---:B------:R-:W-:Y:S02]  /*f840*/  ISETP.GT.U32.AND P3, PT, R247.reuse, R35, PT ;  /* 0x00000023f700720c */ /* 0x040fe40003f64070 */
[----:B------:R-:W-:-:S02]  /*f850*/  ISETP.GT.U32.AND P0, PT, R247, R34, PT ;  /* 0x00000022f700720c */ /* 0x000fc40003f04070 */
[----:B------:R-:W-:-:S07]  /*f860*/  ISETP.GT.U32.AND P2, PT, R247, R30, PT ;  /* 0x0000001ef700720c */ /* 0x000fce0003f44070 */
[--C-:B------:R-:W-:Y:S02]  /*f870*/  @!P4 IMAD.IADD R36, R36, 0x1, -R247.reuse ;  /* 0x000000012424c824 */ /* 0x100fe400078e0af7 */
[--C-:B------:R-:W-:Y:S02]  /*f880*/  @!P3 IMAD.IADD R35, R35, 0x1, -R247.reuse ;  /* 0x000000012323b824 */ /* 0x100fe400078e0af7 */
[--C-:B------:R-:W-:Y:S01]  /*f890*/  @!P0 IMAD.IADD R34, R34, 0x1, -R247.reuse ;  /* 0x0000000122228824 */ /* 0x100fe200078e0af7 */
[----:B------:R1:W-:Y:S01]  /*f8a0*/  STL [R1+0x350], R39 ;  /* 0x0003502701007387 */ /* 0x0003e20000100800 */
[-C--:B------:R-:W-:Y:S01]  /*f8b0*/  @!P2 IADD3 R30, R30, -R247.reuse, RZ ;  /* 0x800000f71e1ea210 */ /* 0x080fe20007ffe0ff */
[----:B------:R-:W-:Y:S01]  /*f8c0*/  @!P1 IMAD.IADD R26, R26, 0x1, -R247 ;  /* 0x000000011a1a9824 */ /* 0x000fe200078e0af7 */
[----:B------:R-:W-:Y:S01]  /*f8d0*/  @!P5 IADD3 R25, R25, -R247, RZ ;  /* 0x800000f71919d210 */ /* 0x000fe20007ffe0ff */
[----:B-1----:R-:W3:Y:S04]  /*f8e0*/  LDL.LU R39, [R1+0x2a74] ;  /* 0x002a740001277983 */ /* 0x002ee80000300800 */
[----:B------:R-:W-:Y:S04]  /*f8f0*/  STL [R1+0x34c], R235 ;  /* 0x00034ceb01007387 */ /* 0x000fe80000100800 */
[----:B------:R-:W-:Y:S04]  /*f900*/  STL [R1+0x348], R237 ;  /* 0x000348ed01007387 */ /* 0x000fe80000100800 */
[----:B------:R-:W-:Y:S04]  /*f910*/  STL [R1+0x344], R33 ;  /* 0x0003442101007387 */ /* 0x000fe80000100800 */
[----:B------:R1:W-:Y:S04]  /*f920*/  STL [R1+0x340], R26 ;  /* 0x0003401a01007387 */ /* 0x0003e80000100800 */
[----:B------:R1:W-:Y:S04]  /*f930*/  STL [R1+0x33c], R25 ;  /* 0x00033c1901007387 */ /* 0x0003e80000100800 */
[----:B------:R1:W-:Y:S02]  /*f940*/  STL [R1+0x338], R24 ;  /* 0x0003381801007387 */ /* 0x0003e40000100800 */
[----:B-1----:R-:W-:-:S02]  /*f950*/  IMAD.MOV.U32 R26, RZ, RZ, R23 ;  /* 0x000000ffff1a7224 */ /* 0x002fc400078e0017 */
[----:B------:R-:W3:Y:S01]  /*f960*/  LDL.LU R33, [R1+0x300] ;  /* 0x0003000001217983 */ /* 0x000ee20000300800 */
[----:B------:R-:W-:-:S03]  /*f970*/  IMAD.MOV.U32 R25, RZ, RZ, R22 ;  /* 0x000000ffff197224 */ /* 0x000fc600078e0016 */
[----:B------:R-:W3:Y:S01]  /*f980*/  LDL.LU R24, [R1+0x2fc] ;  /* 0x0002fc0001187983 */ /* 0x000ee20000300800 */
[----:B------:R-:W-:-:S03]  /*f990*/  IMAD.MOV.U32 R22, RZ, RZ, R20 ;  /* 0x000000ffff167224 */ /* 0x000fc600078e0014 */
[----:B------:R-:W3:Y:S04]  /*f9a0*/  LDL.LU R23, [R1+0x2f8] ;  /* 0x0002f80001177983 */ /* 0x000ee80000300800 */
[----:B------:R-:W3:Y:S01]  /*f9b0*/  LDL.LU R20, [R1+0x2f4] ;  /* 0x0002f40001147983 */ /* 0x000ee20000300800 */
[C---:B----4-:R-:W-:Y:S02]  /*f9c0*/  ISETP.GT.U32.AND P6, PT, R247.reuse, R38, PT ;  /* 0x00000026f700720c */ /* 0x050fe40003fc4070 */
[C---:B--2---:R-:W-:Y:S02]  /*f9d0*/  ISETP.GT.U32.AND P4, PT, R247.reuse, R37, PT ;  /* 0x00000025f700720c */ /* 0x044fe40003f84070 */
[C---:B------:R-:W-:Y:S02]  /*f9e0*/  ISETP.GT.U32.AND P3, PT, R247.reuse, R236, PT ;  /* 0x000000ecf700720c */ /* 0x040fe40003f64070 */
[----:B------:R-:W-:-:S07]  /*f9f0*/  ISETP.GT.U32.AND P0, PT, R247, R238, PT ;  /* 0x000000eef700720c */ /* 0x000fce0003f04070 */
[--C-:B------:R-:W-:Y:S01]  /*fa00*/  @!P6 IMAD.IADD R38, R38, 0x1, -R247.reuse ;  /* 0x000000012626e824 */ /* 0x100fe200078e0af7 */
[----:B------:R-:W-:Y:S01]  /*fa10*/  ISETP.GT.U32.AND P6, PT, R247, R36, PT ;  /* 0x00000024f700720c */ /* 0x000fe20003fc4070 */
[--C-:B------:R-:W-:Y:S01]  /*fa20*/  @!P4 IMAD.IADD R37, R37, 0x1, -R247.reuse ;  /* 0x000000012525c824 */ /* 0x100fe200078e0af7 */
[C---:B------:R-:W-:Y:S01]  /*fa30*/  ISETP.GT.U32.AND P4, PT, R247.reuse, R35, PT ;  /* 0x00000023f700720c */ /* 0x040fe20003f84070 */
[--C-:B------:R-:W-:Y:S01]  /*fa40*/  @!P3 IMAD.IADD R236, R236, 0x1, -R247.reuse ;  /* 0x00000001ececb824 */ /* 0x100fe200078e0af7 */
[C---:B------:R-:W-:Y:S01]  /*fa50*/  ISETP.GT.U32.AND P3, PT, R247.reuse, R34, PT ;  /* 0x00000022f700720c */ /* 0x040fe20003f64070 */
[----:B------:R-:W-:Y:S01]  /*fa60*/  @!P0 IMAD.IADD R238, R238, 0x1, -R247 ;  /* 0x00000001eeee8824 */ /* 0x000fe200078e0af7 */
[----:B------:R-:W-:-:S07]  /*fa70*/  ISETP.GT.U32.AND P0, PT, R247, R30, PT ;  /* 0x0000001ef700720c */ /* 0x000fce0003f04070 */
[--C-:B------:R-:W-:Y:S02]  /*fa80*/  @!P6 IMAD.IADD R36, R36, 0x1, -R247.reuse ;  /* 0x000000012424e824 */ /* 0x100fe400078e0af7 */
[----:B------:R-:W-:-:S03]  /*fa90*/  @!P4 IMAD.IADD R35, R35, 0x1, -R247 ;  /* 0x000000012323c824 */ /* 0x000fc600078e0af7 */
[----:B------:R1:W-:Y:S01]  /*faa0*/  STL [R1+0x334], R36 ;  /* 0x0003342401007387 */ /* 0x0003e20000100800 */
[----:B------:R-:W-:-:S03]  /*fab0*/  @!P3 IMAD.IADD R34, R34, 0x1, -R247 ;  /* 0x000000012222b824 */ /* 0x000fc600078e0af7 */
[----:B------:R2:W-:Y:S01]  /*fac0*/  STL [R1+0x330], R35 ;  /* 0x0003302301007387 */ /* 0x0005e20000100800 */
[----:B------:R-:W-:-:S03]  /*fad0*/  @!P0 IMAD.IADD R30, R30, 0x1, -R247 ;  /* 0x000000011e1e8824 */ /* 0x000fc600078e0af7 */
[----:B------:R4:W-:Y:S04]  /*fae0*/  STL [R1+0x32c], R34 ;  /* 0x00032c2201007387 */ /* 0x0009e80000100800 */
[----:B------:R3:W-:Y:S04]  /*faf0*/  STL [R1+0x328], R30 ;  /* 0x0003281e01007387 */ /* 0x0007e80000100800 */
[----:B-1----:R-:W3:Y:S04]  /*fb00*/  LDL.LU R36, [R1+0x2e8] ;  /* 0x0002e80001247983 */ /* 0x002ee80000300800 */
[----:B--2---:R-:W2:Y:S04]  /*fb10*/  LDL.LU R35, [R1+0x2e4] ;  /* 0x0002e40001237983 */ /* 0x004ea80000300800 */
[----:B----4-:R-:W4:Y:S04]  /*fb20*/  LDL.LU R34, [R1+0x2e0] ;  /* 0x0002e00001227983 */ /* 0x010f280000300800 */
[----:B------:R-:W4:Y:S01]  /*fb30*/  LDL.LU R237, [R1+0x2dc] ;  /* 0x0002dc0001ed7983 */ /* 0x000f220000300800 */
[----:B------:R-:W-:-:S02]  /*fb40*/  ISETP.GT.U32.AND P1, PT, R247, R29, PT ;  /* 0x0000001df700720c */ /* 0x000fc40003f24070 */
[C---:B------:R-:W-:Y:S02]  /*fb50*/  ISETP.GT.U32.AND P5, PT, R247.reuse, R28, PT ;  /* 0x0000001cf700720c */ /* 0x040fe40003fa4070 */
[----:B---3--:R-:W-:-:S09]  /*fb60*/  ISETP.GT.U32.AND P2, PT, R247, R32, PT ;  /* 0x00000020f700720c */ /* 0x008fd20003f44070 */
[--C-:B------:R-:W-:Y:S01]  /*fb70*/  @!P1 IMAD.IADD R29, R29, 0x1, -R247.reuse ;  /* 0x000000011d1d9824 */ /* 0x100fe200078e0af7 */
[C---:B------:R-:W-:Y:S01]  /*fb80*/  ISETP.GT.U32.AND P1, PT, R247.reuse, R31, PT ;  /* 0x0000001ff700720c */ /* 0x040fe20003f24070 */
[--C-:B------:R-:W-:Y:S01]  /*fb90*/  @!P5 IMAD.IADD R28, R28, 0x1, -R247.reuse ;  /* 0x000000011c1cd824 */ /* 0x100fe200078e0af7 */
[C---:B------:R-:W-:Y:S01]  /*fba0*/  ISETP.GT.U32.AND P5, PT, R247.reuse, R27, PT ;  /* 0x0000001bf700720c */ /* 0x040fe20003fa4070 */
[----:B------:R-:W-:Y:S01]  /*fbb0*/  @!P2 IMAD.IADD R32, R32, 0x1, -R247 ;  /* 0x000000012020a824 */ /* 0x000fe200078e0af7 */
[C---:B------:R-:W-:Y:S02]  /*fbc0*/  ISETP.GT.U32.AND P2, PT, R247.reuse, R29, PT ;  /* 0x0000001df700720c */ /* 0x040fe40003f44070 */
[C---:B------:R-:W-:Y:S02]  /*fbd0*/  ISETP.GT.U32.AND P4, PT, R247.reuse, R37, PT ;  /* 0x00000025f700720c */ /* 0x040fe40003f84070 */
[----:B------:R-:W-:-:S05]  /*fbe0*/  ISETP.GT.U32.AND P3, PT, R247, R236, PT ;  /* 0x000000ecf700720c */ /* 0x000fca0003f64070 */
[----:B------:R-:W-:Y:S02]  /*fbf0*/  @!P1 IADD3 R31, R31, -R247, RZ ;  /* 0x800000f71f1f9210 */ /* 0x000fe40007ffe0ff */
[----:B------:R-:W-:Y:S01]  /*fc00*/  ISETP.GT.U32.AND P1, PT, R247, R28, PT ;  /* 0x0000001cf700720c */ /* 0x000fe20003f24070 */
[--C-:B------:R-:W-:Y:S01]  /*fc10*/  @!P5 IMAD.IADD R27, R27, 0x1, -R247.reuse ;  /* 0x000000011b1bd824 */ /* 0x100fe200078e0af7 */
[----:B------:R-:W-:Y:S01]  /*fc20*/  ISETP.GT.U32.AND P5, PT, R247, R38, PT ;  /* 0x00000026f700720c */ /* 0x000fe20003fa4070 */
[--C-:B------:R-:W-:Y:S01]  /*fc30*/  @!P2 IMAD.IADD R29, R29, 0x1, -R247.reuse ;  /* 0x000000011d1da824 */ /* 0x100fe200078e0af7 */
[C---:B------:R-:W-:Y:S02]  /*fc40*/  ISETP.GT.U32.AND P0, PT, R247.reuse, R238, PT ;  /* 0x000000eef700720c */ /* 0x040fe40003f04070 */
[----:B------:R-:W-:Y:S01]  /*fc50*/  ISETP.GT.U32.AND P6, PT, R247, R27, PT ;  /* 0x0000001bf700720c */ /* 0x000fe20003fc4070 */
[--C-:B------:R-:W-:Y:S01]  /*fc60*/  @!P4 IMAD.IADD R37, R37, 0x1, -R247.reuse ;  /* 0x000000012525c824 */ /* 0x100fe200078e0af7 */
[----:B------:R1:W-:Y:S01]  /*fc70*/  STL [R1+0x324], R29 ;  /* 0x0003241d01007387 */ /* 0x0003e20000100800 */
[----:B------:R-:W-:-:S04]  /*fc80*/  @!P3 IMAD.IADD R236, R236, 0x1, -R247 ;  /* 0x00000001ececb824 */ /* 0x000fc800078e0af7 */
[--C-:B------:R-:W-:Y:S02]  /*fc90*/  @!P1 IMAD.IADD R28, R28, 0x1, -R247.reuse ;  /* 0x000000011c1c9824 */ /* 0x100fe400078e0af7 */
[----:B------:R-:W-:-:S03]  /*fca0*/  @!P5 IMAD.IADD R38, R38, 0x1, -R247 ;  /* 0x000000012626d824 */ /* 0x000fc600078e0af7 */
[----:B------:R3:W-:Y:S04]  /*fcb0*/  STL [R1+0x320], R28 ;  /* 0x0003201c01007387 */ /* 0x0007e80000100800 */
[----:B------:R-:W4:Y:S04]  /*fcc0*/  LDL.LU R30, [R1+0x2d8] ;  /* 0x0002d800011e7983 */ /* 0x000f280000300800 */
[----:B-1----:R-:W4:Y:S04]  /*fcd0*/  LDL.LU R29, [R1+0x2d4] ;  /* 0x0002d400011d7983 */ /* 0x002f280000300800 */
[----:B---3--:R-:W3:Y:S01]  /*fce0*/  LDL.LU R28, [R1+0x2d0] ;  /* 0x0002d000011c7983 */ /* 0x008ee20000300800 */
[--C-:B------:R-:W-:Y:S01]  /*fcf0*/  @!P6 IMAD.IADD R27, R27, 0x1, -R247.reuse ;  /* 0x000000011b1be824 */ /* 0x100fe200078e0af7 */
[C---:B------:R-:W-:Y:S01]  /*fd00*/  ISETP.GT.U32.AND P2, PT, R247.reuse, R32, PT ;  /* 0x00000020f700720c */ /* 0x040fe20003f44070 */
[----:B------:R-:W-:Y:S01]  /*fd10*/  @!P0 IMAD.IADD R238, R238, 0x1, -R247 ;  /* 0x00000001eeee8824 */ /* 0x000fe200078e0af7 */
[C---:B------:R-:W-:Y:S01]  /*fd20*/  ISETP.GT.U32.AND P1, PT, R247.reuse, R31, PT ;  /* 0x0000001ff700720c */ /* 0x040fe20003f24070 */
[----:B------:R1:W-:Y:S04]  /*fd30*/  STL [R1+0x31c], R38 ;  /* 0x00031c2601007387 */ /* 0x0003e80000100800 */
[----:B-1----:R-:W3:Y:S01]  /*fd40*/  LDL.LU R38, [R1+0x2a70] ;  /* 0x002a700001267983 */ /* 0x002ee20000300800 */
[----:B------:R-:W-:-:S02]  /*fd50*/  ISETP.GT.U32.AND P5, PT, R247, R33, PT ;  /* 0x00000021f700720c */ /* 0x000fc40003fa4070 */
[C---:B------:R-:W-:Y:S02]  /*fd60*/  ISETP.GT.U32.AND P4, PT, R247.reuse, R24, PT ;  /* 0x00000018f700720c */ /* 0x040fe40003f84070 */
[----:B------:R-:W-:-:S09]  /*fd70*/  ISETP.GT.U32.AND P3, PT, R247, R23, PT ;  /* 0x00000017f700720c */ /* 0x000fd20003f64070 */
[----:B------:R-:W-:Y:S02]  /*fd80*/  @!P5 IADD3 R33, R33, -R247, RZ ;  /* 0x800000f72121d210 */ /* 0x000fe40007ffe0ff */
[----:B------:R-:W-:Y:S01]  /*fd90*/  ISETP.GT.U32.AND P0, PT, R247, R20, PT ;  /* 0x00000014f700720c */ /* 0x000fe20003f04070 */
[--C-:B------:R-:W-:Y:S02]  /*fda0*/  @!P4 IMAD.IADD R24, R24, 0x1, -R247.reuse ;  /* 0x000000011818c824 */ /* 0x100fe400078e0af7 */
[--C-:B------:R-:W-:Y:S01]  /*fdb0*/  @!P3 IMAD.IADD R23, R23, 0x1, -R247.reuse ;  /* 0x000000011717b824 */ /* 0x100fe200078e0af7 */
[----:B------:R1:W-:Y:S01]  /*fdc0*/  STL [R1+0x318], R37 ;  /* 0x0003182501007387 */ /* 0x0003e20000100800 */
[--C-:B------:R-:W-:Y:S02]  /*fdd0*/  @!P2 IMAD.IADD R32, R32, 0x1, -R247.reuse ;  /* 0x000000012020a824 */ /* 0x100fe400078e0af7 */
[----:B------:R-:W-:-:S06]  /*fde0*/  @!P1 IMAD.IADD R31, R31, 0x1, -R247 ;  /* 0x000000011f1f9824 */ /* 0x000fcc00078e0af7 */
[----:B------:R-:W-:Y:S01]  /*fdf0*/  @!P0 IMAD.IADD R20, R20, 0x1, -R247 ;  /* 0x0000000114148824 */ /* 0x000fe200078e0af7 */
[----:B-1----:R-:W3:Y:S04]  /*fe00*/  LDL.LU R37, [R1+0x2a6c] ;  /* 0x002a6c0001257983 */ /* 0x002ee80000300800 */
[----:B------:R-:W-:Y:S04]  /*fe10*/  STL [R1+0x314], R236 ;  /* 0x000314ec01007387 */ /* 0x000fe80000100800 */
[----:B------:R-:W-:Y:S04]  /*fe20*/  STL [R1+0x310], R238 ;  /* 0x000310ee01007387 */ /* 0x000fe80000100800 */
[----:B------:R1:W-:Y:S04]  /*fe30*/  STL [R1+0x30c], R32 ;  /* 0x00030c2001007387 */ /* 0x0003e80000100800 */
[----:B------:R1:W-:Y:S04]  /*fe40*/  STL [R1+0x308], R31 ;  /* 0x0003081f01007387 */ /* 0x0003e80000100800 */
[----:B------:R1:W-:Y:S04]  /*fe50*/  STL [R1+0x304], R27 ;  /* 0x0003041b01007387 */ /* 0x0003e80000100800 */
[----:B-1----:R-:W3:Y:S04]  /*fe60*/  LDL.LU R32, [R1+0x2cc] ;  /* 0x0002cc0001207983 */ /* 0x002ee80000300800 */
[----:B------:R-:W3:Y:S04]  /*fe70*/  LDL.LU R31, [R1+0x2c8] ;  /* 0x0002c800011f7983 */ /* 0x000ee80000300800 */
[----:B------:R-:W3:Y:S01]  /*fe80*/  LDL.LU R27, [R1+0x2c4] ;  /* 0x0002c400011b7983 */ /* 0x000ee20000300800 */
[----:B------:R-:W-:-:S02]  /*fe90*/  ISETP.GT.U32.AND P6, PT, R247, R36, PT ;  /* 0x00000024f700720c */ /* 0x000fc40003fc4070 */
[C---:B--2---:R-:W-:Y:S02]  /*fea0*/  ISETP.GT.U32.AND P5, PT, R247.reuse, R35, PT ;  /* 0x00000023f700720c */ /* 0x044fe40003fa4070 */
[C---:B----4-:R-:W-:Y:S02]  /*feb0*/  ISETP.GT.U32.AND P4, PT, R247.reuse, R34, PT ;  /* 0x00000022f700720c */ /* 0x050fe40003f84070 */
[----:B------:R-:W-:-:S07]  /*fec0*/  ISETP.GT.U32.AND P3, PT, R247, R237, PT ;  /* 0x000000edf700720c */ /* 0x000fce0003f64070 */
[--C-:B------:R-:W-:Y:S01]  /*fed0*/  @!P6 IMAD.IADD R36, R36, 0x1, -R247.reuse ;  /* 0x000000012424e824 */ /* 0x100fe200078e0af7 */
[----:B------:R-:W-:Y:S01]  /*fee0*/  ISETP.GT.U32.AND P6, PT, R247, R33, PT ;  /* 0x00000021f700720c */ /* 0x000fe20003fc4070 */
[--C-:B------:R-:W-:Y:S01]  /*fef0*/  @!P5 IMAD.IADD R35, R35, 0x1, -R247.reuse ;  /* 0x000000012323d824 */ /* 0x100fe200078e0af7 */
[C---:B------:R-:W-:Y:S02]  /*ff00*/  ISETP.GT.U32.AND P5, PT, R247.reuse, R24, PT ;  /* 0x00000018f700720c */ /* 0x040fe40003fa4070 */
[----:B------:R-:W-:Y:S02]  /*ff10*/  @!P4 IADD3 R34, R34, -R247, RZ ;  /* 0x800000f72222c210 */ /* 0x000fe40007ffe0ff */
[----:B------:R-:W-:Y:S01]  /*ff20*/  ISETP.GT.U32.AND P4, PT, R247, R23, PT ;  /* 0x00000017f700720c */ /* 0x000fe20003f84070 */
[----:B------:R-:W-:Y:S01]  /*ff30*/  @!P3 IMAD.IADD R237, R237, 0x1, -R247 ;  /* 0x00000001ededb824 */ /* 0x000fe200078e0af7 */
[----:B------:R-:W-:-:S05]  /*ff40*/  ISETP.GT.U32.AND P3, PT, R247, R20, PT ;  /* 0x00000014f700720c */ /* 0x000fca0003f64070 */
[--C-:B------:R-:W-:Y:S02]  /*ff50*/  @!P6 IMAD.IADD R33, R33, 0x1, -R247.reuse ;  /* 0x000000012121e824 */ /* 0x100fe400078e0af7 */
[----:B------:R-:W-:-:S03]  /*ff60*/  @!P5 IMAD.IADD R24, R24, 0x1, -R247 ;  /* 0x000000011818d824 */ /* 0x000fc600078e0af7 */
[----:B------:R1:W-:Y:S01]  /*ff70*/  STL [R1+0x300], R33 ;  /* 0x0003002101007387 */ /* 0x0003e20000100800 */
[----:B------:R-:W-:Y:S02]  /*ff80*/  @!P4 IMAD.IADD R23, R23, 0x1, -R247 ;  /* 0x000000011717c824 */ /* 0x000fe400078e0af7 */
[----:B------:R-:W-:Y:S01]  /*ff90*/  @!P3 IADD3 R20, R20, -R247, RZ ;  /* 0x800000f71414b210 */ /* 0x000fe20007ffe0ff */
[----:B-1----:R-:W2:Y:S04]  /*ffa0*/  LDL.LU R33, [R1+0x2b4] ;  /* 0x0002b40001217983 */ /* 0x002ea80000300800 */
[----:B------:R1:W-:Y:S04]  /*ffb0*/  STL [R1+0x2fc], R24 ;  /* 0x0002fc1801007387 */ /* 0x0003e80000100800 */
[----:B------:R-:W4:Y:S04]  /*ffc0*/  LDL.LU R236, [R1+0x2b0] ;  /* 0x0002b00001ec7983 */ /* 0x000f280000300800 */
[----:B------:R-:W-:Y:S04]  /*ffd0*/  STL [R1+0x2f8], R23 ;  /* 0x0002f81701007387 */ /* 0x000fe80000100800 */
[----:B------:R1:W-:Y:S04]  /*ffe0*/  STL [R1+0x2f4], R20 ;  /* 0x0002f41401007387 */ /* 0x0003e80000100800 */
[----:B------:R-:W4:Y:S04]  /*fff0*/  LDL.LU R238, [R1+0x2ac] ;  /* 0x0002ac0001ee7983 */ /* 0x000f280000300800 */
[----:B-1----:R-:W4:Y:S01]  /*10000*/  LDL.LU R24, [R1+0x2a8] ;  /* 0x0002a80001187983 */ /* 0x002f220000300800 */
[----:B------:R-:W-:-:S03]  /*10010*/  IMAD.MOV.U32 R20, RZ, RZ, R19 ;  /* 0x000000ffff147224 */ /* 0x000fc600078e0013 */
[----:B------:R-:W4:Y:S01]  /*10020*/  LDL.LU R19, [R1+0x2a4] ;  /* 0x0002a40001137983 */ /* 0x000f220000300800 */
[C---:B------:R-:W-:Y:S02]  /*10030*/  ISETP.GT.U32.AND P1, PT, R247.reuse, R22, PT ;  /* 0x00000016f700720c */ /* 0x040fe40003f24070 */
[C---:B------:R-:W-:Y:S02]  /*10040*/  ISETP.GT.U32.AND P2, PT, R247.reuse, R18, PT ;  /* 0x00000012f700720c */ /* 0x040fe40003f44070 */
[----:B------:R-:W-:-:S09]  /*10050*/  ISETP.GT.U32.AND P0, PT, R247, R30, PT ;  /* 0x0000001ef700720c */ /* 0x000fd20003f04070 */
[--C-:B------:R-:W-:Y:S01]  /*10060*/  @!P1 IMAD.IADD R22, R22, 0x1, -R247.reuse ;  /* 0x0000000116169824 */ /* 0x100fe200078e0af7 */
[C---:B---3--:R-:W-:Y:S01]  /*10070*/  ISETP.GT.U32.AND P1, PT, R247.reuse, R28, PT ;  /* 0x0000001cf700720c */ /* 0x048fe20003f24070 */
[--C-:B------:R-:W-:Y:S01]  /*10080*/  @!P2 IMAD.IADD R18, R18, 0x1, -R247.reuse ;  /* 0x000000011212a824 */ /* 0x100fe200078e0af7 */
[C---:B------:R-:W-:Y:S01]  /*10090*/  ISETP.GT.U32.AND P2, PT, R247.reuse, R29, PT ;  /* 0x0000001df700720c */ /* 0x040fe20003f44070 */
[----:B------:R-:W-:Y:S01]  /*100a0*/  @!P0 IMAD.IADD R30, R30, 0x1, -R247 ;  /* 0x000000011e1e8824 */ /* 0x000fe200078e0af7 */
[C---:B------:R-:W-:Y:S02]  /*100b0*/  ISETP.GT.U32.AND P5, PT, R247.reuse, R35, PT ;  /* 0x00000023f700720c */ /* 0x040fe40003fa4070 */
[C---:B------:R-:W-:Y:S02]  /*100c0*/  ISETP.GT.U32.AND P0, PT, R247.reuse, R18, PT ;  /* 0x00000012f700720c */ /* 0x040fe40003f04070 */
[----:B------:R-:W-:-:S05]  /*100d0*/  ISETP.GT.U32.AND P4, PT, R247, R34, PT ;  /* 0x00000022f700720c */ /* 0x000fca0003f84070 */
[--C-:B------:R-:W-:Y:S01]  /*100e0*/  @!P1 IMAD.IADD R28, R28, 0x1, -R247.reuse ;  /* 0x000000011c1c9824 */ /* 0x100fe200078e0af7 */
[----:B------:R-:W-:Y:S01]  /*100f0*/  ISETP.GT.U32.AND P1, PT, R247, R36, PT ;  /* 0x00000024f700720c */ /* 0x000fe20003f24070 */
[--C-:B------:R-:W-:Y:S01]  /*10100*/  @!P2 IMAD.IADD R29, R29, 0x1, -R247.reuse ;  /* 0x000000011d1da824 */ /* 0x100fe200078e0af7 */
[C---:B------:R-:W-:Y:S02]  /*10110*/  ISETP.GT.U32.AND P2, PT, R247.reuse, R22, PT ;  /* 0x00000016f700720c */ /* 0x040fe40003f44070 */
[C---:B------:R-:W-:Y:S01]  /*10120*/  ISETP.GT.U32.AND P3, PT, R247.reuse, R237, PT ;  /* 0x000000edf700720c */ /* 0x040fe20003f64070 */
[----:B------:R-:W-:Y:S01]  /*10130*/  @!P0 IMAD.IADD R18, R18, 0x1, -R247 ;  /* 0x0000000112128824 */ /* 0x000fe200078e0af7 */
[C---:B------:R-:W-:Y:S02]  /*10140*/  ISETP.GT.U32.AND P6, PT, R247.reuse, R28, PT ;  /* 0x0000001cf700720c */ /* 0x040fe40003fc4070 */
[----:B------:R-:W-:Y:S02]  /*10150*/  ISETP.GT.U32.AND P0, PT, R247, R30, PT ;  /* 0x0000001ef700720c */ /* 0x000fe40003f04070 */
[----:B------:R-:W-:-:S03]  /*10160*/  @!P5 IADD3 R35, R35, -R247, RZ ;  /* 0x800000f72323d210 */ /* 0x000fc60007ffe0ff */
[--C-:B------:R-:W-:Y:S02]  /*10170*/  @!P1 IMAD.IADD R36, R36, 0x1, -R247.reuse ;  /* 0x0000000124249824 */ /* 0x100fe400078e0af7 */
[--C-:B------:R-:W-:Y:S01]  /*10180*/  @!P2 IMAD.IADD R22, R22, 0x1, -R247.reuse ;  /* 0x000000011616a824 */ /* 0x100fe200078e0af7 */
[----:B------:R1:W-:Y:S01]  /*10190*/  STL [R1+0x2f0], R18 ;  /* 0x0002f01201007387 */ /* 0x0003e20000100800 */
[--C-:B------:R-:W-:Y:S02]  /*101a0*/  @!P4 IMAD.IADD R34, R34, 0x1, -R247.reuse ;  /* 0x000000012222c824 */ /* 0x100fe400078e0af7 */
[--C-:B------:R-:W-:Y:S01]  /*101b0*/  @!P3 IMAD.IADD R237, R237, 0x1, -R247.reuse ;  /* 0x00000001ededb824 */ /* 0x100fe200078e0af7 */
[----:B------:R-:W-:Y:S01]  /*101c0*/  ISETP.GT.U32.AND P3, PT, R247, R26, PT ;  /* 0x0000001af700720c */ /* 0x000fe20003f64070 */
[----:B-1----:R-:W3:Y:S04]  /*101d0*/  LDL.LU R18, [R1+0x2a0] ;  /* 0x0002a00001127983 */ /* 0x002ee80000300800 */
[----:B------:R1:W-:Y:S01]  /*101e0*/  STL [R1+0x2ec], R22 ;  /* 0x0002ec1601007387 */ /* 0x0003e20000100800 */
[----:B------:R-:W-:-:S02]  /*101f0*/  @!P6 IMAD.IADD R28, R28, 0x1, -R247 ;  /* 0x000000011c1ce824 */ /* 0x000fc400078e0af7 */
[----:B------:R-:W-:Y:S02]  /*10200*/  @!P0 IMAD.IADD R30, R30, 0x1, -R247 ;  /* 0x000000011e1e8824 */ /* 0x000fe400078e0af7 */
[----:B-1----:R-:W-:Y:S02]  /*10210*/  IMAD.MOV.U32 R22, RZ, RZ, R20 ;  /* 0x000000ffff167224 */ /* 0x002fe400078e0014 */
[----:B------:R-:W-:Y:S02]  /*10220*/  IMAD.MOV.U32 R20, RZ, RZ, R17 ;  /* 0x000000ffff147224 */ /* 0x000fe400078e0011 */
[----:B------:R-:W3:Y:S01]  /*10230*/  LDL.LU R17, [R1+0x29c] ;  /* 0x00029c0001117983 */ /* 0x000ee20000300800 */
[C---:B------:R-:W-:Y:S02]  /*10240*/  ISETP.GT.U32.AND P0, PT, R247.reuse, R25, PT ;  /* 0x00000019f700720c */ /* 0x040fe40003f04070 */
[C---:B------:R-:W-:Y:S02]  /*10250*/  ISETP.GT.U32.AND P1, PT, R247.reuse, R32, PT ;  /* 0x00000020f700720c */ /* 0x040fe40003f24070 */
[----:B------:R-:W-:-:S02]  /*10260*/  ISETP.GT.U32.AND P5, PT, R247, R31, PT ;  /* 0x0000001ff700720c */ /* 0x000fc40003fa4070 */
[----:B------:R-:W-:-:S09]  /*10270*/  ISETP.GT.U32.AND P4, PT, R247, R27, PT ;  /* 0x0000001bf700720c */ /* 0x000fd20003f84070 */
[--C-:B------:R-:W-:Y:S01]  /*10280*/  @!P1 IMAD.IADD R32, R32, 0x1, -R247.reuse ;  /* 0x0000000120209824 */ /* 0x100fe200078e0af7 */
[----:B------:R-:W-:Y:S01]  /*10290*/  ISETP.GT.U32.AND P2, PT, R247, R29, PT ;  /* 0x0000001df700720c */ /* 0x000fe20003f44070 */
[--C-:B------:R-:W-:Y:S02]  /*102a0*/  @!P5 IMAD.IADD R31, R31, 0x1, -R247.reuse ;  /* 0x000000011f1fd824 */ /* 0x100fe400078e0af7 */
[--C-:B------:R-:W-:Y:S01]  /*102b0*/  @!P3 IMAD.IADD R26, R26, 0x1, -R247.reuse ;  /* 0x000000011a1ab824 */ /* 0x100fe200078e0af7 */
[----:B------:R-:W-:Y:S01]  /*102c0*/  @!P4 IADD3 R27, R27, -R247, RZ ;  /* 0x800000f71b1bc210 */ /* 0x000fe20007ffe0ff */
[----:B------:R-:W-:Y:S01]  /*102d0*/  VIADD R23, R6, 0x1f5 ;  /* 0x000001f506177836 */ /* 0x000fe20000000000 */
[----:B------:R1:W-:Y:S01]  /*102e0*/  STL [R1+0x2e8], R36 ;  /* 0x0002e82401007387 */ /* 0x0003e20000100800 */
[----:B------:R-:W-:-:S06]  /*102f0*/  @!P0 IMAD.IADD R25, R25, 0x1, -R247 ;  /* 0x0000000119198824 */ /* 0x000fcc00078e0af7 */
[----:B------:R-:W-:Y:S01]  /*10300*/  @!P2 IMAD.IADD R29, R29, 0x1, -R247 ;  /* 0x000000011d1da824 */ /* 0x000fe200078e0af7 */
[----:B-1----:R-:W3:Y:S04]  /*10310*/  LDL.LU R36, [R1+0x2a68] ;  /* 0x002a680001247983 */ /* 0x002ee80000300800 */
[----:B------:R-:W-:Y:S01]  /*10320*/  STL [R1+0x1fc0], R23 ;  /* 0x001fc01701007387 */ /* 0x000fe20000100800 */
[----:B------:R-:W-:-:S03]  /*10330*/  IMAD.HI.U32 R235, R245, R234, RZ ;  /* 0x000000eaf5eb7227 */ /* 0x000fc600078e00ff */
[----:B------:R1:W-:Y:S02]  /*10340*/  STL [R1+0x2e4], R35 ;  /* 0x0002e42301007387 */ /* 0x0003e40000100800 */
[----:B------:R-:W-:Y:S02]  /*10350*/  IADD3 R235, -R235, RZ, RZ ;  /* 0x000000ffebeb7210 */ /* 0x000fe40007ffe1ff */
        /* <DEDUP_REMOVED lines=13> */
[C---:B--2---:R-:W-:Y:S02]  /*10430*/  ISETP.GT.U32.AND P6, PT, R247.reuse, R33, PT ;  /* 0x00000021f700720c */ /* 0x044fe40003fc4070 */
[C---:B----4-:R-:W-:Y:S02]  /*10440*/  ISETP.GT.U32.AND P1, PT, R247.reuse, R236, PT ;  /* 0x000000ecf700720c */ /* 0x050fe40003f24070 */
[C---:B------:R-:W-:Y:S02]  /*10450*/  ISETP.GT.U32.AND P5, PT, R247.reuse, R238, PT ;  /* 0x000000eef700720c */ /* 0x040fe40003fa4070 */
[C---:B------:R-:W-:Y:S02]  /*10460*/  ISETP.GT.U32.AND P4, PT, R247.reuse, R24, PT ;  /* 0x00000018f700720c */ /* 0x040fe40003f84070 */
[----:B------:R-:W-:-:S05]  /*10470*/  ISETP.GT.U32.AND P3, PT, R247, R19, PT ;  /* 0x00000013f700720c */ /* 0x000fca0003f64070 */
[--C-:B------:R-:W-:Y:S01]  /*10480*/  @!P6 IMAD.IADD R33, R33, 0x1, -R247.reuse ;  /* 0x000000012121e824 */ /* 0x100fe200078e0af7 */
[C---:B------:R-:W-:Y:S01]  /*10490*/  ISETP.GT.U32.AND P6, PT, R247.reuse, R32, PT ;  /* 0x00000020f700720c */ /* 0x040fe20003fc4070 */
[--C-:B------:R-:W-:Y:S01]  /*104a0*/  @!P1 IMAD.IADD R236, R236, 0x1, -R247.reuse ;  /* 0x00000001ecec9824 */ /* 0x100fe200078e0af7 */
[C---:B------:R-:W-:Y:S01]  /*104b0*/  ISETP.GT.U32.AND P1, PT, R247.reuse, R31, PT ;  /* 0x0000001ff700720c */ /* 0x040fe20003f24070 */
[--C-:B------:R-:W-:Y:S01]  /*104c0*/  @!P5 IMAD.IADD R238, R238, 0x1, -R247.reuse ;  /* 0x00000001eeeed824 */ /* 0x100fe200078e0af7 */
[C---:B------:R-:W-:Y:S01]  /*104d0*/  ISETP.GT.U32.AND P5, PT, R247.reuse, R27, PT ;  /* 0x0000001bf700720c */ /* 0x040fe20003fa4070 */
[----:B------:R-:W-:Y:S01]  /*104e0*/  @!P4 IMAD.IADD R24, R24, 0x1, -R247 ;  /* 0x000000011818c824 */ /* 0x000fe200078e0af7 */
[----:B------:R-:W-:Y:S02]  /*104f0*/  ISETP.GT.U32.AND P4, PT, R247, R26, PT ;  /* 0x0000001af700720c */ /* 0x000fe40003f84070 */
[----:B------:R-:W-:Y:S02]  /*10500*/  @!P3 IADD3 R19, R19, -R247, RZ ;  /* 0x800000f71313b210 */ /* 0x000fe40007ffe0ff */
[----:B------:R-:W-:-:S03]  /*10510*/  ISETP.GT.U32.AND P3, PT, R247, R25, PT ;  /* 0x00000019f700720c */ /* 0x000fc60003f64070 */
[--C-:B------:R-:W-:Y:S02]  /*10520*/  @!P6 IMAD.IADD R32, R32, 0x1, -R247.reuse ;  /* 0x000000012020e824 */ /* 0x100fe400078e0af7 */
[--C-:B------:R-:W-:Y:S02]  /*10530*/  @!P1 IMAD.IADD R31, R31, 0x1, -R247.reuse ;  /* 0x000000011f1f9824 */ /* 0x100fe400078e0af7 */
[--C-:B------:R-:W-:Y:S01]  /*10540*/  @!P5 IMAD.IADD R27, R27, 0x1, -R247.reuse ;  /* 0x000000011b1bd824 */ /* 0x100fe200078e0af7 */
[----:B------:R1:W-:Y:S01]  /*10550*/  STL [R1+0x2cc], R32 ;  /* 0x0002cc2001007387 */ /* 0x0003e20000100800 */
[----:B------:R-:W-:-:S03]  /*10560*/  @!P4 IMAD.IADD R26, R26, 0x1, -R247 ;  /* 0x000000011a1ac824 */ /* 0x000fc600078e0af7 */
[----:B------:R2:W-:Y:S01]  /*10570*/  STL [R1+0x2c8], R31 ;  /* 0x0002c81f01007387 */ /* 0x0005e20000100800 */
[----:B------:R-:W-:-:S03]  /*10580*/  @!P3 IMAD.IADD R25, R25, 0x1, -R247 ;  /* 0x000000011919b824 */ /* 0x000fc600078e0af7 */
[----:B-1----:R-:W4:Y:S04]  /*10590*/  LDL.LU R32, [R1+0x280] ;  /* 0x0002800001207983 */ /* 0x002f280000300800 */
[----:B------:R1:W-:Y:S04]  /*105a0*/  STL [R1+0x2c4], R27 ;  /* 0x0002c41b01007387 */ /* 0x0003e80000100800 */
[----:B--2---:R-:W2:Y:S04]  /*105b0*/  LDL.LU R31, [R1+0x27c] ;  /* 0x00027c00011f7983 */ /* 0x004ea80000300800 */
[----:B------:R1:W-:Y:S04]  /*105c0*/  STL [R1+0x2c0], R26 ;  /* 0x0002c01a01007387 */ /* 0x0003e80000100800 */
[----:B------:R3:W-:Y:S04]  /*105d0*/  STL [R1+0x2bc], R25 ;  /* 0x0002bc1901007387 */ /* 0x0007e80000100800 */
[----:B------:R-:W2:Y:S04]  /*105e0*/  LDL.LU R237, [R1+0x278] ;  /* 0x0002780001ed7983 */ /* 0x000ea80000300800 */
[----:B-1----:R-:W2:Y:S04]  /*105f0*/  LDL.LU R27, [R1+0x274] ;  /* 0x00027400011b7983 */ /* 0x002ea80000300800 */
[----:B------:R-:W2:Y:S01]  /*10600*/  LDL.LU R26, [R1+0x270] ;  /* 0x00027000011a7983 */ /* 0x000ea20000300800 */
[----:B------:R-:W-:-:S02]  /*10610*/  ISETP.GT.U32.AND P2, PT, R247, R21, PT ;  /* 0x00000015f700720c */ /* 0x000fc40003f44070 */
[----:B---3--:R-:W-:Y:S01]  /*10620*/  ISETP.GT.U32.AND P0, PT, R247, R18, PT ;  /* 0x00000012f700720c */ /* 0x008fe20003f04070 */
[----:B------:R-:W3:Y:S10]  /*10630*/  LDL.LU R25, [R1+0x26c] ;  /* 0x00026c0001197983 */ /* 0x000ef40000300800 */
[----:B------:R-:W-:Y:S01]  /*10640*/  @!P2 IMAD.IADD R21, R21, 0x1, -R247 ;  /* 0x000000011515a824 */ /* 0x000fe200078e0af7 */
[----:B------:R-:W-:-:S02]  /*10650*/  ISETP.GT.U32.AND P2, PT, R247, R17, PT ;  /* 0x00000011f700720c */ /* 0x000fc40003f44070 */
[C---:B------:R-:W-:Y:S01]  /*10660*/  ISETP.GT.U32.AND P1, PT, R247.reuse, R236, PT ;  /* 0x000000ecf700720c */ /* 0x040fe20003f24070 */
[----:B------:R-:W-:Y:S01]  /*10670*/  @!P0 IMAD.IADD R18, R18, 0x1, -R247 ;  /* 0x0000000112128824 */ /* 0x000fe200078e0af7 */
[C---:B------:R-:W-:Y:S02]  /*10680*/  ISETP.GT.U32.AND P5, PT, R247.reuse, R238, PT ;  /* 0x000000eef700720c */ /* 0x040fe40003fa4070 */
[----:B------:R-:W-:-:S07]  /*10690*/  ISETP.GT.U32.AND P0, PT, R247, R21, PT ;  /* 0x00000015f700720c */ /* 0x000fce0003f04070 */
[--C-:B------:R-:W-:Y:S01]  /*106a0*/  @!P2 IMAD.IADD R17, R17, 0x1, -R247.reuse ;  /* 0x000000011111a824 */ /* 0x100fe200078e0af7 */
[C---:B------:R-:W-:Y:S02]  /*106b0*/  ISETP.GT.U32.AND P2, PT, R247.reuse, R33, PT ;  /* 0x00000021f700720c */ /* 0x040fe40003f44070 */
[C---:B------:R-:W-:Y:S01]  /*106c0*/  ISETP.GT.U32.AND P4, PT, R247.reuse, R24, PT ;  /* 0x00000018f700720c */ /* 0x040fe20003f84070 */
[--C-:B------:R-:W-:Y:S01]  /*106d0*/  @!P1 IMAD.IADD R236, R236, 0x1, -R247.reuse ;  /* 0x00000001ecec9824 */ /* 0x100fe200078e0af7 */
[----:B------:R-:W-:Y:S01]  /*106e0*/  ISETP.GT.U32.AND P6, PT, R247, R17, PT ;  /* 0x00000011f700720c */ /* 0x000fe20003fc4070 */
[----:B------:R-:W-:Y:S01]  /*106f0*/  @!P5 IMAD.IADD R238, R238, 0x1, -R247 ;  /* 0x00000001eeeed824 */ /* 0x000fe200078e0af7 */
[----:B------:R-:W-:-:S07]  /*10700*/  @!P0 IADD3 R21, R21, -R247, RZ ;  /* 0x800000f715158210 */ /* 0x000fce0007ffe0ff */
[--C-:B------:R-:W-:Y:S01]  /*10710*/  @!P2 IMAD.IADD R33, R33, 0x1, -R247.reuse ;  /* 0x000000012121a824 */ /* 0x100fe200078e0af7 */
[----:B------:R1:W-:Y:S01]  /*10720*/  STL [R1+0x2b8], R21 ;  /* 0x0002b81501007387 */ /* 0x0003e20000100800 */
[--C-:B------:R-:W-:Y:S02]  /*10730*/  @!P4 IMAD.IADD R24, R24, 0x1, -R247.reuse ;  /* 0x000000011818c824 */ /* 0x100fe400078e0af7 */
[--C-:B------:R-:W-:Y:S01]  /*10740*/  @!P6 IMAD.IADD R17, R17, 0x1, -R247.reuse ;  /* 0x000000011111e824 */ /* 0x100fe200078e0af7 */
[----:B-1----:R-:W3:Y:S01]  /*10750*/  LDL.LU R21, [R1+0x268] ;  /* 0x0002680001157983 */ /* 0x002ee20000300800 */
[C---:B------:R-:W-:Y:S02]  /*10760*/  ISETP.GT.U32.AND P3, PT, R247.reuse, R19, PT ;  /* 0x00000013f700720c */ /* 0x040fe40003f64070 */
[----:B------:R-:W-:Y:S01]  /*10770*/  ISETP.GT.U32.AND P0, PT, R247, R18, PT ;  /* 0x00000012f700720c */ /* 0x000fe20003f04070 */
[----:B------:R1:W-:Y:S10]  /*10780*/  STL [R1+0x2b4], R33 ;  /* 0x0002b42101007387 */ /* 0x0003f40000100800 */
[--C-:B------:R-:W-:Y:S01]  /*10790*/  @!P3 IMAD.IADD R19, R19, 0x1, -R247.reuse ;  /* 0x000000011313b824 */ /* 0x100fe200078e0af7 */
[----:B-1----:R-:W3:Y:S01]  /*107a0*/  LDL.LU R33, [R1+0x2a5c] ;  /* 0x002a5c0001217983 */ /* 0x002ee20000300800 */
[----:B------:R-:W-:-:S03]  /*107b0*/  @!P0 IMAD.IADD R18, R18, 0x1, -R247 ;  /* 0x0000000112128824 */ /* 0x000fc600078e0af7 */
[----:B------:R-:W-:Y:S04]  /*107c0*/  STL [R1+0x2b0], R236 ;  /* 0x0002b0ec01007387 */ /* 0x000fe80000100800 */
[----:B------:R-:W-:Y:S01]  /*107d0*/  STL [R1+0x2ac], R238 ;  /* 0x0002acee01007387 */ /* 0x000fe20000100800 */
[----:B------:R-:W-:-:S03]  /*107e0*/  ISETP.GT.U32.AND P3, PT, R247, R22, PT ;  /* 0x00000016f700720c */ /* 0x000fc60003f64070 */
[----:B------:R1:W-:Y:S01]  /*107f0*/  STL [R1+0x2a8], R24 ;  /* 0x0002a81801007387 */ /* 0x0003e20000100800 */
[C---:B------:R-:W-:Y:S02]  /*10800*/  ISETP.GT.U32.AND P2, PT, R247.reuse, R30, PT ;  /* 0x0000001ef700720c */ /* 0x040fe40003f44070 */
[C---:B------:R-:W-:Y:S02]  /*10810*/  ISETP.GT.U32.AND P1, PT, R247.reuse, R29, PT ;  /* 0x0000001df700720c */ /* 0x040fe40003f24070 */
[C---:B------:R-:W-:Y:S02]  /*10820*/  ISETP.GT.U32.AND P5, PT, R247.reuse, R28, PT ;  /* 0x0000001cf700720c */ /* 0x040fe40003fa4070 */
[----:B------:R-:W-:-:S07]  /*10830*/  ISETP.GT.U32.AND P4, PT, R247, R23, PT ;  /* 0x00000017f700720c */ /* 0x000fce0003f84070 */
[--C-:B------:R-:W-:Y:S02]  /*10840*/  @!P2 IMAD.IADD R30, R30, 0x1, -R247.reuse ;  /* 0x000000011e1ea824 */ /* 0x100fe400078e0af7 */
[--C-:B------:R-:W-:Y:S02]  /*10850*/  @!P1 IMAD.IADD R29, R29, 0x1, -R247.reuse ;  /* 0x000000011d1d9824 */ /* 0x100fe400078e0af7 */
[--C-:B------:R-:W-:Y:S02]  /*10860*/  @!P5 IMAD.IADD R28, R28, 0x1, -R247.reuse ;  /* 0x000000011c1cd824 */ /* 0x100fe400078e0af7 */
[----:B------:R-:W-:Y:S01]  /*10870*/  @!P4 IMAD.IADD R23, R23, 0x1, -R247 ;  /* 0x000000011717c824 */ /* 0x000fe200078e0af7 */
[----:B------:R1:W-:Y:S04]  /*10880*/  STL [R1+0x2a4], R19 ;  /* 0x0002a41301007387 */ /* 0x0003e80000100800 */
[----:B------:R-:W-:Y:S04]  /*10890*/  STL [R1+0x2a0], R18 ;  /* 0x0002a01201007387 */ /* 0x000fe80000100800 */
[----:B------:R1:W-:Y:S04]  /*108a0*/  STL [R1+0x29c], R17 ;  /* 0x00029c1101007387 */ /* 0x0003e80000100800 */
[----:B-1----:R-:W3:Y:S04]  /*108b0*/  LDL.LU R24, [R1+0x264] ;  /* 0x0002640001187983 */ /* 0x002ee80000300800 */
[----:B------:R-:W3:Y:S01]  /*108c0*/  LDL.LU R19, [R1+0x260] ;  /* 0x0002600001137983 */ /* 0x000ee20000300800 */
[----:B------:R-:W-:-:S03]  /*108d0*/  MOV R17, R12 ;  /* 0x0000000c00117202 */ /* 0x000fc60000000f00 */
[----:B------:R-:W3:Y:S04]  /*108e0*/  LDL.LU R18, [R1+0x25c] ;  /* 0x00025c0001127983 */ /* 0x000ee80000300800 */
[----:B------:R-:W3:Y:S01]  /*108f0*/  LDL.LU R12, [R1+0x258] ;  /* 0x00025800010c7983 */ /* 0x000ee20000300800 */
[----:B------:R-:W-:Y:S01]  /*10900*/  @!P3 IMAD.IADD R22, R22, 0x1, -R247 ;  /* 0x000000011616b824 */ /* 0x000fe200078e0af7 */
[C---:B----4-:R-:W-:Y:S02]  /*10910*/  ISETP.GT.U32.AND P6, PT, R247.reuse, R32, PT ;  /* 0x00000020f700720c */ /* 0x050fe40003fc4070 */
[C---:B--2---:R-:W-:Y:S02]  /*10920*/  ISETP.GT.U32.AND P2, PT, R247.reuse, R31, PT ;  /* 0x0000001ff700720c */ /* 0x044fe40003f44070 */
[----:B------:R-:W-:-:S02]  /*10930*/  ISETP.GT.U32.AND P1, PT, R247, R237, PT ;  /* 0x000000edf700720c */ /* 0x000fc40003f24070 */
[----:B------:R-:W-:-:S07]  /*10940*/  ISETP.GT.U32.AND P5, PT, R247, R27, PT ;  /* 0x0000001bf700720c */ /* 0x000fce0003fa4070 */
[--C-:B------:R-:W-:Y:S01]  /*10950*/  @!P6 IMAD.IADD R32, R32, 0x1, -R247.reuse ;  /* 0x000000012020e824 */ /* 0x100fe200078e0af7 */
[----:B------:R-:W-:Y:S02]  /*10960*/  ISETP.GT.U32.AND P6, PT, R247, R30, PT ;  /* 0x0000001ef700720c */ /* 0x000fe40003fc4070 */
[----:B------:R-:W-:Y:S02]  /*10970*/  @!P2 IADD3 R31, R31, -R247, RZ ;  /* 0x800000f71f1fa210 */ /* 0x000fe40007ffe0ff */
[----:B------:R-:W-:Y:S01]  /*10980*/  ISETP.GT.U32.AND P2, PT, R247, R29, PT ;  /* 0x0000001df700720c */ /* 0x000fe20003f44070 */
[--C-:B------:R-:W-:Y:S01]  /*10990*/  @!P1 IMAD.IADD R237, R237, 0x1, -R247.reuse ;  /* 0x00000001eded9824 */ /* 0x100fe200078e0af7 */
[----:B------:R-:W-:Y:S01]  /*109a0*/  ISETP.GT.U32.AND P1, PT, R247, R28, PT ;  /* 0x0000001cf700720c */ /* 0x000fe20003f24070 */
[----:B------:R-:W-:Y:S01]  /*109b0*/  @!P5 IMAD.IADD R27, R27, 0x1, -R247 ;  /* 0x000000011b1bd824 */ /* 0x000fe200078e0af7 */
[----:B------:R-:W-:-:S05]  /*109c0*/  ISETP.GT.U32.AND P5, PT, R247, R23, PT ;  /* 0x00000017f700720c */ /* 0x000fca0003fa4070 */
[----:B------:R-:W-:Y:S01]  /*109d0*/  @!P6 IMAD.IADD R30, R30, 0x1, -R247 ;  /* 0x000000011e1ee824 */ /* 0x000fe200078e0af7 */
[----:B------:R-:W-:-:S03]  /*109e0*/  ISETP.GT.U32.AND P4, PT, R247, R26, PT ;  /* 0x0000001af700720c */ /* 0x000fc60003f84070 */
[----:B------:R-:W-:Y:S01]  /*109f0*/  @!P2 IMAD.IADD R29, R29, 0x1, -R247 ;  /* 0x000000011d1da824 */ /* 0x000fe200078e0af7 */
[----:B------:R1:W-:Y:S01]  /*10a00*/  STL [R1+0x298], R30 ;  /* 0x0002981e01007387 */ /* 0x0003e20000100800 */
[----:B------:R-:W-:-:S03]  /*10a10*/  @!P1 IADD3 R28, R28, -R247, RZ ;  /* 0x800000f71c1c9210 */ /* 0x000fc60007ffe0ff */
[----:B------:R2:W-:Y:S01]  /*10a20*/  STL [R1+0x294], R29 ;  /* 0x0002941d01007387 */ /* 0x0005e20000100800 */
[----:B------:R-:W-:-:S03]  /*10a30*/  @!P5 IMAD.IADD R23, R23, 0x1, -R247 ;  /* 0x000000011717d824 */ /* 0x000fc600078e0af7 */
[----:B------:R4:W-:Y:S04]  /*10a40*/  STL [R1+0x290], R28 ;  /* 0x0002901c01007387 */ /* 0x0009e80000100800 */
[----:B------:R4:W-:Y:S04]  /*10a50*/  STL [R1+0x28c], R23 ;  /* 0x00028c1701007387 */ /* 0x0009e80000100800 */
[----:B-1----:R-:W3:Y:S01]  /*10a60*/  LDL.LU R30, [R1+0x24c] ;  /* 0x00024c00011e7983 */ /* 0x002ee20000300800 */
[----:B------:R-:W-:-:S03]  /*10a70*/  @!P4 IMAD.IADD R26, R26, 0x1, -R247 ;  /* 0x000000011a1ac824 */ /* 0x000fc600078e0af7 */
[----:B--2---:R-:W2:Y:S01]  /*10a80*/  LDL.LU R29, [R1+0x248] ;  /* 0x00024800011d7983 */ /* 0x004ea20000300800 */
[----:B------:R-:W-:-:S03]  /*10a90*/  ISETP.GT.U32.AND P4, PT, R247, R22, PT ;  /* 0x00000016f700720c */ /* 0x000fc60003f84070 */
[----:B----4-:R-:W4:Y:S04]  /*10aa0*/  LDL.LU R28, [R1+0x244] ;  /* 0x00024400011c7983 */ /* 0x010f280000300800 */
[----:B------:R-:W4:Y:S06]  /*10ab0*/  LDL.LU R238, [R1+0x240] ;  /* 0x0002400001ee7983 */ /* 0x000f2c0000300800 */
[----:B------:R-:W-:-:S05]  /*10ac0*/  @!P4 IMAD.IADD R22, R22, 0x1, -R247 ;  /* 0x000000011616c824 */ /* 0x000fca00078e0af7 */
[----:B------:R1:W-:Y:S04]  /*10ad0*/  STL [R1+0x288], R22 ;  /* 0x0002881601007387 */ /* 0x0003e80000100800 */
[----:B------:R-:W4:Y:S01]  /*10ae0*/  LDL.LU R23, [R1+0x23c] ;  /* 0x00023c0001177983 */ /* 0x000f220000300800 */
[C---:B------:R-:W-:Y:S02]  /*10af0*/  ISETP.GT.U32.AND P0, PT, R247.reuse, R20, PT ;  /* 0x00000014f700720c */ /* 0x040fe40003f04070 */
[C---:B---3--:R-:W-:Y:S02]  /*10b00*/  ISETP.GT.U32.AND P3, PT, R247.reuse, R25, PT ;  /* 0x00000019f700720c */ /* 0x048fe40003f64070 */
[C---:B------:R-:W-:Y:S01]  /*10b10*/  ISETP.GT.U32.AND P2, PT, R247.reuse, R31, PT ;  /* 0x0000001ff700720c */ /* 0x040fe20003f44070 */
[----:B-1----:R-:W3:Y:S08]  /*10b20*/  LDL.LU R22, [R1+0x238] ;  /* 0x0002380001167983 */ /* 0x002ef00000300800 */
[--C-:B------:R-:W-:Y:S01]  /*10b30*/  @!P0 IMAD.IADD R20, R20, 0x1, -R247.reuse ;  /* 0x0000000114148824 */ /* 0x100fe200078e0af7 */
[----:B------:R-:W-:Y:S01]  /*10b40*/  ISETP.GT.U32.AND P0, PT, R247, R21, PT ;  /* 0x00000015f700720c */ /* 0x000fe20003f04070 */
[----:B------:R-:W-:-:S03]  /*10b50*/  @!P3 IMAD.IADD R25, R25, 0x1, -R247 ;  /* 0x000000011919b824 */ /* 0x000fc600078e0af7 */
[----:B------:R-:W-:-:S09]  /*10b60*/  ISETP.GT.U32.AND P3, PT, R247, R20, PT ;  /* 0x00000014f700720c */ /* 0x000fd20003f64070 */
[--C-:B------:R-:W-:Y:S01]  /*10b70*/  @!P0 IMAD.IADD R21, R21, 0x1, -R247.reuse ;  /* 0x0000000115158824 */ /* 0x100fe200078e0af7 */
[C---:B------:R-:W-:Y:S02]  /*10b80*/  ISETP.GT.U32.AND P0, PT, R247.reuse, R32, PT ;  /* 0x00000020f700720c */ /* 0x040fe40003f04070 */
[C---:B------:R-:W-:Y:S01]  /*10b90*/  ISETP.GT.U32.AND P1, PT, R247.reuse, R237, PT ;  /* 0x000000edf700720c */ /* 0x040fe20003f24070 */
[--C-:B------:R-:W-:Y:S01]  /*10ba0*/  @!P3 IMAD.IADD R20, R20, 0x1, -R247.reuse ;  /* 0x000000011414b824 */ /* 0x100fe200078e0af7 */
[----:B------:R-:W-:Y:S01]  /*10bb0*/  ISETP.GT.U32.AND P6, PT, R247, R21, PT ;  /* 0x00000015f700720c */ /* 0x000fe20003fc4070 */
[----:B------:R-:W-:-:S03]  /*10bc0*/  @!P2 IMAD.IADD R31, R31, 0x1, -R247 ;  /* 0x000000011f1fa824 */ /* 0x000fc600078e0af7 */
[----:B------:R1:W-:Y:S05]  /*10bd0*/  STL [R1+0x284], R20 ;  /* 0x0002841401007387 */ /* 0x0003ea0000100800 */
[--C-:B------:R-:W-:Y:S01]  /*10be0*/  @!P0 IMAD.IADD R32, R32, 0x1, -R247.reuse ;  /* 0x0000000120208824 */ /* 0x100fe200078e0af7 */
[----:B------:R-:W-:Y:S01]  /*10bf0*/  ISETP.GT.U32.AND P5, PT, R247, R27, PT ;  /* 0x0000001bf700720c */ /* 0x000fe20003fa4070 */
[----:B-1----:R-:W3:Y:S01]  /*10c00*/  LDL.LU R20, [R1+0x234] ;  /* 0x0002340001147983 */ /* 0x002ee20000300800 */
[--C-:B------:R-:W-:Y:S01]  /*10c10*/  @!P1 IMAD.IADD R237, R237, 0x1, -R247.reuse ;  /* 0x00000001eded9824 */ /* 0x100fe200078e0af7 */
[----:B------:R-:W-:Y:S01]  /*10c20*/  ISETP.GT.U32.AND P4, PT, R247, R26, PT ;  /* 0x0000001af700720c */ /* 0x000fe20003f84070 */
[--C-:B------:R-:W-:Y:S01]  /*10c30*/  @!P6 IMAD.IADD R21, R21, 0x1, -R247.reuse ;  /* 0x000000011515e824 */ /* 0x100fe200078e0af7 */
[----:B------:R-:W-:Y:S01]  /*10c40*/  ISETP.GT.U32.AND P3, PT, R247, R25, PT ;  /* 0x00000019f700720c */ /* 0x000fe20003f64070 */
[----:B------:R1:W-:Y:S07]  /*10c50*/  STL [R1+0x280], R32 ;  /* 0x0002802001007387 */ /* 0x0003ee0000100800 */
[----:B------:R-:W-:Y:S01]  /*10c60*/  @!P5 IADD3 R27, R27, -R247, RZ ;  /* 0x800000f71b1bd210 */ /* 0x000fe20007ffe0ff */
[----:B-1----:R-:W3:Y:S02]  /*10c70*/  LDL.LU R32, [R1+0x2a58] ;  /* 0x002a580001207983 */ /* 0x002ee40000300800 */
[----:B------:R-:W-:-:S02]  /*10c80*/  @!P4 IMAD.IADD R26, R26, 0x1, -R247 ;  /* 0x000000011a1ac824 */ /* 0x000fc400078e0af7 */
[----:B------:R-:W-:Y:S01]  /*10c90*/  @!P3 IMAD.IADD R25, R25, 0x1, -R247 ;  /* 0x000000011919b824 */ /* 0x000fe200078e0af7 */
[----:B------:R1:W-:Y:S01]  /*10ca0*/  STL [R1+0x27c], R31 ;  /* 0x00027c1f01007387 */ /* 0x0003e20000100800 */
[----:B------:R-:W-:-:S03]  /*10cb0*/  ISETP.GT.U32.AND P0, PT, R247, R24, PT ;  /* 0x00000018f700720c */ /* 0x000fc60003f04070 */
[----:B-1----:R-:W3:Y:S01]  /*10cc0*/  LDL.LU R31, [R1+0x2a54] ;  /* 0x002a5400011f7983 */ /* 0x002ee20000300800 */
[C---:B------:R-:W-:Y:S02]  /*10cd0*/  ISETP.GT.U32.AND P2, PT, R247.reuse, R19, PT ;  /* 0x00000013f700720c */ /* 0x040fe40003f44070 */
[----:B------:R-:W-:-:S07]  /*10ce0*/  ISETP.GT.U32.AND P1, PT, R247, R18, PT ;  /* 0x00000012f700720c */ /* 0x000fce0003f24070 */
[----:B------:R-:W-:-:S04]  /*10cf0*/  @!P0 IMAD.IADD R24, R24, 0x1, -R247 ;  /* 0x0000000118188824 */ /* 0x000fc800078e0af7 */
[--C-:B------:R-:W-:Y:S01]  /*10d00*/  @!P2 IMAD.IADD R19, R19, 0x1, -R247.reuse ;  /* 0x000000011313a824 */ /* 0x100fe200078e0af7 */
[C---:B------:R-:W-:Y:S01]  /*10d10*/  ISETP.GT.U32.AND P5, PT, R247.reuse, R12, PT ;  /* 0x0000000cf700720c */ /* 0x040fe20003fa4070 */
[----:B------:R-:W-:Y:S01]  /*10d20*/  @!P1 IMAD.IADD R18, R18, 0x1, -R247 ;  /* 0x0000000112129824 */ /* 0x000fe200078e0af7 */
[----:B------:R-:W-:Y:S04]  /*10d30*/  STL [R1+0x278], R237 ;  /* 0x000278ed01007387 */ /* 0x000fe80000100800 */
[----:B------:R-:W-:Y:S01]  /*10d40*/  STL [R1+0x274], R27 ;  /* 0x0002741b01007387 */ /* 0x000fe20000100800 */
[----:B------:R-:W-:-:S03]  /*10d50*/  ISETP.GT.U32.AND P4, PT, R247, R11, PT ;  /* 0x0000000bf700720c */ /* 0x000fc60003f84070 */
[----:B------:R1:W-:Y:S04]  /*10d60*/  STL [R1+0x270], R26 ;  /* 0x0002701a01007387 */ /* 0x0003e80000100800 */
[----:B------:R1:W-:Y:S01]  /*10d70*/  STL [R1+0x26c], R25 ;  /* 0x00026c1901007387 */ /* 0x0003e20000100800 */
[----:B------:R-:W-:-:S03]  /*10d80*/  @!P5 IMAD.IADD R12, R12, 0x1, -R247 ;  /* 0x000000010c0cd824 */ /* 0x000fc600078e0af7 */
[----:B------:R1:W-:Y:S04]  /*10d90*/  STL [R1+0x268], R21 ;  /* 0x0002681501007387 */ /* 0x0003e80000100800 */
[----:B-1----:R-:W3:Y:S04]  /*10da0*/  LDL.LU R26, [R1+0x230] ;  /* 0x00023000011a7983 */ /* 0x002ee80000300800 */
[----:B------:R-:W3:Y:S04]  /*10db0*/  LDL.LU R25, [R1+0x22c] ;  /* 0x00022c0001197983 */ /* 0x000ee80000300800 */
[----:B------:R-:W3:Y:S01]  /*10dc0*/  LDL.LU R21, [R1+0x228] ;  /* 0x0002280001157983 */ /* 0x000ee20000300800 */
[----:B------:R-:W-:-:S02]  /*10dd0*/  @!P4 IADD3 R11, R11, -R247, RZ ;  /* 0x800000f70b0bc210 */ /* 0x000fc40007ffe0ff */
[C---:B------:R-:W-:Y:S02]  /*10de0*/  ISETP.GT.U32.AND P6, PT, R247.reuse, R30, PT ;  /* 0x0000001ef700720c */ /* 0x040fe40003fc4070 */
[C---:B--2---:R-:W-:Y:S02]  /*10df0*/  ISETP.GT.U32.AND P0, PT, R247.reuse, R29, PT ;  /* 0x0000001df700720c */ /* 0x044fe40003f04070 */
[----:B----4-:R-:W-:-:S09]  /*10e00*/  ISETP.GT.U32.AND P2, PT, R247, R28, PT ;  /* 0x0000001cf700720c */ /* 0x010fd20003f44070 */
[--C-:B------:R-:W-:Y:S01]  /*10e10*/  @!P6 IMAD.IADD R30, R30, 0x1, -R247.reuse ;  /* 0x000000011e1ee824 */ /* 0x100fe200078e0af7 */
[----:B------:R-:W-:Y:S01]  /*10e20*/  ISETP.GT.U32.AND P6, PT, R247, R24, PT ;  /* 0x00000018f700720c */ /* 0x000fe20003fc4070 */
[--C-:B------:R-:W-:Y:S01]  /*10e30*/  @!P0 IMAD.IADD R29, R29, 0x1, -R247.reuse ;  /* 0x000000011d1d8824 */ /* 0x100fe200078e0af7 */
[C---:B------:R-:W-:Y:S01]  /*10e40*/  ISETP.GT.U32.AND P0, PT, R247.reuse, R19, PT ;  /* 0x00000013f700720c */ /* 0x040fe20003f04070 */
[----:B------:R-:W-:Y:S01]  /*10e50*/  @!P2 IMAD.IADD R28, R28, 0x1, -R247 ;  /* 0x000000011c1ca824 */ /* 0x000fe200078e0af7 */
[C---:B------:R-:W-:Y:S02]  /*10e60*/  ISETP.GT.U32.AND P2, PT, R247.reuse, R18, PT ;  /* 0x00000012f700720c */ /* 0x040fe40003f44070 */
[C---:B------:R-:W-:Y:S02]  /*10e70*/  ISETP.GT.U32.AND P1, PT, R247.reuse, R238, PT ;  /* 0x000000eef700720c */ /* 0x040fe40003f24070 */
[----:B------:R-:W-:-:S05]  /*10e80*/  ISETP.GT.U32.AND P5, PT, R247, R23, PT ;  /* 0x00000017f700720c */ /* 0x000fca0003fa4070 */
[--C-:B------:R-:W-:Y:S02]  /*10e90*/  @!P6 IMAD.IADD R24, R24, 0x1, -R247.reuse ;  /* 0x000000011818e824 */ /* 0x100fe400078e0af7 */
[----:B------:R-:W-:-:S03]  /*10ea0*/  @!P0 IMAD.IADD R19, R19, 0x1, -R247 ;  /* 0x0000000113138824 */ /* 0x000fc600078e0af7 */
[----:B------:R1:W-:Y:S01]  /*10eb0*/  STL [R1+0x264], R24 ;  /* 0x0002641801007387 */ /* 0x0003e20000100800 */
[----:B------:R-:W-:-:S03]  /*10ec0*/  @!P2 IMAD.IADD R18, R18, 0x1, -R247 ;  /* 0x000000011212a824 */ /* 0x000fc600078e0af7 */
[----:B------:R-:W2:Y:S01]  /*10ed0*/  LDL.LU R27, [R1+0x218] ;  /* 0x00021800011b7983 */ /* 0x000ea20000300800 */
[--C-:B------:R-:W-:Y:S01]  /*10ee0*/  @!P1 IMAD.IADD R238, R238, 0x1, -R247.reuse ;  /* 0x00000001eeee9824 */ /* 0x100fe200078e0af7 */
[----:B------:R-:W-:Y:S02]  /*10ef0*/  ISETP.GT.U32.AND P1, PT, R247, R12, PT ;  /* 0x0000000cf700720c */ /* 0x000fe40003f24070 */
[----:B------:R4:W-:Y:S01]  /*10f00*/  STL [R1+0x260], R19 ;  /* 0x0002601301007387 */ /* 0x0009e20000100800 */
[----:B------:R-:W-:-:S03]  /*10f10*/  @!P5 IMAD.IADD R23, R23, 0x1, -R247 ;  /* 0x000000011717d824 */ /* 0x000fc600078e0af7 */
[----:B------:R-:W2:Y:S01]  /*10f20*/  LDL.LU R237, [R1+0x214] ;  /* 0x0002140001ed7983 */ /* 0x000ea20000300800 */
[----:B------:R-:W-:-:S03]  /*10f30*/  ISETP.GT.U32.AND P5, PT, R247, R11, PT ;  /* 0x0000000bf700720c */ /* 0x000fc60003fa4070 */
[----:B------:R-:W-:Y:S04]  /*10f40*/  STL [R1+0x25c], R18 ;  /* 0x00025c1201007387 */ /* 0x000fe80000100800 */
[----:B-1----:R-:W2:Y:S04]  /*10f50*/  LDL.LU R24, [R1+0x210] ;  /* 0x0002100001187983 */ /* 0x002ea80000300800 */
[----:B----4-:R-:W4:Y:S01]  /*10f60*/  LDL.LU R19, [R1+0x20c] ;  /* 0x00020c0001137983 */ /* 0x010f220000300800 */
[--C-:B------:R-:W-:Y:S02]  /*10f70*/  @!P1 IMAD.IADD R12, R12, 0x1, -R247.reuse ;  /* 0x000000010c0c9824 */ /* 0x100fe400078e0af7 */
[----:B------:R-:W-:-:S03]  /*10f80*/  @!P5 IMAD.IADD R11, R11, 0x1, -R247 ;  /* 0x000000010b0bd824 */ /* 0x000fc600078e0af7 */
[----:B------:R1:W-:Y:S04]  /*10f90*/  STL [R1+0x258], R12 ;  /* 0x0002580c01007387 */ /* 0x0003e80000100800 */
[----:B-1----:R-:W4:Y:S04]  /*10fa0*/  LDL.LU R12, [R1+0x208] ;  /* 0x00020800010c7983 */ /* 0x002f280000300800 */
[----:B------:R1:W-:Y:S04]  /*10fb0*/  STL [R1+0x254], R11 ;  /* 0x0002540b01007387 */ /* 0x0003e80000100800 */
[----:B-1----:R-:W4:Y:S01]  /*10fc0*/  LDL.LU R11, [R1+0x204] ;  /* 0x00020400010b7983 */ /* 0x002f220000300800 */
[----:B------:R-:W-:-:S02]  /*10fd0*/  ISETP.GT.U32.AND P3, PT, R247, R17, PT ;  /* 0x00000011f700720c */ /* 0x000fc40003f64070 */
[----:B---3--:R-:W-:-:S11]  /*10fe0*/  ISETP.GT.U32.AND P4, PT, R247, R22, PT ;  /* 0x00000016f700720c */ /* 0x008fd60003f84070 */
[--C-:B------:R-:W-:Y:S01]  /*10ff0*/  @!P3 IMAD.IADD R17, R17, 0x1, -R247.reuse ;  /* 0x000000011111b824 */ /* 0x100fe200078e0af7 */
[C---:B------:R-:W-:Y:S01]  /*11000*/  ISETP.GT.U32.AND P3, PT, R247.reuse, R20, PT ;  /* 0x00000014f700720c */ /* 0x040fe20003f64070 */
[----:B------:R-:W-:Y:S01]  /*11010*/  @!P4 IMAD.IADD R22, R22, 0x1, -R247 ;  /* 0x000000011616c824 */ /* 0x000fe200078e0af7 */
[C---:B------:R-:W-:Y:S02]  /*11020*/  ISETP.GT.U32.AND P0, PT, R247.reuse, R29, PT ;  /* 0x0000001df700720c */ /* 0x040fe40003f04070 */
[C---:B------:R-:W-:Y:S02]  /*11030*/  ISETP.GT.U32.AND P4, PT, R247.reuse, R17, PT ;  /* 0x00000011f700720c */ /* 0x040fe40003f84070 */
[----:B------:R-:W-:-:S07]  /*11040*/  ISETP.GT.U32.AND P2, PT, R247, R28, PT ;  /* 0x0000001cf700720c */ /* 0x000fce0003f44070 */
[----:B------:R-:W-:Y:S02]  /*11050*/  @!P3 IADD3 R20, R20, -R247, RZ ;  /* 0x800000f71414b210 */ /* 0x000fe40007ffe0ff */
[C---:B------:R-:W-:Y:S02]  /*11060*/  ISETP.GT.U32.AND P3, PT, R247.reuse, R30, PT ;  /* 0x0000001ef700720c */ /* 0x040fe40003f64070 */
[----:B------:R-:W-:Y:S01]  /*11070*/  ISETP.GT.U32.AND P6, PT, R247, R20, PT ;  /* 0x00000014f700720c */ /* 0x000fe20003fc4070 */
[--C-:B------:R-:W-:Y:S01]  /*11080*/  @!P4 IMAD.IADD R17, R17, 0x1, -R247.reuse ;  /* 0x000000011111c824 */ /* 0x100fe200078e0af7 */
[----:B------:R-:W-:Y:S01]  /*11090*/  ISETP.GT.U32.AND P1, PT, R247, R238, PT ;  /* 0x000000eef700720c */ /* 0x000fe20003f24070 */
[--C-:B------:R-:W-:Y:S02]  /*110a0*/  @!P0 IMAD.IADD R29, R29, 0x1, -R247.reuse ;  /* 0x000000011d1d8824 */ /* 0x100fe400078e0af7 */
[----:B------:R-:W-:-:S06]  /*110b0*/  @!P2 IMAD.IADD R28, R28, 0x1, -R247 ;  /* 0x000000011c1ca824 */ /* 0x000fcc00078e0af7 */
[--C-:B------:R-:W-:Y:S01]  /*110c0*/  @!P3 IMAD.IADD R30, R30, 0x1, -R247.reuse ;  /* 0x000000011e1eb824 */ /* 0x100fe200078e0af7 */
[----:B------:R1:W-:Y:S01]  /*110d0*/  STL [R1+0x250], R17 ;  /* 0x0002501101007387 */ /* 0x0003e20000100800 */
[C---:B------:R-:W-:Y:S01]  /*110e0*/  ISETP.GT.U32.AND P5, PT, R247.reuse, R23, PT ;  /* 0x00000017f700720c */ /* 0x040fe20003fa4070 */
[--C-:B------:R-:W-:Y:S02]  /*110f0*/  @!P6 IMAD.IADD R20, R20, 0x1, -R247.reuse ;  /* 0x000000011414e824 */ /* 0x100fe400078e0af7 */
[----:B-1----:R-:W-:Y:S02]  /*11100*/  IMAD.MOV.U32 R17, RZ, RZ, R10 ;  /* 0x000000ffff117224 */ /* 0x002fe400078e000a */
[----:B------:R-:W3:Y:S01]  /*11110*/  LDL.LU R10, [R1+0x200] ;  /* 0x00020000010a7983 */ /* 0x000ee20000300800 */
[----:B------:R-:W-:Y:S01]  /*11120*/  @!P1 IMAD.IADD R238, R238, 0x1, -R247 ;  /* 0x00000001eeee9824 */ /* 0x000fe200078e0af7 */
[C---:B------:R-:W-:Y:S02]  /*11130*/  ISETP.GT.U32.AND P1, PT, R247.reuse, R15, PT ;  /* 0x0000000ff700720c */ /* 0x040fe40003f24070 */
[----:B------:R-:W-:-:S02]  /*11140*/  ISETP.GT.U32.AND P4, PT, R247, R22, PT ;  /* 0x00000016f700720c */ /* 0x000fc40003f84070 */
[C---:B------:R-:W-:Y:S02]  /*11150*/  ISETP.GT.U32.AND P3, PT, R247.reuse, R26, PT ;  /* 0x0000001af700720c */ /* 0x040fe40003f64070 */
[C---:B------:R-:W-:Y:S02]  /*11160*/  ISETP.GT.U32.AND P0, PT, R247.reuse, R25, PT ;  /* 0x00000019f700720c */ /* 0x040fe40003f04070 */
[----:B------:R-:W-:-:S09]  /*11170*/  ISETP.GT.U32.AND P2, PT, R247, R21, PT ;  /* 0x00000015f700720c */ /* 0x000fd20003f44070 */
[----:B------:R-:W-:Y:S02]  /*11180*/  @!P3 IADD3 R26, R26, -R247, RZ ;  /* 0x800000f71a1ab210 */ /* 0x000fe40007ffe0ff */
[--C-:B------:R-:W-:Y:S02]  /*11190*/  @!P0 IMAD.IADD R25, R25, 0x1, -R247.reuse ;  /* 0x0000000119198824 */ /* 0x100fe400078e0af7 */
[--C-:B------:R-:W-:Y:S01]  /*111a0*/  @!P2 IMAD.IADD R21, R21, 0x1, -R247.reuse ;  /* 0x000000011515a824 */ /* 0x100fe200078e0af7 */
[----:B------:R-:W-:Y:S01]  /*111b0*/  IADD3 R18, R6, 0x1f6, RZ ;  /* 0x000001f606127810 */ /* 0x000fe20007ffe0ff */
[--C-:B------:R-:W-:Y:S01]  /*111c0*/  @!P5 IMAD.IADD R23, R23, 0x1, -R247.reuse ;  /* 0x000000011717d824 */ /* 0x100fe200078e0af7 */
[----:B------:R-:W-:Y:S01]  /*111d0*/  ISETP.GT.U32.AND P5, PT, R247, R14, PT ;  /* 0x0000000ef700720c */ /* 0x000fe20003fa4070 */
[----:B------:R1:W-:Y:S01]  /*111e0*/  STL [R1+0x24c], R30 ;  /* 0x00024c1e01007387 */ /* 0x0003e20000100800 */
[--C-:B------:R-:W-:Y:S02]  /*111f0*/  @!P1 IMAD.IADD R15, R15, 0x1, -R247.reuse ;  /* 0x000000010f0f9824 */ /* 0x100fe400078e0af7 */
[----:B------:R-:W-:Y:S01]  /*11200*/  @!P4 IMAD.IADD R22, R22, 0x1, -R247 ;  /* 0x000000011616c824 */ /* 0x000fe200078e0af7 */
[----:B-1----:R-:W3:Y:S04]  /*11210*/  LDL.LU R30, [R1+0x2a50] ;  /* 0x002a5000011e7983 */ /* 0x002ee80000300800 */
[----:B------:R-:W-:Y:S04]  /*11220*/  STL [R1+0x1fbc], R18 ;  /* 0x001fbc1201007387 */ /* 0x000fe80000100800 */
[----:B------:R1:W-:Y:S01]  /*11230*/  STL [R1+0x248], R29 ;  /* 0x0002481d01007387 */ /* 0x0003e20000100800 */
[----:B------:R-:W-:Y:S01]  /*11240*/  ISETP.GT.U32.AND P4, PT, R247, R13, PT ;  /* 0x0000000df700720c */ /* 0x000fe20003f84070 */
[----:B------:R-:W-:-:S02]  /*11250*/  IMAD.HI.U32 R236, R245, R235, RZ ;  /* 0x000000ebf5ec7227 */ /* 0x000fc400078e00ff */
[----:B-1----:R-:W3:Y:S04]  /*11260*/  LDL.LU R29, [R1+0x2a4c] ;  /* 0x002a4c00011d7983 */ /* 0x002ee80000300800 */
[----:B------:R1:W-:Y:S01]  /*11270*/  STL [R1+0x244], R28 ;  /* 0x0002441c01007387 */ /* 0x0003e20000100800 */
[----:B------:R-:W-:-:S03]  /*11280*/  @!P5 IMAD.IADD R14, R14, 0x1, -R247 ;  /* 0x000000010e0ed824 */ /* 0x000fc600078e0af7 */
[----:B-1----:R-:W3:Y:S04]  /*11290*/  LDL.LU R28, [R1+0x2a48] ;  /* 0x002a4800011c7983 */ /* 0x002ee80000300800 */
[----:B------:R-:W-:Y:S04]  /*112a0*/  STL [R1+0x240], R238 ;  /* 0x000240ee01007387 */ /* 0x000fe80000100800 */
[----:B------:R1:W-:Y:S04]  /*112b0*/  STL [R1+0x23c], R23 ;  /* 0x00023c1701007387 */ /* 0x0003e80000100800 */
[----:B------:R1:W-:Y:S04]  /*112c0*/  STL [R1+0x238], R22 ;  /* 0x0002381601007387 */ /* 0x0003e80000100800 */
[----:B------:R1:W-:Y:S01]  /*112d0*/  STL [R1+0x234], R20 ;  /* 0x0002341401007387 */ /* 0x0003e20000100800 */
[----:B------:R-:W-:-:S03]  /*112e0*/  IMAD.MOV R236, RZ, RZ, -R236 ;  /* 0x000000ffffec7224 */ /* 0x000fc600078e0aec */
[----:B-1----:R-:W3:Y:S04]  /*112f0*/  LDL.LU R23, [R1+0x1fc] ;  /* 0x0001fc0001177983 */ /* 0x002ee80000300800 */
[----:B------:R-:W3:Y:S01]  /*11300*/  LDL.LU R22, [R1+0x1f8] ;  /* 0x0001f80001167983 */ /* 0x000ee20000300800 */
[----:B------:R-:W-:-:S03]  /*11310*/  IMAD R235, R247, R236, R235 ;  /* 0x000000ecf7eb7224 */ /* 0x000fc600078e02eb */
[----:B------:R-:W3:Y:S01]  /*11320*/  LDL.LU R20, [R1+0x1f4] ;  /* 0x0001f40001147983 */ /* 0x000ee20000300800 */
[----:B------:R-:W-:Y:S01]  /*11330*/  IABS R236, R18 ;  /* 0x0000001200ec7213 */ /* 0x000fe20000000000 */
[----:B------:R-:W-:Y:S02]  /*11340*/  @!P4 IMAD.IADD R13, R13, 0x1, -R247 ;  /* 0x000000010d0dc824 */ /* 0x000fe400078e0af7 */
[----:B------:R-:W3:Y:S01]  /*11350*/  LDL.LU R18, [R1+0x1f0] ;  /* 0x0001f00001127983 */ /* 0x000ee20000300800 */
[C---:B--2---:R-:W-:Y:S02]  /*11360*/  ISETP.GT.U32.AND P6, PT, R247.reuse, R27, PT ;  /* 0x0000001bf700720c */ /* 0x044fe40003fc4070 */
[C---:B------:R-:W-:Y:S02]  /*11370*/  ISETP.GT.U32.AND P3, PT, R247.reuse, R237, PT ;  /* 0x000000edf700720c */ /* 0x040fe40003f64070 */
[C---:B------:R-:W-:Y:S02]  /*11380*/  ISETP.GT.U32.AND P0, PT, R247.reuse, R24, PT ;  /* 0x00000018f700720c */ /* 0x040fe40003f04070 */
[----:B----4-:R-:W-:-:S07]  /*11390*/  ISETP.GT.U32.AND P2, PT, R247, R19, PT ;  /* 0x00000013f700720c */ /* 0x010fce0003f44070 */
[--C-:B------:R-:W-:Y:S01]  /*113a0*/  @!P6 IMAD.IADD R27, R27, 0x1, -R247.reuse ;  /* 0x000000011b1be824 */ /* 0x100fe200078e0af7 */
[----:B------:R-:W-:Y:S01]  /*113b0*/  ISETP.GT.U32.AND P6, PT, R247, R26, PT ;  /* 0x0000001af700720c */ /* 0x000fe20003fc4070 */
[--C-:B------:R-:W-:Y:S01]  /*113c0*/  @!P3 IMAD.IADD R237, R237, 0x1, -R247.reuse ;  /* 0x00000001ededb824 */ /* 0x100fe200078e0af7 */
[C---:B------:R-:W-:Y:S02]  /*113d0*/  ISETP.GT.U32.AND P3, PT, R247.reuse, R25, PT ;  /* 0x00000019f700720c */ /* 0x040fe40003f64070 */
[----:B------:R-:W-:Y:S02]  /*113e0*/  @!P0 IADD3 R24, R24, -R247, RZ ;  /* 0x800000f718188210 */ /* 0x000fe40007ffe0ff */
[----:B------:R-:W-:Y:S01]  /*113f0*/  ISETP.GT.U32.AND P0, PT, R247, R21, PT ;  /* 0x00000015f700720c */ /* 0x000fe20003f04070 */
[----:B------:R-:W-:Y:S01]  /*11400*/  @!P2 IMAD.IADD R19, R19, 0x1, -R247 ;  /* 0x000000011313a824 */ /* 0x000fe200078e0af7 */
[C---:B------:R-:W-:Y:S02]  /*11410*/  ISETP.GT.U32.AND P2, PT, R247.reuse, R15, PT ;  /* 0x0000000ff700720c */ /* 0x040fe40003f44070 */
[----:B------:R-:W-:-:S03]  /*11420*/  ISETP.GT.U32.AND P1, PT, R247, R12, PT ;  /* 0x0000000cf700720c */ /* 0x000fc60003f24070 */
[--C-:B------:R-:W-:Y:S02]  /*11430*/  @!P6 IMAD.IADD R26, R26, 0x1, -R247.reuse ;  /* 0x000000011a1ae824 */ /* 0x100fe400078e0af7 */
[----:B------:R-:W-:Y:S01]  /*11440*/  @!P3 IMAD.IADD R25, R25, 0x1, -R247 ;  /* 0x000000011919b824 */ /* 0x000fe200078e0af7 */
[----:B------:R-:W-:-:S03]  /*11450*/  ISETP.GT.U32.AND P5, PT, R247, R11, PT ;  /* 0x0000000bf700720c */ /* 0x000fc60003fa4070 */
[--C-:B------:R-:W-:Y:S01]  /*11460*/  @!P0 IMAD.IADD R21, R21, 0x1, -R247.reuse ;  /* 0x0000000115158824 */ /* 0x100fe200078e0af7 */
[----:B------:R1:W-:Y:S01]  /*11470*/  STL [R1+0x230], R26 ;  /* 0x0002301a01007387 */ /* 0x0003e20000100800 */
[----:B------:R-:W-:Y:S02]  /*11480*/  @!P2 IADD3 R15, R15, -R247, RZ ;  /* 0x800000f70f0fa210 */ /* 0x000fe40007ffe0ff */
[----:B------:R-:W-:Y:S01]  /*11490*/  @!P1 IMAD.IADD R12, R12, 0x1, -R247 ;  /* 0x000000010c0c9824 */ /* 0x000fe200078e0af7 */
[----:B------:R2:W-:Y:S01]  /*114a0*/  STL [R1+0x22c], R25 ;  /* 0x00022c1901007387 */ /* 0x0005e20000100800 */
[----:B------:R-:W-:-:S03]  /*114b0*/  ISETP.GT.U32.AND P1, PT, R247, R14, PT ;  /* 0x0000000ef700720c */ /* 0x000fc60003f24070 */
[----:B-1----:R-:W4:Y:S01]  /*114c0*/  LDL.LU R26, [R1+0x1e4] ;  /* 0x0001e400011a7983 */ /* 0x002f220000300800 */
[--C-:B------:R-:W-:Y:S01]  /*114d0*/  @!P5 IMAD.IADD R11, R11, 0x1, -R247.reuse ;  /* 0x000000010b0bd824 */ /* 0x100fe200078e0af7 */
[----:B------:R-:W-:Y:S02]  /*114e0*/  ISETP.GT.U32.AND P5, PT, R247, R13, PT ;  /* 0x0000000df700720c */ /* 0x000fe40003fa4070 */
[----:B------:R1:W-:Y:S04]  /*114f0*/  STL [R1+0x228], R21 ;  /* 0x0002281501007387 */ /* 0x0003e80000100800 */
[----:B--2---:R-:W2:Y:S04]  /*11500*/  LDL.LU R25, [R1+0x1e0] ;  /* 0x0001e00001197983 */ /* 0x004ea80000300800 */
[----:B------:R1:W-:Y:S04]  /*11510*/  STL [R1+0x224], R15 ;  /* 0x0002240f01007387 */ /* 0x0003e80000100800 */
[----:B------:R-:W2:Y:S04]  /*11520*/  LDL.LU R238, [R1+0x1dc] ;  /* 0x0001dc0001ee7983 */ /* 0x000ea80000300800 */
[----:B-1----:R-:W2:Y:S01]  /*11530*/  LDL.LU R21, [R1+0x1d8] ;  /* 0x0001d80001157983 */ /* 0x002ea20000300800 */
[----:B------:R-:W-:-:S02]  /*11540*/  @!P1 IMAD.IADD R14, R14, 0x1, -R247 ;  /* 0x000000010e0e9824 */ /* 0x000fc400078e0af7 */
[----:B------:R-:W-:-:S03]  /*11550*/  @!P5 IMAD.IADD R13, R13, 0x1, -R247 ;  /* 0x000000010d0dd824 */ /* 0x000fc600078e0af7 */
[----:B------:R1:W-:Y:S04]  /*11560*/  STL [R1+0x220], R14 ;  /* 0x0002200e01007387 */ /* 0x0003e80000100800 */
[----:B------:R3:W-:Y:S04]  /*11570*/  STL [R1+0x21c], R13 ;  /* 0x00021c0d01007387 */ /* 0x0007e80000100800 */
[----:B------:R-:W2:Y:S04]  /*11580*/  LDL.LU R15, [R1+0x1d4] ;  /* 0x0001d400010f7983 */ /* 0x000ea80000300800 */
[----:B-1----:R-:W2:Y:S01]  /*11590*/  LDL.LU R14, [R1+0x1d0] ;  /* 0x0001d000010e7983 */ /* 0x002ea20000300800 */
[----:B---3--:R-:W-:-:S03]  /*115a0*/  ISETP.GT.U32.AND P4, PT, R247, R10, PT ;  /* 0x0000000af700720c */ /* 0x008fc60003f84070 */
[----:B------:R-:W3:Y:S01]  /*115b0*/  LDL.LU R13, [R1+0x1cc] ;  /* 0x0001cc00010d7983 */ /* 0x000ee20000300800 */
        /* <DEDUP_REMOVED lines=8> */
[----:B------:R-:W-:Y:S01]  /*11640*/  @!P4 IMAD.IADD R27, R27, 0x1, -R247 ;  /* 0x000000011b1bc824 */ /* 0x000fe200078e0af7 */
[----:B------:R-:W-:-:S03]  /*11650*/  ISETP.GT.U32.AND P1, PT, R247, R12, PT ;  /* 0x0000000cf700720c */ /* 0x000fc60003f24070 */
[--C-:B------:R-:W-:Y:S02]  /*11660*/  @!P2 IMAD.IADD R19, R19, 0x1, -R247.reuse ;  /* 0x000000011313a824 */ /* 0x100fe400078e0af7 */
[--C-:B------:R-:W-:Y:S01]  /*11670*/  @!P6 IMAD.IADD R10, R10, 0x1, -R247.reuse ;  /* 0x000000010a0ae824 */ /* 0x100fe200078e0af7 */
[C---:B------:R-:W-:Y:S01]  /*11680*/  ISETP.GT.U32.AND P5, PT, R247.reuse, R11, PT ;  /* 0x0000000bf700720c */ /* 0x040fe20003fa4070 */
[----:B------:R1:W-:Y:S06]  /*11690*/  STL [R1+0x218], R27 ;  /* 0x0002181b01007387 */ /* 0x0003ec0000100800 */
[----:B------:R-:W-:Y:S01]  /*116a0*/  @!P1 IMAD.IADD R12, R12, 0x1, -R247 ;  /* 0x000000010c0c9824 */ /* 0x000fe200078e0af7 */
[----:B------:R-:W-:Y:S01]  /*116b0*/  ISETP.GT.U32.AND P1, PT, R247, R17, PT ;  /* 0x00000011f700720c */ /* 0x000fe20003f24070 */
[----:B-1----:R-:W3:Y:S04]  /*116c0*/  LDL.LU R27, [R1+0x2a44] ;  /* 0x002a4400011b7983 */ /* 0x002ee80000300800 */
[----:B------:R-:W-:Y:S01]  /*116d0*/  @!P5 IADD3 R11, R11, -R247, RZ ;  /* 0x800000f70b0bd210 */ /* 0x000fe20007ffe0ff */
[----:B------:R-:W-:Y:S01]  /*116e0*/  STL [R1+0x214], R237 ;  /* 0x000214ed01007387 */ /* 0x000fe20000100800 */
[----:B------:R-:W-:-:S03]  /*116f0*/  ISETP.GT.U32.AND P5, PT, R247, R16, PT ;  /* 0x00000010f700720c */ /* 0x000fc60003fa4070 */
[----:B------:R-:W-:Y:S04]  /*11700*/  STL [R1+0x210], R24 ;  /* 0x0002101801007387 */ /* 0x000fe80000100800 */
[----:B------:R1:W-:Y:S01]  /*11710*/  STL [R1+0x20c], R19 ;  /* 0x00020c1301007387 */ /* 0x0003e20000100800 */
[----:B------:R-:W-:-:S03]  /*11720*/  @!P1 IMAD.IADD R17, R17, 0x1, -R247 ;  /* 0x0000000111119824 */ /* 0x000fc600078e0af7 */
[----:B------:R-:W-:Y:S04]  /*11730*/  STL [R1+0x208], R12 ;  /* 0x0002080c01007387 */ /* 0x000fe80000100800 */
[----:B------:R1:W-:Y:S04]  /*11740*/  STL [R1+0x204], R11 ;  /* 0x0002040b01007387 */ /* 0x0003e80000100800 */
[----:B------:R1:W-:Y:S04]  /*11750*/  STL [R1+0x200], R10 ;  /* 0x0002000a01007387 */ /* 0x0003e80000100800 */
[----:B-1----:R-:W3:Y:S01]  /*11760*/  LDL.LU R19, [R1+0x1c8] ;  /* 0x0001c80001137983 */ /* 0x002ee20000300800 */
[----:B------:R-:W-:-:S02]  /*11770*/  ISETP.GT.U32.AND P4, PT, R247, R23, PT ;  /* 0x00000017f700720c */ /* 0x000fc40003f84070 */
[C---:B------:R-:W-:Y:S02]  /*11780*/  ISETP.GT.U32.AND P3, PT, R247.reuse, R22, PT ;  /* 0x00000016f700720c */ /* 0x040fe40003f64070 */
[----:B------:R-:W-:-:S09]  /*11790*/  ISETP.GT.U32.AND P0, PT, R247, R20, PT ;  /* 0x00000014f700720c */ /* 0x000fd20003f04070 */
[--C-:B------:R-:W-:Y:S01]  /*117a0*/  @!P4 IMAD.IADD R23, R23, 0x1, -R247.reuse ;  /* 0x000000011717c824 */ /* 0x100fe200078e0af7 */
[----:B------:R-:W-:Y:S01]  /*117b0*/  ISETP.GT.U32.AND P2, PT, R247, R18, PT ;  /* 0x00000012f700720c */ /* 0x000fe20003f44070 */
[--C-:B------:R-:W-:Y:S02]  /*117c0*/  @!P3 IMAD.IADD R22, R22, 0x1, -R247.reuse ;  /* 0x000000011616b824 */ /* 0x100fe400078e0af7 */
[----:B------:R-:W-:-:S10]  /*117d0*/  @!P0 IMAD.IADD R20, R20, 0x1, -R247 ;  /* 0x0000000114148824 */ /* 0x000fd400078e0af7 */
[----:B------:R-:W-:Y:S01]  /*117e0*/  @!P2 IADD3 R18, R18, -R247, RZ ;  /* 0x800000f71212a210 */ /* 0x000fe20007ffe0ff */
[----:B------:R-:W-:Y:S02]  /*117f0*/  IMAD.MOV.U32 R11, RZ, RZ, R9 ;  /* 0x000000ffff0b7224 */ /* 0x000fe400078e0009 */
[----:B------:R-:W3:Y:S01]  /*11800*/  LDL.LU R9, [R1+0x1c4] ;  /* 0x0001c40001097983 */ /* 0x000ee20000300800 */
[----:B------:R-:W-:Y:S02]  /*11810*/  IMAD.MOV.U32 R10, RZ, RZ, R8 ;  /* 0x000000ffff0a7224 */ /* 0x000fe400078e0008 */
[----:B------:R-:W-:Y:S01]  /*11820*/  IMAD.MOV.U32 R12, RZ, RZ, R5 ;  /* 0x000000ffff0c7224 */ /* 0x000fe200078e0005 */
[----:B------:R-:W3:Y:S01]  /*11830*/  LDL.LU R8, [R1+0x1c0] ;  /* 0x0001c00001087983 */ /* 0x000ee20000300800 */
[----:B------:R-:W-:-:S03]  /*11840*/  @!P5 IMAD.IADD R16, R16, 0x1, -R247 ;  /* 0x000000011010d824 */ /* 0x000fc600078e0af7 */
        /* <DEDUP_REMOVED lines=10> */
[----:B------:R-:W-:Y:S01]  /*118f0*/  ISETP.GT.U32.AND P3, PT, R247, R20, PT ;  /* 0x00000014f700720c */ /* 0x000fe20003f64070 */
[----:B------:R-:W-:Y:S01]  /*11900*/  @!P0 IMAD.IADD R21, R21, 0x1, -R247 ;  /* 0x0000000115158824 */ /* 0x000fe200078e0af7 */
[C---:B------:R-:W-:Y:S02]  /*11910*/  ISETP.GT.U32.AND P0, PT, R247.reuse, R18, PT ;  /* 0x00000012f700720c */ /* 0x040fe40003f04070 */
[C---:B------:R-:W-:Y:S02]  /*11920*/  ISETP.GT.U32.AND P2, PT, R247.reuse, R15, PT ;  /* 0x0000000ff700720c */ /* 0x040fe40003f44070 */
[----:B------:R-:W-:-:S03]  /*11930*/  ISETP.GT.U32.AND P1, PT, R247, R14, PT ;  /* 0x0000000ef700720c */ /* 0x000fc60003f24070 */
[--C-:B------:R-:W-:Y:S02]  /*11940*/  @!P6 IMAD.IADD R23, R23, 0x1, -R247.reuse ;  /* 0x000000011717e824 */ /* 0x100fe400078e0af7 */
[--C-:B------:R-:W-:Y:S02]  /*11950*/  @!P4 IMAD.IADD R22, R22, 0x1, -R247.reuse ;  /* 0x000000011616c824 */ /* 0x100fe400078e0af7 */
[--C-:B------:R-:W-:Y:S01]  /*11960*/  @!P3 IMAD.IADD R20, R20, 0x1, -R247.reuse ;  /* 0x000000011414b824 */ /* 0x100fe200078e0af7 */
[----:B------:R1:W-:Y:S01]  /*11970*/  STL [R1+0x1fc], R23 ;  /* 0x0001fc1701007387 */ /* 0x0003e20000100800 */
[----:B------:R-:W-:-:S03]  /*11980*/  @!P0 IMAD.IADD R18, R18, 0x1, -R247 ;  /* 0x0000000112128824 */ /* 0x000fc600078e0af7 */
[----:B------:R2:W-:Y:S01]  /*11990*/  STL [R1+0x1f8], R22 ;  /* 0x0001f81601007387 */ /* 0x0005e20000100800 */
[--C-:B------:R-:W-:Y:S01]  /*119a0*/  @!P2 IMAD.IADD R15, R15, 0x1, -R247.reuse ;  /* 0x000000010f0fa824 */ /* 0x100fe200078e0af7 */
[C---:B------:R-:W-:Y:S02]  /*119b0*/  ISETP.GT.U32.AND P2, PT, R247.reuse, R17, PT ;  /* 0x00000011f700720c */ /* 0x040fe40003f44070 */
[----:B------:R-:W4:Y:S01]  /*119c0*/  LDL.LU R24, [R1+0x1b0] ;  /* 0x0001b00001187983 */ /* 0x000f220000300800 */
[----:B------:R-:W-:Y:S02]  /*119d0*/  @!P1 IADD3 R14, R14, -R247, RZ ;  /* 0x800000f70e0e9210 */ /* 0x000fe40007ffe0ff */
[----:B------:R-:W-:Y:S01]  /*119e0*/  ISETP.GT.U32.AND P1, PT, R247, R16, PT ;  /* 0x00000010f700720c */ /* 0x000fe20003f24070 */
[----:B------:R2:W-:Y:S04]  /*119f0*/  STL [R1+0x1f4], R20 ;  /* 0x0001f41401007387 */ /* 0x0005e80000100800 */
[----:B-1----:R-:W4:Y:S04]  /*11a00*/  LDL.LU R23, [R1+0x1ac] ;  /* 0x0001ac0001177983 */ /* 0x002f280000300800 */
[----:B------:R1:W-:Y:S04]  /*11a10*/  STL [R1+0x1f0], R18 ;  /* 0x0001f01201007387 */ /* 0x0003e80000100800 */
[----:B--2---:R-:W2:Y:S01]  /*11a20*/  LDL.LU R22, [R1+0x1a8] ;  /* 0x0001a80001167983 */ /* 0x004ea20000300800 */
[----:B------:R-:W-:-:S02]  /*11a30*/  @!P2 IMAD.IADD R17, R17, 0x1, -R247 ;  /* 0x000000011111a824 */ /* 0x000fc400078e0af7 */
[----:B------:R-:W-:Y:S01]  /*11a40*/  @!P1 IMAD.IADD R16, R16, 0x1, -R247 ;  /* 0x0000000110109824 */ /* 0x000fe200078e0af7 */
[----:B------:R-:W2:Y:S04]  /*11a50*/  LDL.LU R20, [R1+0x1a4] ;  /* 0x0001a40001147983 */ /* 0x000ea80000300800 */
[----:B------:R3:W-:Y:S04]  /*11a60*/  STL [R1+0x1ec], R17 ;  /* 0x0001ec1101007387 */ /* 0x0007e80000100800 */
[----:B------:R3:W-:Y:S04]  /*11a70*/  STL [R1+0x1e8], R16 ;  /* 0x0001e81001007387 */ /* 0x0007e80000100800 */
[----:B-1----:R-:W2:Y:S01]  /*11a80*/  LDL.LU R18, [R1+0x1a0] ;  /* 0x0001a00001127983 */ /* 0x002ea20000300800 */
[----:B---3--:R-:W-:-:S02]  /*11a90*/  ISETP.GT.U32.AND P5, PT, R247, R13, PT ;  /* 0x0000000df700720c */ /* 0x008fc40003fa4070 */
[C---:B------:R-:W-:Y:S01]  /*11aa0*/  ISETP.GT.U32.AND P4, PT, R247.reuse, R25, PT ;  /* 0x00000019f700720c */ /* 0x040fe20003f84070 */
[----:B------:R-:W3:Y:S01]  /*11ab0*/  LDL.LU R17, [R1+0x19c] ;  /* 0x00019c0001117983 */ /* 0x000ee20000300800 */
[C---:B------:R-:W-:Y:S02]  /*11ac0*/  ISETP.GT.U32.AND P3, PT, R247.reuse, R238, PT ;  /* 0x000000eef700720c */ /* 0x040fe40003f64070 */
[----:B------:R-:W-:Y:S01]  /*11ad0*/  ISETP.GT.U32.AND P0, PT, R247, R21, PT ;  /* 0x00000015f700720c */ /* 0x000fe20003f04070 */
[----:B------:R-:W3:Y:S06]  /*11ae0*/  LDL.LU R16, [R1+0x198] ;  /* 0x0001980001107983 */ /* 0x000eec0000300800 */
[--C-:B------:R-:W-:Y:S01]  /*11af0*/  @!P5 IMAD.IADD R13, R13, 0x1, -R247.reuse ;  /* 0x000000010d0dd824 */ /* 0x100fe200078e0af7 */
[----:B------:R-:W-:Y:S01]  /*11b00*/  ISETP.GT.U32.AND P5, PT, R247, R26, PT ;  /* 0x0000001af700720c */ /* 0x000fe20003fa4070 */
[----:B------:R-:W-:-:S03]  /*11b10*/  @!P4 IMAD.IADD R25, R25, 0x1, -R247 ;  /* 0x000000011919c824 */ /* 0x000fc600078e0af7 */
[----:B------:R-:W-:-:S09]  /*11b20*/  ISETP.GT.U32.AND P6, PT, R247, R13, PT ;  /* 0x0000000df700720c */ /* 0x000fd20003fc4070 */
[--C-:B------:R-:W-:Y:S01]  /*11b30*/  @!P5 IMAD.IADD R26, R26, 0x1, -R247.reuse ;  /* 0x000000011a1ad824 */ /* 0x100fe200078e0af7 */
[----:B------:R-:W-:Y:S01]  /*11b40*/  ISETP.GT.U32.AND P5, PT, R247, R19, PT ;  /* 0x00000013f700720c */ /* 0x000fe20003fa4070 */
[--C-:B------:R-:W-:Y:S02]  /*11b50*/  @!P3 IMAD.IADD R238, R238, 0x1, -R247.reuse ;  /* 0x00000001eeeeb824 */ /* 0x100fe400078e0af7 */
[--C-:B------:R-:W-:Y:S01]  /*11b60*/  @!P6 IMAD.IADD R13, R13, 0x1, -R247.reuse ;  /* 0x000000010d0de824 */ /* 0x100fe200078e0af7 */
[C---:B------:R-:W-:Y:S02]  /*11b70*/  ISETP.GT.U32.AND P2, PT, R247.reuse, R15, PT ;  /* 0x0000000ff700720c */ /* 0x040fe40003f44070 */
[----:B------:R-:W-:Y:S01]  /*11b80*/  ISETP.GT.U32.AND P1, PT, R247, R14, PT ;  /* 0x0000000ef700720c */ /* 0x000fe20003f24070 */
[----:B------:R-:W-:-:S06]  /*11b90*/  @!P0 IMAD.IADD R21, R21, 0x1, -R247 ;  /* 0x0000000115158824 */ /* 0x000fcc00078e0af7 */
[----:B------:R-:W-:Y:S01]  /*11ba0*/  @!P5 IADD3 R19, R19, -R247, RZ ;  /* 0x800000f71313d210 */ /* 0x000fe20007ffe0ff */
[----:B------:R1:W-:Y:S03]  /*11bb0*/  STL [R1+0x1e4], R26 ;  /* 0x0001e41a01007387 */ /* 0x0003e60000100800 */
[--C-:B------:R-:W-:Y:S02]  /*11bc0*/  @!P2 IMAD.IADD R15, R15, 0x1, -R247.reuse ;  /* 0x000000010f0fa824 */ /* 0x100fe400078e0af7 */
[----:B------:R-:W-:Y:S01]  /*11bd0*/  @!P1 IMAD.IADD R14, R14, 0x1, -R247 ;  /* 0x000000010e0e9824 */ /* 0x000fe200078e0af7 */
[C---:B------:R-:W-:Y:S01]  /*11be0*/  ISETP.GT.U32.AND P2, PT, R247.reuse, R4, PT ;  /* 0x00000004f700720c */ /* 0x040fe20003f44070 */
[----:B-1----:R-:W3:Y:S04]  /*11bf0*/  LDL.LU R26, [R1+0x2a40] ;  /* 0x002a4000011a7983 */ /* 0x002ee80000300800 */
[----:B------:R1:W-:Y:S04]  /*11c00*/  STL [R1+0x1e0], R25 ;  /* 0x0001e01901007387 */ /* 0x0003e80000100800 */
[----:B-1----:R-:W3:Y:S01]  /*11c10*/  LDL.LU R25, [R1+0x2a3c] ;  /* 0x002a3c0001197983 */ /* 0x002ee20000300800 */
[----:B------:R-:W-:-:S02]  /*11c20*/  ISETP.GT.U32.AND P4, PT, R247, R9, PT ;  /* 0x00000009f700720c */ /* 0x000fc40003f84070 */
[C---:B------:R-:W-:Y:S02]  /*11c30*/  ISETP.GT.U32.AND P3, PT, R247.reuse, R8, PT ;  /* 0x00000008f700720c */ /* 0x040fe40003f64070 */
[----:B------:R-:W-:-:S09]  /*11c40*/  ISETP.GT.U32.AND P0, PT, R247, R5, PT ;  /* 0x00000005f700720c */ /* 0x000fd20003f04070 */
[--C-:B------:R-:W-:Y:S02]  /*11c50*/  @!P4 IMAD.IADD R9, R9, 0x1, -R247.reuse ;  /* 0x000000010909c824 */ /* 0x100fe400078e0af7 */
[--C-:B------:R-:W-:Y:S01]  /*11c60*/  @!P3 IMAD.IADD R8, R8, 0x1, -R247.reuse ;  /* 0x000000010808b824 */ /* 0x100fe200078e0af7 */
[----:B------:R-:W-:Y:S04]  /*11c70*/  STL [R1+0x1dc], R238 ;  /* 0x0001dcee01007387 */ /* 0x000fe80000100800 */
[----:B------:R-:W-:Y:S01]  /*11c80*/  STL [R1+0x1d8], R21 ;  /* 0x0001d81501007387 */ /* 0x000fe20000100800 */
[----:B------:R-:W-:-:S03]  /*11c90*/  @!P0 IMAD.IADD R5, R5, 0x1, -R247 ;  /* 0x0000000105058824 */ /* 0x000fc600078e0af7 */
[----:B------:R1:W-:Y:S04]  /*11ca0*/  STL [R1+0x1d4], R15 ;  /* 0x0001d40f01007387 */ /* 0x0003e80000100800 */
[----:B------:R1:W-:Y:S04]  /*11cb0*/  STL [R1+0x1d0], R14 ;  /* 0x0001d00e01007387 */ /* 0x0003e80000100800 */
[----:B------:R1:W-:Y:S04]  /*11cc0*/  STL [R1+0x1cc], R13 ;  /* 0x0001cc0d01007387 */ /* 0x0003e80000100800 */
[----:B-1----:R-:W3:Y:S04]  /*11cd0*/  LDL.LU R15, [R1+0x194] ;  /* 0x00019400010f7983 */ /* 0x002ee80000300800 */
[----:B------:R-:W3:Y:S04]  /*11ce0*/  LDL.LU R14, [R1+0x190] ;  /* 0x00019000010e7983 */ /* 0x000ee80000300800 */
[----:B------:R-:W3:Y:S01]  /*11cf0*/  LDL.LU R13, [R1+0x18c] ;  /* 0x00018c00010d7983 */ /* 0x000ee20000300800 */
[----:B------:R-:W-:Y:S01]  /*11d00*/  @!P2 IMAD.IADD R4, R4, 0x1, -R247 ;  /* 0x000000010404a824 */ /* 0x000fe200078e0af7 */
[----:B----4-:R-:W-:-:S02]  /*11d10*/  ISETP.GT.U32.AND P6, PT, R247, R24, PT ;  /* 0x00000018f700720c */ /* 0x010fc40003fc4070 */
[C---:B------:R-:W-:Y:S02]  /*11d20*/  ISETP.GT.U32.AND P5, PT, R247.reuse, R23, PT ;  /* 0x00000017f700720c */ /* 0x040fe40003fa4070 */
[----:B--2---:R-:W-:-:S09]  /*11d30*/  ISETP.GT.U32.AND P4, PT, R247, R22, PT ;  /* 0x00000016f700720c */ /* 0x004fd20003f84070 */
[--C-:B------:R-:W-:Y:S01]  /*11d40*/  @!P6 IMAD.IADD R24, R24, 0x1, -R247.reuse ;  /* 0x000000011818e824 */ /* 0x100fe200078e0af7 */
[----:B------:R-:W-:Y:S01]  /*11d50*/  ISETP.GT.U32.AND P6, PT, R247, R19, PT ;  /* 0x00000013f700720c */ /* 0x000fe20003fc4070 */
[----:B------:R-:W-:Y:S01]  /*11d60*/  @!P5 IMAD.IADD R23, R23, 0x1, -R247 ;  /* 0x000000011717d824 */ /* 0x000fe200078e0af7 */
[C---:B------:R-:W-:Y:S02]  /*11d70*/  ISETP.GT.U32.AND P5, PT, R247.reuse, R9, PT ;  /* 0x00000009f700720c */ /* 0x040fe40003fa4070 */
[C---:B------:R-:W-:Y:S02]  /*11d80*/  ISETP.GT.U32.AND P3, PT, R247.reuse, R20, PT ;  /* 0x00000014f700720c */ /* 0x040fe40003f64070 */
[----:B------:R-:W-:Y:S02]  /*11d90*/  @!P4 IADD3 R22, R22, -R247, RZ ;  /* 0x800000f71616c210 */ /* 0x000fe40007ffe0ff */
[C---:B------:R-:W-:Y:S02]  /*11da0*/  ISETP.GT.U32.AND P4, PT, R247.reuse, R8, PT ;  /* 0x00000008f700720c */ /* 0x040fe40003f84070 */
[----:B------:R-:W-:-:S03]  /*11db0*/  ISETP.GT.U32.AND P0, PT, R247, R18, PT ;  /* 0x00000012f700720c */ /* 0x000fc60003f04070 */
[--C-:B------:R-:W-:Y:S02]  /*11dc0*/  @!P6 IMAD.IADD R19, R19, 0x1, -R247.reuse ;  /* 0x000000011313e824 */ /* 0x100fe400078e0af7 */
[--C-:B------:R-:W-:Y:S02]  /*11dd0*/  @!P5 IMAD.IADD R9, R9, 0x1, -R247.reuse ;  /* 0x000000010909d824 */ /* 0x100fe400078e0af7 */
[----:B------:R-:W-:Y:S01]  /*11de0*/  @!P3 IMAD.IADD R20, R20, 0x1, -R247 ;  /* 0x000000011414b824 */ /* 0x000fe200078e0af7 */
[----:B------:R1:W-:Y:S01]  /*11df0*/  STL [R1+0x1c8], R19 ;  /* 0x0001c81301007387 */ /* 0x0003e20000100800 */
[----:B------:R-:W-:-:S03]  /*11e00*/  ISETP.GT.U32.AND P3, PT, R247, R5, PT ;  /* 0x00000005f700720c */ /* 0x000fc60003f64070 */
[----:B------:R-:W2:Y:S01]  /*11e10*/  LDL.LU R21, [R1+0x17c] ;  /* 0x00017c0001157983 */ /* 0x000ea20000300800 */
[--C-:B------:R-:W-:Y:S02]  /*11e20*/  @!P4 IMAD.IADD R8, R8, 0x1, -R247.reuse ;  /* 0x000000010808c824 */ /* 0x100fe400078e0af7 */
[----:B------:R-:W-:Y:S01]  /*11e30*/  @!P0 IMAD.IADD R18, R18, 0x1, -R247 ;  /* 0x0000000112128824 */ /* 0x000fe200078e0af7 */
[----:B------:R4:W-:Y:S01]  /*11e40*/  STL [R1+0x1c4], R9 ;  /* 0x0001c40901007387 */ /* 0x0009e20000100800 */
[----:B------:R-:W-:-:S03]  /*11e50*/  ISETP.GT.U32.AND P0, PT, R247, R4, PT ;  /* 0x00000004f700720c */ /* 0x000fc60003f04070 */
[----:B------:R-:W2:Y:S04]  /*11e60*/  LDL.LU R238, [R1+0x178] ;  /* 0x0001780001ee7983 */ /* 0x000ea80000300800 */
[----:B------:R-:W-:Y:S04]  /*11e70*/  STL [R1+0x1c0], R8 ;  /* 0x0001c00801007387 */ /* 0x000fe80000100800 */
[----:B-1----:R-:W2:Y:S04]  /*11e80*/  LDL.LU R19, [R1+0x174] ;  /* 0x0001740001137983 */ /* 0x002ea80000300800 */
[----:B----4-:R-:W4:Y:S01]  /*11e90*/  LDL.LU R9, [R1+0x170] ;  /* 0x0001700001097983 */ /* 0x010f220000300800 */
[----:B------:R-:W-:Y:S01]  /*11ea0*/  @!P3 IADD3 R5, R5, -R247, RZ ;  /* 0x800000f70505b210 */ /* 0x000fe20007ffe0ff */
[----:B------:R-:W-:-:S04]  /*11eb0*/  @!P0 IMAD.IADD R4, R4, 0x1, -R247 ;  /* 0x0000000104048824 */ /* 0x000fc800078e0af7 */
[----:B------:R1:W-:Y:S04]  /*11ec0*/  STL [R1+0x1bc], R5 ;  /* 0x0001bc0501007387 */ /* 0x0003e80000100800 */
[----:B------:R3:W-:Y:S04]  /*11ed0*/  STL [R1+0x1b8], R4 ;  /* 0x0001b80401007387 */ /* 0x0007e80000100800 */
[----:B-1----:R-:W4:Y:S01]  /*11ee0*/  LDL.LU R5, [R1+0x16c] ;  /* 0x00016c0001057983 */ /* 0x002f220000300800 */
[C---:B------:R-:W-:Y:S02]  /*11ef0*/  ISETP.GT.U32.AND P1, PT, R247.reuse, R2, PT ;  /* 0x00000002f700720c */ /* 0x040fe40003f24070 */
[----:B---3--:R-:W-:-:S11]  /*11f00*/  ISETP.GT.U32.AND P2, PT, R247, R17, PT ;  /* 0x00000011f700720c */ /* 0x008fd60003f44070 */
[--C-:B------:R-:W-:Y:S01]  /*11f10*/  @!P1 IMAD.IADD R2, R2, 0x1, -R247.reuse ;  /* 0x0000000102029824 */ /* 0x100fe200078e0af7 */
        /* <DEDUP_REMOVED lines=10> */
[--C-:B------:R-:W-:Y:S02]  /*11fc0*/  @!P4 IMAD.IADD R22, R22, 0x1, -R247.reuse ;  /* 0x000000011616c824 */ /* 0x100fe400078e0af7 */
[----:B------:R-:W-:-:S06]  /*11fd0*/  @!P2 IMAD.IADD R2, R2, 0x1, -R247 ;  /* 0x000000010202a824 */ /* 0x000fcc00078e0af7 */
[----:B------:R-:W-:Y:S02]  /*11fe0*/  @!P1 IMAD.IADD R24, R24, 0x1, -R247 ;  /* 0x0000000118189824 */ /* 0x000fe400078e0af7 */
[----:B------:R-:W-:Y:S02]  /*11ff0*/  IMAD.MOV.U32 R4, RZ, RZ, R3 ;  /* 0x000000ffff047224 */ /* 0x000fe400078e0003 */
[----:B------:R-:W3:Y:S04]  /*12000*/  LDL.LU R3, [R1+0x168] ;  /* 0x0001680001037983 */ /* 0x000ee80000300800 */
[----:B------:R1:W-:Y:S01]  /*12010*/  STL [R1+0x1b4], R2 ;  /* 0x0001b40201007387 */ /* 0x0003e20000100800 */
[----:B------:R-:W-:Y:S01]  /*12020*/  @!P3 IADD3 R20, R20, -R247, RZ ;  /* 0x800000f71414b210 */ /* 0x000fe20007ffe0ff */
[----:B------:R-:W-:Y:S01]  /*12030*/  @!P6 IMAD.IADD R16, R16, 0x1, -R247 ;  /* 0x000000011010e824 */ /* 0x000fe200078e0af7 */
[C---:B------:R-:W-:Y:S01]  /*12040*/  ISETP.GT.U32.AND P3, PT, R247.reuse, R12, PT ;  /* 0x0000000cf700720c */ /* 0x040fe20003f64070 */
[----:B-1----:R-:W3:Y:S01]  /*12050*/  LDL.LU R2, [R1+0x164] ;  /* 0x0001640001027983 */ /* 0x002ee20000300800 */
[----:B------:R-:W-:-:S02]  /*12060*/  ISETP.GT.U32.AND P0, PT, R247, R18, PT ;  /* 0x00000012f700720c */ /* 0x000fc40003f04070 */
[C---:B------:R-:W-:Y:S01]  /*12070*/  ISETP.GT.U32.AND P2, PT, R247.reuse, R17, PT ;  /* 0x00000011f700720c */ /* 0x040fe20003f44070 */
[----:B------:R-:W-:Y:S01]  /*12080*/  VIADD R8, R6, 0x1f7 ;  /* 0x000001f706087836 */ /* 0x000fe20000000000 */
[C---:B------:R-:W-:Y:S02]  /*12090*/  ISETP.GT.U32.AND P1, PT, R247.reuse, R15, PT ;  /* 0x0000000ff700720c */ /* 0x040fe40003f24070 */
[C---:B------:R-:W-:Y:S02]  /*120a0*/  ISETP.GT.U32.AND P5, PT, R247.reuse, R14, PT ;  /* 0x0000000ef700720c */ /* 0x040fe40003fa4070 */
[----:B------:R-:W-:-:S09]  /*120b0*/  ISETP.GT.U32.AND P4, PT, R247, R13, PT ;  /* 0x0000000df700720c */ /* 0x000fd20003f84070 */
[--C-:B------:R-:W-:Y:S02]  /*120c0*/  @!P1 IMAD.IADD R15, R15, 0x1, -R247.reuse ;  /* 0x000000010f0f9824 */ /* 0x100fe400078e0af7 */
[--C-:B------:R-:W-:Y:S02]  /*120d0*/  @!P5 IMAD.IADD R14, R14, 0x1, -R247.reuse ;  /* 0x000000010e0ed824 */ /* 0x100fe400078e0af7 */
[--C-:B------:R-:W-:Y:S01]  /*120e0*/  @!P4 IMAD.IADD R13, R13, 0x1, -R247.reuse ;  /* 0x000000010d0dc824 */ /* 0x100fe200078e0af7 */
[----:B------:R1:W-:Y:S01]  /*120f0*/  STL [R1+0x1b0], R24 ;  /* 0x0001b01801007387 */ /* 0x0003e20000100800 */
[--C-:B------:R-:W-:Y:S02]  /*12100*/  @!P3 IMAD.IADD R12, R12, 0x1, -R247.reuse ;  /* 0x000000010c0cb824 */ /* 0x100fe400078e0af7 */
[--C-:B------:R-:W-:Y:S01]  /*12110*/  @!P0 IMAD.IADD R18, R18, 0x1, -R247.reuse ;  /* 0x0000000112128824 */ /* 0x100fe200078e0af7 */
[----:B------:R-:W-:Y:S01]  /*12120*/  ISETP.GT.U32.AND P0, PT, R247, R11, PT ;  /* 0x0000000bf700720c */ /* 0x000fe20003f04070 */
[----:B------:R-:W-:Y:S01]  /*12130*/  @!P2 IMAD.IADD R17, R17, 0x1, -R247 ;  /* 0x000000011111a824 */ /* 0x000fe200078e0af7 */
[----:B-1----:R-:W3:Y:S04]  /*12140*/  LDL.LU R24, [R1+0x2a38] ;  /* 0x002a380001187983 */ /* 0x002ee80000300800 */
[----:B------:R-:W-:Y:S04]  /*12150*/  STL [R1+0x1fb8], R8 ;  /* 0x001fb80801007387 */ /* 0x000fe80000100800 */
[----:B------:R1:W-:Y:S01]  /*12160*/  STL [R1+0x1ac], R23 ;  /* 0x0001ac1701007387 */ /* 0x0003e20000100800 */
[----:B------:R-:W-:-:S03]  /*12170*/  IMAD.HI.U32 R237, R245, R236, RZ ;  /* 0x000000ecf5ed7227 */ /* 0x000fc600078e00ff */
[----:B-1----:R-:W3:Y:S04]  /*12180*/  LDL.LU R23, [R1+0x2a34] ;  /* 0x002a340001177983 */ /* 0x002ee80000300800 */
[----:B------:R1:W-:Y:S01]  /*12190*/  STL [R1+0x1a8], R22 ;  /* 0x0001a81601007387 */ /* 0x0003e20000100800 */
[----:B------:R-:W-:-:S03]  /*121a0*/  IADD3 R237, -R237, RZ, RZ ;  /* 0x000000ffeded7210 */ /* 0x000fc60007ffe1ff */
[----:B-1----:R-:W3:Y:S04]  /*121b0*/  LDL.LU R22, [R1+0x2a30] ;  /* 0x002a300001167983 */ /* 0x002ee80000300800 */
[----:B------:R-:W-:Y:S04]  /*121c0*/  STL [R1+0x1a4], R20 ;  /* 0x0001a41401007387 */ /* 0x000fe80000100800 */
[----:B------:R1:W-:Y:S04]  /*121d0*/  STL [R1+0x1a0], R18 ;  /* 0x0001a01201007387 */ /* 0x0003e80000100800 */
[----:B------:R1:W-:Y:S04]  /*121e0*/  STL [R1+0x19c], R17 ;  /* 0x00019c1101007387 */ /* 0x0003e80000100800 */
[----:B------:R1:W-:Y:S04]  /*121f0*/  STL [R1+0x198], R16 ;  /* 0x0001981001007387 */ /* 0x0003e80000100800 */
[----:B-1----:R-:W3:Y:S04]  /*12200*/  LDL.LU R18, [R1+0x160] ;  /* 0x0001600001127983 */ /* 0x002ee80000300800 */
[----:B------:R-:W3:Y:S04]  /*12210*/  LDL.LU R17, [R1+0x15c] ;  /* 0x00015c0001117983 */ /* 0x000ee80000300800 */
[----:B------:R-:W3:Y:S01]  /*12220*/  LDL.LU R16, [R1+0x158] ;  /* 0x0001580001107983 */ /* 0x000ee20000300800 */
[----:B------:R-:W-:Y:S01]  /*12230*/  IMAD R236, R247, R237, R236 ;  /* 0x000000edf7ec7224 */ /* 0x000fe200078e02ec */
[----:B------:R-:W-:-:S02]  /*12240*/  @!P0 IADD3 R11, R11, -R247, RZ ;  /* 0x800000f70b0b8210 */ /* 0x000fc40007ffe0ff */
[----:B------:R-:W-:Y:S02]  /*12250*/  IABS R237, R8 ;  /* 0x0000000800ed7213 */ /* 0x000fe40000000000 */
[----:B------:R-:W3:Y:S01]  /*12260*/  LDL.LU R8, [R1+0x154] ;  /* 0x0001540001087983 */ /* 0x000ee20000300800 */
[C---:B--2---:R-:W-:Y:S02]  /*12270*/  ISETP.GT.U32.AND P6, PT, R247.reuse, R21, PT ;  /* 0x00000015f700720c */ /* 0x044fe40003fc4070 */
[C---:B------:R-:W-:Y:S02]  /*12280*/  ISETP.GT.U32.AND P1, PT, R247.reuse, R238, PT ;  /* 0x000000eef700720c */ /* 0x040fe40003f24070 */
[C---:B------:R-:W-:Y:S02]  /*12290*/  ISETP.GT.U32.AND P5, PT, R247.reuse, R19, PT ;  /* 0x00000013f700720c */ /* 0x040fe40003fa4070 */
[----:B----4-:R-:W-:-:S07]  /*122a0*/  ISETP.GT.U32.AND P4, PT, R247, R9, PT ;  /* 0x00000009f700720c */ /* 0x010fce0003f84070 */
[--C-:B------:R-:W-:Y:S01]  /*122b0*/  @!P6 IMAD.IADD R21, R21, 0x1, -R247.reuse ;  /* 0x000000011515e824 */ /* 0x100fe200078e0af7 */
[C---:B------:R-:W-:Y:S01]  /*122c0*/  ISETP.GT.U32.AND P6, PT, R247.reuse, R15, PT ;  /* 0x0000000ff700720c */ /* 0x040fe20003fc4070 */
[--C-:B------:R-:W-:Y:S01]  /*122d0*/  @!P1 IMAD.IADD R238, R238, 0x1, -R247.reuse ;  /* 0x00000001eeee9824 */ /* 0x100fe200078e0af7 */
[----:B------:R-:W-:Y:S01]  /*122e0*/  ISETP.GT.U32.AND P1, PT, R247, R14, PT ;  /* 0x0000000ef700720c */ /* 0x000fe20003f24070 */
[--C-:B------:R-:W-:Y:S01]  /*122f0*/  @!P5 IMAD.IADD R19, R19, 0x1, -R247.reuse ;  /* 0x000000011313d824 */ /* 0x100fe200078e0af7 */
[----:B------:R-:W-:Y:S01]  /*12300*/  ISETP.GT.U32.AND P5, PT, R247, R13, PT ;  /* 0x0000000df700720c */ /* 0x000fe20003fa4070 */
[----:B------:R-:W-:Y:S01]  /*12310*/  @!P4 IMAD.IADD R9, R9, 0x1, -R247 ;  /* 0x000000010909c824 */ /* 0x000fe200078e0af7 */
[C---:B------:R-:W-:Y:S02]  /*12320*/  ISETP.GT.U32.AND P4, PT, R247.reuse, R12, PT ;  /* 0x0000000cf700720c */ /* 0x040fe40003f84070 */
[----:B------:R-:W-:-:S05]  /*12330*/  ISETP.GT.U32.AND P3, PT, R247, R5, PT ;  /* 0x00000005f700720c */ /* 0x000fca0003f64070 */
[--C-:B------:R-:W-:Y:S02]  /*12340*/  @!P6 IMAD.IADD R15, R15, 0x1, -R247.reuse ;  /* 0x000000010f0fe824 */ /* 0x100fe400078e0af7 */
[--C-:B------:R-:W-:Y:S02]  /*12350*/  @!P1 IMAD.IADD R14, R14, 0x1, -R247.reuse ;  /* 0x000000010e0e9824 */ /* 0x100fe400078e0af7 */
[--C-:B------:R-:W-:Y:S01]  /*12360*/  @!P5 IMAD.IADD R13, R13, 0x1, -R247.reuse ;  /* 0x000000010d0dd824 */ /* 0x100fe200078e0af7 */
[----:B------:R1:W-:Y:S01]  /*12370*/  STL [R1+0x194], R15 ;  /* 0x0001940f01007387 */ /* 0x0003e20000100800 */
[----:B------:R-:W-:-:S03]  /*12380*/  @!P4 IMAD.IADD R12, R12, 0x1, -R247 ;  /* 0x000000010c0cc824 */ /* 0x000fc600078e0af7 */
[----:B------:R2:W-:Y:S01]  /*12390*/  STL [R1+0x190], R14 ;  /* 0x0001900e01007387 */ /* 0x0005e20000100800 */
[--C-:B------:R-:W-:Y:S01]  /*123a0*/  @!P3 IMAD.IADD R5, R5, 0x1, -R247.reuse ;  /* 0x000000010505b824 */ /* 0x100fe200078e0af7 */
[----:B------:R-:W-:Y:S02]  /*123b0*/  ISETP.GT.U32.AND P3, PT, R247, R11, PT ;  /* 0x0000000bf700720c */ /* 0x000fe40003f64070 */
[----:B------:R4:W-:Y:S04]  /*123c0*/  STL [R1+0x18c], R13 ;  /* 0x00018c0d01007387 */ /* 0x0009e80000100800 */
[----:B------:R4:W-:Y:S04]  /*123d0*/  STL [R1+0x188], R12 ;  /* 0x0001880c01007387 */ /* 0x0009e80000100800 */
[----:B------:R-:W3:Y:S04]  /*123e0*/  LDL.LU R20, [R1+0x148] ;  /* 0x0001480001147983 */ /* 0x000ee80000300800 */
[----:B-1----:R-:W3:Y:S04]  /*123f0*/  LDL.LU R15, [R1+0x144] ;  /* 0x00014400010f7983 */ /* 0x002ee80000300800 */
[----:B--2---:R-:W2:Y:S04]  /*12400*/  LDL.LU R14, [R1+0x140] ;  /* 0x00014000010e7983 */ /* 0x004ea80000300800 */
[----:B----4-:R-:W4:Y:S01]  /*12410*/  LDL.LU R13, [R1+0x13c] ;  /* 0x00013c00010d7983 */ /* 0x010f220000300800 */
        /* <DEDUP_REMOVED lines=9> */
[----:B------:R-:W-:Y:S01]  /*124b0*/  @!P0 IMAD.IADD R3, R3, 0x1, -R247 ;  /* 0x0000000103038824 */ /* 0x000fe200078e0af7 */
[----:B------:R-:W-:-:S02]  /*124c0*/  ISETP.GT.U32.AND P5, PT, R247, R19, PT ;  /* 0x00000013f700720c */ /* 0x000fc40003fa4070 */
[----:B------:R-:W-:-:S09]  /*124d0*/  ISETP.GT.U32.AND P0, PT, R247, R10, PT ;  /* 0x0000000af700720c */ /* 0x000fd20003f04070 */
[----:B------:R-:W-:Y:S02]  /*124e0*/  @!P2 IADD3 R2, R2, -R247, RZ ;  /* 0x800000f70202a210 */ /* 0x000fe40007ffe0ff */
[C---:B------:R-:W-:Y:S02]  /*124f0*/  ISETP.GT.U32.AND P2, PT, R247.reuse, R21, PT ;  /* 0x00000015f700720c */ /* 0x040fe40003f44070 */
[C---:B------:R-:W-:Y:S02]  /*12500*/  ISETP.GT.U32.AND P4, PT, R247.reuse, R9, PT ;  /* 0x00000009f700720c */ /* 0x040fe40003f84070 */
[----:B------:R-:W-:Y:S01]  /*12510*/  ISETP.GT.U32.AND P6, PT, R247, R2, PT ;  /* 0x00000002f700720c */ /* 0x000fe20003fc4070 */
[--C-:B------:R-:W-:Y:S01]  /*12520*/  @!P5 IMAD.IADD R19, R19, 0x1, -R247.reuse ;  /* 0x000000011313d824 */ /* 0x100fe200078e0af7 */
[----:B------:R-:W-:Y:S01]  /*12530*/  @!P1 IADD3 R238, R238, -R247, RZ ;  /* 0x800000f7eeee9210 */ /* 0x000fe20007ffe0ff */
[----:B------:R-:W-:-:S06]  /*12540*/  @!P0 IMAD.IADD R10, R10, 0x1, -R247 ;  /* 0x000000010a0a8824 */ /* 0x000fcc00078e0af7 */
[--C-:B------:R-:W-:Y:S01]  /*12550*/  @!P2 IMAD.IADD R21, R21, 0x1, -R247.reuse ;  /* 0x000000011515a824 */ /* 0x100fe200078e0af7 */
[----:B------:R1:W-:Y:S01]  /*12560*/  STL [R1+0x180], R10 ;  /* 0x0001800a01007387 */ /* 0x0003e20000100800 */
[----:B------:R-:W-:Y:S01]  /*12570*/  ISETP.GT.U32.AND P3, PT, R247, R5, PT ;  /* 0x00000005f700720c */ /* 0x000fe20003f64070 */
[--C-:B------:R-:W-:Y:S02]  /*12580*/  @!P4 IMAD.IADD R9, R9, 0x1, -R247.reuse ;  /* 0x000000010909c824 */ /* 0x100fe400078e0af7 */
[----:B------:R-:W-:Y:S01]  /*12590*/  @!P6 IMAD.IADD R2, R2, 0x1, -R247 ;  /* 0x000000010202e824 */ /* 0x000fe200078e0af7 */
[----:B-1----:R-:W3:Y:S01]  /*125a0*/  LDL.LU R10, [R1+0x130] ;  /* 0x00013000010a7983 */ /* 0x002ee20000300800 */
[----:B------:R-:W-:-:S08]  /*125b0*/  ISETP.GT.U32.AND P0, PT, R247, R3, PT ;  /* 0x00000003f700720c */ /* 0x000fd00003f04070 */
[--C-:B------:R-:W-:Y:S01]  /*125c0*/  @!P3 IMAD.IADD R5, R5, 0x1, -R247.reuse ;  /* 0x000000010505b824 */ /* 0x100fe200078e0af7 */
[----:B------:R-:W-:Y:S01]  /*125d0*/  ISETP.GT.U32.AND P3, PT, R247, R239, PT ;  /* 0x000000eff700720c */ /* 0x000fe20003f64070 */
[----:B------:R1:W-:Y:S03]  /*125e0*/  STL [R1+0x17c], R21 ;  /* 0x00017c1501007387 */ /* 0x0003e60000100800 */
[----:B------:R-:W-:Y:S01]  /*125f0*/  @!P0 IMAD.IADD R3, R3, 0x1, -R247 ;  /* 0x0000000103038824 */ /* 0x000fe200078e0af7 */
[----:B-1----:R-:W3:Y:S04]  /*12600*/  LDL.LU R21, [R1+0x2a2c] ;  /* 0x002a2c0001157983 */ /* 0x002ee80000300800 */
[----:B------:R-:W-:Y:S04]  /*12610*/  STL [R1+0x178], R238 ;  /* 0x000178ee01007387 */ /* 0x000fe80000100800 */
[----:B------:R-:W-:Y:S04]  /*12620*/  STL [R1+0x174], R19 ;  /* 0x0001741301007387 */ /* 0x000fe80000100800 */
[----:B------:R1:W-:Y:S04]  /*12630*/  STL [R1+0x170], R9 ;  /* 0x0001700901007387 */ /* 0x0003e80000100800 */
[----:B------:R-:W-:Y:S04]  /*12640*/  STL [R1+0x16c], R5 ;  /* 0x00016c0501007387 */ /* 0x000fe80000100800 */
[----:B------:R1:W-:Y:S01]  /*12650*/  STL [R1+0x164], R2 ;  /* 0x0001640201007387 */ /* 0x0003e20000100800 */
[----:B------:R-:W-:-:S02]  /*12660*/  ISETP.GT.U32.AND P2, PT, R247, R18, PT ;  /* 0x00000012f700720c */ /* 0x000fc40003f44070 */
[C---:B------:R-:W-:Y:S02]  /*12670*/  ISETP.GT.U32.AND P1, PT, R247.reuse, R17, PT ;  /* 0x00000011f700720c */ /* 0x040fe40003f24070 */
[----:B------:R-:W-:-:S09]  /*12680*/  ISETP.GT.U32.AND P5, PT, R247, R16, PT ;  /* 0x00000010f700720c */ /* 0x000fd20003fa4070 */
[----:B------:R-:W-:Y:S02]  /*12690*/  @!P2 IADD3 R18, R18, -R247, RZ ;  /* 0x800000f71212a210 */ /* 0x000fe40007ffe0ff */
[----:B------:R-:W-:Y:S01]  /*126a0*/  ISETP.GT.U32.AND P4, PT, R247, R8, PT ;  /* 0x00000008f700720c */ /* 0x000fe20003f84070 */
[--C-:B------:R-:W-:Y:S02]  /*126b0*/  @!P1 IMAD.IADD R17, R17, 0x1, -R247.reuse ;  /* 0x0000000111119824 */ /* 0x100fe400078e0af7 */
[----:B------:R-:W-:-:S10]  /*126c0*/  @!P5 IMAD.IADD R16, R16, 0x1, -R247 ;  /* 0x000000011010d824 */ /* 0x000fd400078e0af7 */
[--C-:B------:R-:W-:Y:S01]  /*126d0*/  @!P4 IMAD.IADD R8, R8, 0x1, -R247.reuse ;  /* 0x000000010808c824 */ /* 0x100fe200078e0af7 */
[----:B------:R1:W-:Y:S01]  /*126e0*/  STL [R1+0x168], R3 ;  /* 0x0001680301007387 */ /* 0x0003e20000100800 */
[----:B------:R-:W-:-:S03]  /*126f0*/  @!P3 IMAD.IADD R239, R239, 0x1, -R247 ;  /* 0x00000001efefb824 */ /* 0x000fc600078e0af7 */
[----:B-1----:R-:W3:Y:S01]  /*12700*/  LDL.LU R9, [R1+0x12c] ;  /* 0x00012c0001097983 */ /* 0x002ee20000300800 */
[----:B------:R-:W-:-:S03]  /*12710*/  IMAD.MOV.U32 R2, RZ, RZ, R0 ;  /* 0x000000ffff027224 */ /* 0x000fc600078e0000 */
[----:B------:R-:W3:Y:S01]  /*12720*/  LDL.LU R3, [R1+0x128] ;  /* 0x0001280001037983 */ /* 0x000ee20000300800 */
[----:B------:R-:W-:-:S03]  /*12730*/  IMAD.MOV.U32 R5, RZ, RZ, R242 ;  /* 0x000000ffff057224 */ /* 0x000fc600078e00f2 */
[----:B------:R-:W3:Y:S04]  /*12740*/  LDL.LU R0, [R1+0x124] ;  /* 0x0001240001007983 */ /* 0x000ee80000300800 */
[----:B------:R-:W3:Y:S01]  /*12750*/  LDL.LU R242, [R1+0x120] ;  /* 0x0001200001f27983 */ /* 0x000ee20000300800 */
[C---:B------:R-:W-:Y:S02]  /*12760*/  ISETP.GT.U32.AND P6, PT, R247.reuse, R20, PT ;  /* 0x00000014f700720c */ /* 0x040fe40003fc4070 */
[C---:B------:R-:W-:Y:S02]  /*12770*/  ISETP.GT.U32.AND P2, PT, R247.reuse, R15, PT ;  /* 0x0000000ff700720c */ /* 0x040fe40003f44070 */
[C---:B--2---:R-:W-:Y:S02]  /*12780*/  ISETP.GT.U32.AND P1, PT, R247.reuse, R14, PT ;  /* 0x0000000ef700720c */ /* 0x044fe40003f24070 */
[----:B----4-:R-:W-:-:S07]  /*12790*/  ISETP.GT.U32.AND P5, PT, R247, R13, PT ;  /* 0x0000000df700720c */ /* 0x010fce0003fa4070 */
[--C-:B------:R-:W-:Y:S01]  /*127a0*/  @!P6 IMAD.IADD R20, R20, 0x1, -R247.reuse ;  /* 0x000000011414e824 */ /* 0x100fe200078e0af7 */
[----:B------:R-:W-:Y:S01]  /*127b0*/  ISETP.GT.U32.AND P6, PT, R247, R18, PT ;  /* 0x00000012f700720c */ /* 0x000fe20003fc4070 */
[--C-:B------:R-:W-:Y:S01]  /*127c0*/  @!P2 IMAD.IADD R15, R15, 0x1, -R247.reuse ;  /* 0x000000010f0fa824 */ /* 0x100fe200078e0af7 */
[C---:B------:R-:W-:Y:S02]  /*127d0*/  ISETP.GT.U32.AND P2, PT, R247.reuse, R17, PT ;  /* 0x00000011f700720c */ /* 0x040fe40003f44070 */
[----:B------:R-:W-:Y:S02]  /*127e0*/  @!P1 IADD3 R14, R14, -R247, RZ ;  /* 0x800000f70e0e9210 */ /* 0x000fe40007ffe0ff */
[C---:B------:R-:W-:Y:S02]  /*127f0*/  ISETP.GT.U32.AND P4, PT, R247.reuse, R12, PT ;  /* 0x0000000cf700720c */ /* 0x040fe40003f84070 */
[----:B------:R-:W-:Y:S01]  /*12800*/  ISETP.GT.U32.AND P1, PT, R247, R16, PT ;  /* 0x00000010f700720c */ /* 0x000fe20003f24070 */
[----:B------:R-:W-:Y:S01]  /*12810*/  @!P5 IMAD.IADD R13, R13, 0x1, -R247 ;  /* 0x000000010d0dd824 */ /* 0x000fe200078e0af7 */
[----:B------:R-:W-:-:S03]  /*12820*/  ISETP.GT.U32.AND P5, PT, R247, R8, PT ;  /* 0x00000008f700720c */ /* 0x000fc60003fa4070 */
[--C-:B------:R-:W-:Y:S02]  /*12830*/  @!P6 IMAD.IADD R18, R18, 0x1, -R247.reuse ;  /* 0x000000011212e824 */ /* 0x100fe400078e0af7 */
[----:B------:R-:W-:-:S03]  /*12840*/  @!P2 IMAD.IADD R17, R17, 0x1, -R247 ;  /* 0x000000011111a824 */ /* 0x000fc600078e0af7 */
[----:B------:R1:W-:Y:S01]  /*12850*/  STL [R1+0x160], R18 ;  /* 0x0001601201007387 */ /* 0x0003e20000100800 */
[--C-:B------:R-:W-:Y:S01]  /*12860*/  @!P4 IMAD.IADD R12, R12, 0x1, -R247.reuse ;  /* 0x000000010c0cc824 */ /* 0x100fe200078e0af7 */
[----:B------:R-:W-:Y:S01]  /*12870*/  ISETP.GT.U32.AND P4, PT, R247, R239, PT ;  /* 0x000000eff700720c */ /* 0x000fe20003f84070 */
[--C-:B------:R-:W-:Y:S02]  /*12880*/  @!P1 IMAD.IADD R16, R16, 0x1, -R247.reuse ;  /* 0x0000000110109824 */ /* 0x100fe400078e0af7 */
[----:B------:R-:W-:Y:S01]  /*12890*/  @!P5 IADD3 R8, R8, -R247, RZ ;  /* 0x800000f70808d210 */ /* 0x000fe20007ffe0ff */
[----:B------:R2:W-:Y:S04]  /*128a0*/  STL [R1+0x15c], R17 ;  /* 0x00015c1101007387 */ /* 0x0005e80000100800 */
[----:B------:R-:W-:Y:S04]  /*128b0*/  STL [R1+0x158], R16 ;  /* 0x0001581001007387 */ /* 0x000fe80000100800 */
[----:B------:R-:W-:Y:S04]  /*128c0*/  STL [R1+0x154], R8 ;  /* 0x0001540801007387 */ /* 0x000fe80000100800 */
[----:B------:R-:W4:Y:S04]  /*128d0*/  LDL.LU R19, [R1+0x114] ;  /* 0x0001140001137983 */ /* 0x000f280000300800 */
[----:B-1----:R-:W4:Y:S04]  /*128e0*/  LDL.LU R18, [R1+0x110] ;  /* 0x0001100001127983 */ /* 0x002f280000300800 */
[----:B--2---:R-:W2:Y:S01]  /*128f0*/  LDL.LU R17, [R1+0x10c] ;  /* 0x00010c0001117983 */ /* 0x004ea20000300800 */
[----:B------:R-:W-:-:S05]  /*12900*/  @!P4 IMAD.IADD R239, R239, 0x1, -R247 ;  /* 0x00000001efefc824 */ /* 0x000fca00078e0af7 */
[----:B------:R1:W-:Y:S04]  /*12910*/  STL [R1+0x150], R239 ;  /* 0x000150ef01007387 */ /* 0x0003e80000100800 */
[----:B-1----:R-:W2:Y:S01]  /*12920*/  LDL.LU R239, [R1+0x108] ;  /* 0x0001080001ef7983 */ /* 0x002ea20000300800 */
[C---:B------:R-:W-:Y:S02]  /*12930*/  ISETP.GT.U32.AND P0, PT, R247.reuse, R4, PT ;  /* 0x00000004f700720c */ /* 0x040fe40003f04070 */
[C---:B---3--:R-:W-:Y:S01]  /*12940*/  ISETP.GT.U32.AND P3, PT, R247.reuse, R11, PT ;  /* 0x0000000bf700720c */ /* 0x048fe20003f64070 */
[----:B------:R-:W3:Y:S01]  /*12950*/  LDL.LU R16, [R1+0x104] ;  /* 0x0001040001107983 */ /* 0x000ee20000300800 */
[C---:B------:R-:W-:Y:S02]  /*12960*/  ISETP.GT.U32.AND P2, PT, R247.reuse, R15, PT ;  /* 0x0000000ff700720c */ /* 0x040fe40003f44070 */
[C---:B------:R-:W-:Y:S01]  /*12970*/  ISETP.GT.U32.AND P1, PT, R247.reuse, R14, PT ;  /* 0x0000000ef700720c */ /* 0x040fe20003f24070 */
[----:B------:R-:W3:Y:S06]  /*12980*/  LDL.LU R8, [R1+0x100] ;  /* 0x0001000001087983 */ /* 0x000eec0000300800 */
[--C-:B------:R-:W-:Y:S01]  /*12990*/  @!P0 IMAD.IADD R4, R4, 0x1, -R247.reuse ;  /* 0x0000000104048824 */ /* 0x100fe200078e0af7 */
[----:B------:R-:W-:Y:S01]  /*129a0*/  ISETP.GT.U32.AND P0, PT, R247, R10, PT ;  /* 0x0000000af700720c */ /* 0x000fe20003f04070 */
[----:B------:R-:W-:-:S03]  /*129b0*/  @!P3 IMAD.IADD R11, R11, 0x1, -R247 ;  /* 0x000000010b0bb824 */ /* 0x000fc600078e0af7 */
[----:B------:R-:W-:-:S09]  /*129c0*/  ISETP.GT.U32.AND P3, PT, R247, R4, PT ;  /* 0x00000004f700720c */ /* 0x000fd20003f64070 */
[--C-:B------:R-:W-:Y:S01]  /*129d0*/  @!P0 IMAD.IADD R10, R10, 0x1, -R247.reuse ;  /* 0x000000010a0a8824 */ /* 0x100fe200078e0af7 */
[----:B------:R-:W-:Y:S01]  /*129e0*/  ISETP.GT.U32.AND P0, PT, R247, R20, PT ;  /* 0x00000014f700720c */ /* 0x000fe20003f04070 */
[----:B------:R-:W-:-:S03]  /*129f0*/  @!P2 IMAD.IADD R15, R15, 0x1, -R247 ;  /* 0x000000010f0fa824 */ /* 0x000fc600078e0af7 */
[----:B------:R-:W-:Y:S01]  /*12a00*/  ISETP.GT.U32.AND P6, PT, R247, R10, PT ;  /* 0x0000000af700720c */ /* 0x000fe20003fc4070 */
[----:B------:R-:W-:-:S08]  /*12a10*/  @!P3 IMAD.IADD R4, R4, 0x1, -R247 ;  /* 0x000000010404b824 */ /* 0x000fd000078e0af7 */
[--C-:B------:R-:W-:Y:S01]  /*12a20*/  @!P0 IMAD.IADD R20, R20, 0x1, -R247.reuse ;  /* 0x0000000114148824 */ /* 0x100fe200078e0af7 */
[----:B------:R1:W-:Y:S01]  /*12a30*/  STL [R1+0x14c], R4 ;  /* 0x00014c0401007387 */ /* 0x0003e20000100800 */
[C---:B------:R-:W-:Y:S01]  /*12a40*/  ISETP.GT.U32.AND P5, PT, R247.reuse, R13, PT ;  /* 0x0000000df700720c */ /* 0x040fe20003fa4070 */
[--C-:B------:R-:W-:Y:S02]  /*12a50*/  @!P1 IMAD.IADD R14, R14, 0x1, -R247.reuse ;  /* 0x000000010e0e9824 */ /* 0x100fe400078e0af7 */
[----:B------:R-:W-:Y:S01]  /*12a60*/  @!P6 IMAD.IADD R10, R10, 0x1, -R247 ;  /* 0x000000010a0ae824 */ /* 0x000fe200078e0af7 */
[----:B-1----:R-:W3:Y:S01]  /*12a70*/  LDL.LU R4, [R1+0xfc] ;  /* 0x0000fc0001047983 */ /* 0x002ee20000300800 */
[C---:B------:R-:W-:Y:S02]  /*12a80*/  ISETP.GT.U32.AND P4, PT, R247.reuse, R12, PT ;  /* 0x0000000cf700720c */ /* 0x040fe40003f84070 */
[----:B------:R-:W-:-:S06]  /*12a90*/  ISETP.GT.U32.AND P3, PT, R247, R11, PT ;  /* 0x0000000bf700720c */ /* 0x000fcc0003f64070 */
[--C-:B------:R-:W-:Y:S01]  /*12aa0*/  @!P5 IMAD.IADD R13, R13, 0x1, -R247.reuse ;  /* 0x000000010d0dd824 */ /* 0x100fe200078e0af7 */
[----:B------:R1:W-:Y:S04]  /*12ab0*/  STL [R1+0x148], R20 ;  /* 0x0001481401007387 */ /* 0x0003e80000100800 */
[----:B------:R-:W-:Y:S01]  /*12ac0*/  @!P4 IADD3 R12, R12, -R247, RZ ;  /* 0x800000f70c0cc210 */ /* 0x000fe20007ffe0ff */
[----:B-1----:R-:W3:Y:S01]  /*12ad0*/  LDL.LU R20, [R1+0x2a28] ;  /* 0x002a280001147983 */ /* 0x002ee20000300800 */
[----:B------:R-:W-:-:S03]  /*12ae0*/  @!P3 IMAD.IADD R11, R11, 0x1, -R247 ;  /* 0x000000010b0bb824 */ /* 0x000fc600078e0af7 */
[----:B------:R1:W-:Y:S01]  /*12af0*/  STL [R1+0x144], R15 ;  /* 0x0001440f01007387 */ /* 0x0003e20000100800 */
[C---:B------:R-:W-:Y:S02]  /*12b00*/  ISETP.GT.U32.AND P0, PT, R247.reuse, R9, PT ;  /* 0x00000009f700720c */ /* 0x040fe40003f04070 */
[C---:B------:R-:W-:Y:S02]  /*12b10*/  ISETP.GT.U32.AND P2, PT, R247.reuse, R3, PT ;  /* 0x00000003f700720c */ /* 0x040fe40003f44070 */
[----:B------:R-:W-:-:S09]  /*12b20*/  ISETP.GT.U32.AND P1, PT, R247, R0, PT ;  /* 0x00000000f700720c */ /* 0x000fd20003f24070 */
[--C-:B------:R-:W-:Y:S02]  /*12b30*/  @!P0 IMAD.IADD R9, R9, 0x1, -R247.reuse ;  /* 0x0000000109098824 */ /* 0x100fe400078e0af7 */
[--C-:B------:R-:W-:Y:S01]  /*12b40*/  @!P2 IMAD.IADD R3, R3, 0x1, -R247.reuse ;  /* 0x000000010303a824 */ /* 0x100fe200078e0af7 */
[C---:B------:R-:W-:Y:S01]  /*12b50*/  ISETP.GT.U32.AND P5, PT, R247.reuse, R242, PT ;  /* 0x000000f2f700720c */ /* 0x040fe20003fa4070 */
[--C-:B------:R-:W-:Y:S01]  /*12b60*/  @!P1 IMAD.IADD R0, R0, 0x1, -R247.reuse ;  /* 0x0000000100009824 */ /* 0x100fe200078e0af7 */
[----:B------:R1:W-:Y:S04]  /*12b70*/  STL [R1+0x140], R14 ;  /* 0x0001400e01007387 */ /* 0x0003e80000100800 */
[----:B------:R1:W-:Y:S04]  /*12b80*/  STL [R1+0x13c], R13 ;  /* 0x00013c0d01007387 */ /* 0x0003e80000100800 */
[----:B------:R1:W-:Y:S03]  /*12b90*/  STL [R1+0x138], R12 ;  /* 0x0001380c01007387 */ /* 0x0003e60000100800 */
[----:B------:R-:W-:Y:S01]  /*12ba0*/  @!P5 IMAD.IADD R242, R242, 0x1, -R247 ;  /* 0x00000001f2f2d824 */ /* 0x000fe200078e0af7 */
[----:B------:R-:W-:Y:S04]  /*12bb0*/  STL [R1+0x134], R11 ;  /* 0x0001340b01007387 */ /* 0x000fe80000100800 */
[----:B------:R2:W-:Y:S04]  /*12bc0*/  STL [R1+0x130], R10 ;  /* 0x0001300a01007387 */ /* 0x0005e80000100800 */
[----:B-1----:R-:W3:Y:S04]  /*12bd0*/  LDL.LU R15, [R1+0xf8] ;  /* 0x0000f800010f7983 */ /* 0x002ee80000300800 */
[----:B------:R-:W3:Y:S04]  /*12be0*/  LDL.LU R14, [R1+0xf4] ;  /* 0x0000f400010e7983 */ /* 0x000ee80000300800 */
[----:B------:R-:W3:Y:S04]  /*12bf0*/  LDL.LU R13, [R1+0xf0] ;  /* 0x0000f000010d7983 */ /* 0x000ee80000300800 */
[----:B------:R-:W3:Y:S01]  /*12c00*/  LDL.LU R12, [R1+0xec] ;  /* 0x0000ec00010c7983 */ /* 0x000ee20000300800 */
[----:B----4-:R-:W-:-:S02]  /*12c10*/  ISETP.GT.U32.AND P6, PT, R247, R19, PT ;  /* 0x00000013f700720c */ /* 0x010fc40003fc4070 */
[C---:B------:R-:W-:Y:S02]  /*12c20*/  ISETP.GT.U32.AND P0, PT, R247.reuse, R18, PT ;  /* 0x00000012f700720c */ /* 0x040fe40003f04070 */
[----:B--2---:R-:W-:-:S09]  /*12c30*/  ISETP.GT.U32.AND P2, PT, R247, R17, PT ;  /* 0x00000011f700720c */ /* 0x004fd20003f44070 */
[--C-:B------:R-:W-:Y:S01]  /*12c40*/  @!P6 IMAD.IADD R19, R19, 0x1, -R247.reuse ;  /* 0x000000011313e824 */ /* 0x100fe200078e0af7 */
[C---:B------:R-:W-:Y:S01]  /*12c50*/  ISETP.GT.U32.AND P6, PT, R247.reuse, R9, PT ;  /* 0x00000009f700720c */ /* 0x040fe20003fc4070 */
[--C-:B------:R-:W-:Y:S01]  /*12c60*/  @!P0 IMAD.IADD R18, R18, 0x1, -R247.reuse ;  /* 0x0000000112128824 */ /* 0x100fe200078e0af7 */
[----:B------:R-:W-:Y:S01]  /*12c70*/  ISETP.GT.U32.AND P0, PT, R247, R3, PT ;  /* 0x00000003f700720c */ /* 0x000fe20003f04070 */
[----:B------:R-:W-:Y:S01]  /*12c80*/  @!P2 IMAD.IADD R17, R17, 0x1, -R247 ;  /* 0x000000011111a824 */ /* 0x000fe200078e0af7 */
[C---:B------:R-:W-:Y:S02]  /*12c90*/  ISETP.GT.U32.AND P1, PT, R247.reuse, R239, PT ;  /* 0x000000eff700720c */ /* 0x040fe40003f24070 */
[----:B------:R-:W-:-:S07]  /*12ca0*/  ISETP.GT.U32.AND P2, PT, R247, R0, PT ;  /* 0x00000000f700720c */ /* 0x000fce0003f44070 */
[----:B------:R-:W-:Y:S02]  /*12cb0*/  @!P6 IADD3 R9, R9, -R247, RZ ;  /* 0x800000f70909e210 */ /* 0x000fe40007ffe0ff */
[--C-:B------:R-:W-:Y:S02]  /*12cc0*/  @!P0 IMAD.IADD R3, R3, 0x1, -R247.reuse ;  /* 0x0000000103038824 */ /* 0x100fe400078e0af7 */
[--C-:B------:R-:W-:Y:S01]  /*12cd0*/  @!P1 IMAD.IADD R239, R239, 0x1, -R247.reuse ;  /* 0x00000001efef9824 */ /* 0x100fe200078e0af7 */
[----:B------:R-:W-:Y:S01]  /*12ce0*/  ISETP.GT.U32.AND P1, PT, R247, R242, PT ;  /* 0x000000f2f700720c */ /* 0x000fe20003f24070 */
[----:B------:R-:W-:Y:S01]  /*12cf0*/  @!P2 IMAD.IADD R0, R0, 0x1, -R247 ;  /* 0x000000010000a824 */ /* 0x000fe200078e0af7 */
[----:B------:R1:W-:Y:S04]  /*12d00*/  STL [R1+0x12c], R9 ;  /* 0x00012c0901007387 */ /* 0x0003e80000100800 */
[----:B------:R2:W-:Y:S04]  /*12d10*/  STL [R1+0x128], R3 ;  /* 0x0001280301007387 */ /* 0x0005e80000100800 */
[----:B------:R4:W-:Y:S04]  /*12d20*/  STL [R1+0x124], R0 ;  /* 0x0001240001007387 */ /* 0x0009e80000100800 */
[----:B------:R-:W3:Y:S04]  /*12d30*/  LDL.LU R10, [R1+0xe0] ;  /* 0x0000e000010a7983 */ /* 0x000ee80000300800 */
[----:B-1----:R-:W3:Y:S01]  /*12d40*/  LDL.LU R9, [R1+0xdc] ;  /* 0x0000dc0001097983 */ /* 0x002ee20000300800 */
[----:B--2---:R-:W-:-:S03]  /*12d50*/  IMAD.MOV.U32 R3, RZ, RZ, R241 ;  /* 0x000000ffff037224 */ /* 0x004fc600078e00f1 */
[----:B----4-:R-:W2:Y:S01]  /*12d60*/  LDL.LU R0, [R1+0xd8] ;  /* 0x0000d80001007983 */ /* 0x010ea20000300800 */
[----:B------:R-:W-:-:S03]  /*12d70*/  @!P1 IMAD.IADD R242, R242, 0x1, -R247 ;  /* 0x00000001f2f29824 */ /* 0x000fc600078e0af7 */
[----:B------:R-:W4:Y:S04]  /*12d80*/  LDL.LU R241, [R1+0xd4] ;  /* 0x0000d40001f17983 */ /* 0x000f280000300800 */
[----:B------:R1:W-:Y:S04]  /*12d90*/  STL [R1+0x120], R242 ;  /* 0x000120f201007387 */ /* 0x0003e80000100800 */
[----:B-1----:R-:W4:Y:S01]  /*12da0*/  LDL.LU R242, [R1+0xd0] ;  /* 0x0000d00001f27983 */ /* 0x002f220000300800 */
[C---:B------:R-:W-:Y:S02]  /*12db0*/  ISETP.GT.U32.AND P3, PT, R247.reuse, R252, PT ;  /* 0x000000fcf700720c */ /* 0x040fe40003f64070 */
[----:B------:R-:W-:-:S02]  /*12dc0*/  ISETP.GT.U32.AND P4, PT, R247, R243, PT ;  /* 0x000000f3f700720c */ /* 0x000fc40003f84070 */
[----:B---3--:R-:W-:-:S09]  /*12dd0*/  ISETP.GT.U32.AND P5, PT, R247, R16, PT ;  /* 0x00000010f700720c */ /* 0x008fd20003fa4070 */
[----:B------:R-:W-:Y:S02]  /*12de0*/  @!P3 IADD3 R252, R252, -R247, RZ ;  /* 0x800000f7fcfcb210 */ /* 0x000fe40007ffe0ff */
[----:B------:R-:W-:Y:S01]  /*12df0*/  ISETP.GT.U32.AND P3, PT, R247, R4, PT ;  /* 0x00000004f700720c */ /* 0x000fe20003f64070 */
[--C-:B------:R-:W-:Y:S01]  /*12e00*/  @!P4 IMAD.IADD R243, R243, 0x1, -R247.reuse ;  /* 0x00000001f3f3c824 */ /* 0x100fe200078e0af7 */
[C---:B------:R-:W-:Y:S01]  /*12e10*/  ISETP.GT.U32.AND P4, PT, R247.reuse, R8, PT ;  /* 0x00000008f700720c */ /* 0x040fe20003f84070 */
[----:B------:R-:W-:Y:S01]  /*12e20*/  @!P5 IMAD.IADD R16, R16, 0x1, -R247 ;  /* 0x000000011010d824 */ /* 0x000fe200078e0af7 */
[C---:B------:R-:W-:Y:S02]  /*12e30*/  ISETP.GT.U32.AND P0, PT, R247.reuse, R18, PT ;  /* 0x00000012f700720c */ /* 0x040fe40003f04070 */
[C---:B------:R-:W-:Y:S02]  /*12e40*/  ISETP.GT.U32.AND P5, PT, R247.reuse, R243, PT ;  /* 0x000000f3f700720c */ /* 0x040fe40003fa4070 */
[----:B------:R-:W-:-:S05]  /*12e50*/  ISETP.GT.U32.AND P2, PT, R247, R17, PT ;  /* 0x00000011f700720c */ /* 0x000fca0003f44070 */
[--C-:B------:R-:W-:Y:S01]  /*12e60*/  @!P3 IMAD.IADD R4, R4, 0x1, -R247.reuse ;  /* 0x000000010404b824 */ /* 0x100fe200078e0af7 */
[C---:B------:R-:W-:Y:S01]  /*12e70*/  ISETP.GT.U32.AND P3, PT, R247.reuse, R19, PT ;  /* 0x00000013f700720c */ /* 0x040fe20003f64070 */
[--C-:B------:R-:W-:Y:S01]  /*12e80*/  @!P4 IMAD.IADD R8, R8, 0x1, -R247.reuse ;  /* 0x000000010808c824 */ /* 0x100fe200078e0af7 */
[C---:B------:R-:W-:Y:S02]  /*12e90*/  ISETP.GT.U32.AND P4, PT, R247.reuse, R252, PT ;  /* 0x000000fcf700720c */ /* 0x040fe40003f84070 */
[C---:B------:R-:W-:Y:S02]  /*12ea0*/  ISETP.GT.U32.AND P1, PT, R247.reuse, R239, PT ;  /* 0x000000eff700720c */ /* 0x040fe40003f24070 */
[----:B------:R-:W-:Y:S01]  /*12eb0*/  ISETP.GT.U32.AND P6, PT, R247, R4, PT ;  /* 0x00000004f700720c */ /* 0x000fe20003fc4070 */
[--C-:B------:R-:W-:Y:S02]  /*12ec0*/  @!P5 IMAD.IADD R243, R243, 0x1, -R247.reuse ;  /* 0x00000001f3f3d824 */ /* 0x100fe400078e0af7 */
[----:B------:R-:W-:-:S04]  /*12ed0*/  @!P0 IMAD.IADD R18, R18, 0x1, -R247 ;  /* 0x0000000112128824 */ /* 0x000fc800078e0af7 */
[--C-:B------:R-:W-:Y:S02]  /*12ee0*/  @!P3 IMAD.IADD R19, R19, 0x1, -R247.reuse ;  /* 0x000000011313b824 */ /* 0x100fe400078e0af7 */
[--C-:B------:R-:W-:Y:S02]  /*12ef0*/  @!P4 IMAD.IADD R252, R252, 0x1, -R247.reuse ;  /* 0x00000001fcfcc824 */ /* 0x100fe400078e0af7 */
[--C-:B------:R-:W-:Y:S01]  /*12f00*/  @!P2 IMAD.IADD R17, R17, 0x1, -R247.reuse ;  /* 0x000000011111a824 */ /* 0x100fe200078e0af7 */
[----:B------:R1:W-:Y:S01]  /*12f10*/  STL [R1+0x11c], R243 ;  /* 0x00011cf301007387 */ /* 0x0003e20000100800 */
[----:B------:R-:W-:Y:S01]  /*12f20*/  ISETP.GT.U32.AND P5, PT, R247, R16, PT ;  /* 0x00000010f700720c */ /* 0x000fe20003fa4070 */
[--C-:B------:R-:W-:Y:S02]  /*12f30*/  @!P1 IMAD.IADD R239, R239, 0x1, -R247.reuse ;  /* 0x00000001efef9824 */ /* 0x100fe400078e0af7 */
[----:B------:R-:W-:Y:S01]  /*12f40*/  @!P6 IMAD.IADD R4, R4, 0x1, -R247 ;  /* 0x000000010404e824 */ /* 0x000fe200078e0af7 */
[----:B-1----:R-:W3:Y:S04]  /*12f50*/  LDL.LU R243, [R1+0xcc] ;  /* 0x0000cc0001f37983 */ /* 0x002ee80000300800 */
[----:B------:R1:W-:Y:S01]  /*12f60*/  STL [R1+0x118], R252 ;  /* 0x000118fc01007387 */ /* 0x0003e20000100800 */
[----:B------:R-:W-:Y:S01]  /*12f70*/  IMAD.MOV.U32 R11, RZ, RZ, R5 ;  /* 0x000000ffff0b7224 */ /* 0x000fe200078e0005 */
[----:B------:R-:W-:-:S02]  /*12f80*/  ISETP.GT.U32.AND P4, PT, R247, R8, PT ;  /* 0x00000008f700720c */ /* 0x000fc40003f84070 */
[----:B-1----:R-:W3:Y:S01]  /*12f90*/  LDL.LU R252, [R1+0xc8] ;  /* 0x0000c80001fc7983 */ /* 0x002ee20000300800 */
[----:B------:R-:W-:Y:S01]  /*12fa0*/  @!P5 IMAD.IADD R16, R16, 0x1, -R247 ;  /* 0x000000011010d824 */ /* 0x000fe200078e0af7 */
[----:B------:R-:W-:Y:S02]  /*12fb0*/  IADD3 R5, R6, 0x1f8, RZ ;  /* 0x000001f806057810 */ /* 0x000fe40007ffe0ff */
[C---:B------:R-:W-:Y:S02]  /*12fc0*/  ISETP.GT.U32.AND P3, PT, R247.reuse, R15, PT ;  /* 0x0000000ff700720c */ /* 0x040fe40003f64070 */
[C---:B------:R-:W-:Y:S02]  /*12fd0*/  ISETP.GT.U32.AND P0, PT, R247.reuse, R14, PT ;  /* 0x0000000ef700720c */ /* 0x040fe40003f04070 */
[C---:B------:R-:W-:Y:S02]  /*12fe0*/  ISETP.GT.U32.AND P2, PT, R247.reuse, R13, PT ;  /* 0x0000000df700720c */ /* 0x040fe40003f44070 */
[----:B------:R-:W-:-:S07]  /*12ff0*/  ISETP.GT.U32.AND P1, PT, R247, R12, PT ;  /* 0x0000000cf700720c */ /* 0x000fce0003f24070 */
[--C-:B------:R-:W-:Y:S02]  /*13000*/  @!P3 IMAD.IADD R15, R15, 0x1, -R247.reuse ;  /* 0x000000010f0fb824 */ /* 0x100fe400078e0af7 */
[--C-:B------:R-:W-:Y:S01]  /*13010*/  @!P0 IMAD.IADD R14, R14, 0x1, -R247.reuse ;  /* 0x000000010e0e8824 */ /* 0x100fe200078e0af7 */
[----:B------:R-:W-:Y:S01]  /*13020*/  ISETP.GT.U32.AND P5, PT, R247, R11, PT ;  /* 0x0000000bf700720c */ /* 0x000fe20003fa4070 */
[--C-:B------:R-:W-:Y:S01]  /*13030*/  @!P2 IMAD.IADD R13, R13, 0x1, -R247.reuse ;  /* 0x000000010d0da824 */ /* 0x100fe200078e0af7 */
[----:B------:R1:W-:Y:S01]  /*13040*/  STL [R1+0x114], R19 ;  /* 0x0001141301007387 */ /* 0x0003e20000100800 */
[--C-:B------:R-:W-:Y:S02]  /*13050*/  @!P1 IMAD.IADD R12, R12, 0x1, -R247.reuse ;  /* 0x000000010c0c9824 */ /* 0x100fe400078e0af7 */
[----:B------:R-:W-:Y:S01]  /*13060*/  IMAD.HI.U32 R238, R245, R237, RZ ;  /* 0x000000edf5ee7227 */ /* 0x000fe200078e00ff */
[----:B-1----:R-:W3:Y:S03]  /*13070*/  LDL.LU R19, [R1+0x2a24] ;  /* 0x002a240001137983 */ /* 0x002ee60000300800 */
[----:B------:R-:W-:Y:S01]  /*13080*/  @!P4 IMAD.IADD R8, R8, 0x1, -R247 ;  /* 0x000000010808c824 */ /* 0x000fe200078e0af7 */
[----:B------:R-:W-:Y:S04]  /*13090*/  STL [R1+0x1fb0], R5 ;  /* 0x001fb00501007387 */ /* 0x000fe80000100800 */
[----:B------:R1:W-:Y:S01]  /*130a0*/  STL [R1+0x110], R18 ;  /* 0x0001101201007387 */ /* 0x0003e20000100800 */
[----:B------:R-:W-:-:S02]  /*130b0*/  IMAD.MOV R238, RZ, RZ, -R238 ;  /* 0x000000ffffee7224 */ /* 0x000fc400078e0aee */
[----:B------:R-:W-:Y:S01]  /*130c0*/  @!P5 IMAD.IADD R11, R11, 0x1, -R247 ;  /* 0x000000010b0bd824 */ /* 0x000fe200078e0af7 */
[----:B-1----:R-:W3:Y:S04]  /*130d0*/  LDL.LU R18, [R1+0x2a20] ;  /* 0x002a200001127983 */ /* 0x002ee80000300800 */
[----:B------:R1:W-:Y:S01]  /*130e0*/  STL [R1+0x10c], R17 ;  /* 0x00010c1101007387 */ /* 0x0003e20000100800 */
[----:B------:R-:W-:Y:S01]  /*130f0*/  IMAD R237, R247, R238, R237 ;  /* 0x000000eef7ed7224 */ /* 0x000fe200078e02ed */
[----:B------:R-:W-:Y:S02]  /*13100*/  IABS R238, R5 ;  /* 0x0000000500ee7213 */ /* 0x000fe40000000000 */
[----:B-1----:R-:W3:Y:S04]  /*13110*/  LDL.LU R17, [R1+0x2a1c] ;  /* 0x002a1c0001117983 */ /* 0x002ee80000300800 */
[----:B------:R1:W-:Y:S04]  /*13120*/  STL [R1+0x108], R239 ;  /* 0x000108ef01007387 */ /* 0x0003e80000100800 */
[----:B-1----:R-:W3:Y:S04]  /*13130*/  LDL.LU R239, [R1+0x2a18] ;  /* 0x002a180001ef7983 */ /* 0x002ee80000300800 */
[----:B------:R-:W-:Y:S04]  /*13140*/  STL [R1+0x104], R16 ;  /* 0x0001041001007387 */ /* 0x000fe80000100800 */
[----:B------:R-:W-:Y:S04]  /*13150*/  STL [R1+0x100], R8 ;  /* 0x0001000801007387 */ /* 0x000fe80000100800 */
[----:B------:R1:W-:Y:S02]  /*13160*/  STL [R1+0xfc], R4 ;  /* 0x0000fc0401007387 */ /* 0x0003e40000100800 */
[----:B-1----:R-:W-:-:S02]  /*13170*/  MOV R4, R244 ;  /* 0x000000f400047202 */ /* 0x002fc40000000f00 */
[----:B------:R-:W3:Y:S04]  /*13180*/  LDL.LU R244, [R1+0xc4] ;  /* 0x0000c40001f47983 */ /* 0x000ee80000300800 */
[----:B------:R-:W3:Y:S04]  /*13190*/  LDL.LU R8, [R1+0xc0] ;  /* 0x0000c00001087983 */ /* 0x000ee80000300800 */
[----:B------:R-:W3:Y:S01]  /*131a0*/  LDL.LU R5, [R1+0xbc] ;  /* 0x0000bc0001057983 */ /* 0x000ee20000300800 */
[C---:B------:R-:W-:Y:S02]  /*131b0*/  ISETP.GT.U32.AND P6, PT, R247.reuse, R10, PT ;  /* 0x0000000af700720c */ /* 0x040fe40003fc4070 */
[----:B------:R-:W-:-:S02]  /*131c0*/  ISETP.GT.U32.AND P3, PT, R247, R9, PT ;  /* 0x00000009f700720c */ /* 0x000fc40003f64070 */
[C---:B--2---:R-:W-:Y:S02]  /*131d0*/  ISETP.GT.U32.AND P0, PT, R247.reuse, R0, PT ;  /* 0x00000000f700720c */ /* 0x044fe40003f04070 */
[----:B----4-:R-:W-:-:S07]  /*131e0*/  ISETP.GT.U32.AND P2, PT, R247, R241, PT ;  /* 0x000000f1f700720c */ /* 0x010fce0003f44070 */
[--C-:B------:R-:W-:Y:S01]  /*131f0*/  @!P6 IMAD.IADD R10, R10, 0x1, -R247.reuse ;  /* 0x000000010a0ae824 */ /* 0x100fe200078e0af7 */
[----:B------:R-:W-:Y:S02]  /*13200*/  ISETP.GT.U32.AND P6, PT, R247, R15, PT ;  /* 0x0000000ff700720c */ /* 0x000fe40003fc4070 */
[----:B------:R-:W-:Y:S02]  /*13210*/  @!P3 IADD3 R9, R9, -R247, RZ ;  /* 0x800000f70909b210 */ /* 0x000fe40007ffe0ff */
[C---:B------:R-:W-:Y:S01]  /*13220*/  ISETP.GT.U32.AND P3, PT, R247.reuse, R14, PT ;  /* 0x0000000ef700720c */ /* 0x040fe20003f64070 */
[--C-:B------:R-:W-:Y:S01]  /*13230*/  @!P0 IMAD.IADD R0, R0, 0x1, -R247.reuse ;  /* 0x0000000100008824 */ /* 0x100fe200078e0af7 */
[----:B------:R-:W-:Y:S01]  /*13240*/  ISETP.GT.U32.AND P1, PT, R247, R242, PT ;  /* 0x000000f2f700720c */ /* 0x000fe20003f24070 */
[----:B------:R-:W-:Y:S01]  /*13250*/  @!P2 IMAD.IADD R241, R241, 0x1, -R247 ;  /* 0x00000001f1f1a824 */ /* 0x000fe200078e0af7 */
[C---:B------:R-:W-:Y:S02]  /*13260*/  ISETP.GT.U32.AND P0, PT, R247.reuse, R13, PT ;  /* 0x0000000df700720c */ /* 0x040fe40003f04070 */
[----:B------:R-:W-:-:S03]  /*13270*/  ISETP.GT.U32.AND P2, PT, R247, R12, PT ;  /* 0x0000000cf700720c */ /* 0x000fc60003f44070 */
[----:B------:R-:W-:-:S04]  /*13280*/  @!P6 IMAD.IADD R15, R15, 0x1, -R247 ;  /* 0x000000010f0fe824 */ /* 0x000fc800078e0af7 */
[--C-:B------:R-:W-:Y:S02]  /*13290*/  @!P3 IMAD.IADD R14, R14, 0x1, -R247.reuse ;  /* 0x000000010e0eb824 */ /* 0x100fe400078e0af7 */
[--C-:B------:R-:W-:Y:S01]  /*132a0*/  @!P1 IMAD.IADD R242, R242, 0x1, -R247.reuse ;  /* 0x00000001f2f29824 */ /* 0x100fe200078e0af7 */
[----:B------:R-:W-:Y:S02]  /*132b0*/  ISETP.GT.U32.AND P1, PT, R247, R11, PT ;  /* 0x0000000bf700720c */ /* 0x000fe40003f24070 */
[----:B------:R-:W-:Y:S01]  /*132c0*/  @!P0 IADD3 R13, R13, -R247, RZ ;  /* 0x800000f70d0d8210 */ /* 0x000fe20007ffe0ff */
[----:B------:R1:W-:Y:S01]  /*132d0*/  STL [R1+0xf8], R15 ;  /* 0x0000f80f01007387 */ /* 0x0003e20000100800 */
[----:B------:R-:W-:-:S03]  /*132e0*/  @!P2 IMAD.IADD R12, R12, 0x1, -R247 ;  /* 0x000000010c0ca824 */ /* 0x000fc600078e0af7 */
[----:B------:R2:W-:Y:S04]  /*132f0*/  STL [R1+0xf4], R14 ;  /* 0x0000f40e01007387 */ /* 0x0005e80000100800 */
[----:B------:R-:W4:Y:S04]  /*13300*/  LDL.LU R16, [R1+0xac] ;  /* 0x0000ac0001107983 */ /* 0x000f280000300800 */
[----:B------:R2:W-:Y:S01]  /*13310*/  STL [R1+0xf0], R13 ;  /* 0x0000f00d01007387 */ /* 0x0005e20000100800 */
[----:B------:R-:W-:-:S03]  /*13320*/  @!P1 IMAD.IADD R11, R11, 0x1, -R247 ;  /* 0x000000010b0b9824 */ /* 0x000fc600078e0af7 */
[----:B-1----:R-:W4:Y:S04]  /*13330*/  LDL.LU R15, [R1+0xa8] ;  /* 0x0000a800010f7983 */ /* 0x002f280000300800 */
[----:B------:R1:W-:Y:S04]  /*13340*/  STL [R1+0xec], R12 ;  /* 0x0000ec0c01007387 */ /* 0x0003e80000100800 */
[----:B--2---:R-:W2:Y:S04]  /*13350*/  LDL.LU R14, [R1+0xa4] ;  /* 0x0000a400010e7983 */ /* 0x004ea80000300800 */
[----:B------:R-:W2:Y:S04]  /*13360*/  LDL.LU R13, [R1+0xa0] ;  /* 0x0000a000010d7983 */ /* 0x000ea80000300800 */
[----:B------:R3:W-:Y:S04]  /*13370*/  STL [R1+0xe8], R11 ;  /* 0x0000e80b01007387 */ /* 0x0007e80000100800 */
[----:B-1----:R-:W2:Y:S04]  /*13380*/  LDL.LU R12, [R1+0x9c] ;  /* 0x00009c00010c7983 */ /* 0x002ea80000300800 */
[----:B---3--:R-:W3:Y:S01]  /*13390*/  LDL.LU R11, [R1+0x98] ;  /* 0x00009800010b7983 */ /* 0x008ee20000300800 */
        /* <DEDUP_REMOVED lines=10> */
[C---:B------:R-:W-:Y:S02]  /*13440*/  ISETP.GT.U32.AND P2, PT, R247.reuse, R241, PT ;  /* 0x000000f1f700720c */ /* 0x040fe40003f44070 */
[----:B------:R-:W-:Y:S01]  /*13450*/  ISETP.GT.U32.AND P6, PT, R247, R252, PT ;  /* 0x000000fcf700720c */ /* 0x000fe20003fc4070 */
[--C-:B------:R-:W-:Y:S02]  /*13460*/  @!P0 IMAD.IADD R0, R0, 0x1, -R247.reuse ;  /* 0x0000000100008824 */ /* 0x100fe400078e0af7 */
[--C-:B------:R-:W-:Y:S01]  /*13470*/  @!P3 IMAD.IADD R9, R9, 0x1, -R247.reuse ;  /* 0x000000010909b824 */ /* 0x100fe200078e0af7 */
[----:B------:R-:W-:Y:S01]  /*13480*/  ISETP.GT.U32.AND P1, PT, R247, R242, PT ;  /* 0x000000f2f700720c */ /* 0x000fe20003f24070 */
[----:B------:R-:W-:-:S04]  /*13490*/  @!P5 IMAD.IADD R2, R2, 0x1, -R247 ;  /* 0x000000010202d824 */ /* 0x000fc800078e0af7 */
[--C-:B------:R-:W-:Y:S02]  /*134a0*/  @!P4 IMAD.IADD R10, R10, 0x1, -R247.reuse ;  /* 0x000000010a0ac824 */ /* 0x100fe400078e0af7 */
[--C-:B------:R-:W-:Y:S01]  /*134b0*/  @!P2 IMAD.IADD R241, R241, 0x1, -R247.reuse ;  /* 0x00000001f1f1a824 */ /* 0x100fe200078e0af7 */
[C---:B------:R-:W-:Y:S01]  /*134c0*/  ISETP.GT.U32.AND P2, PT, R247.reuse, R240, PT ;  /* 0x000000f0f700720c */ /* 0x040fe20003f44070 */
[----:B------:R1:W-:Y:S01]  /*134d0*/  STL [R1+0xe4], R2 ;  /* 0x0000e40201007387 */ /* 0x0003e20000100800 */
[----:B------:R-:W-:Y:S01]  /*134e0*/  @!P6 IMAD.IADD R252, R252, 0x1, -R247 ;  /* 0x00000001fcfce824 */ /* 0x000fe200078e0af7 */
[C---:B------:R-:W-:Y:S02]  /*134f0*/  ISETP.GT.U32.AND P5, PT, R247.reuse, R243, PT ;  /* 0x000000f3f700720c */ /* 0x040fe40003fa4070 */
[----:B-1----:R-:W3:Y:S01]  /*13500*/  LDL.LU R2, [R1+0x94] ;  /* 0x0000940001027983 */ /* 0x002ee20000300800 */
[----:B------:R-:W-:Y:S02]  /*13510*/  @!P1 IADD3 R242, R242, -R247, RZ ;  /* 0x800000f7f2f29210 */ /* 0x000fe40007ffe0ff */
[----:B------:R-:W-:-:S05]  /*13520*/  ISETP.GT.U32.AND P1, PT, R247, R4, PT ;  /* 0x00000004f700720c */ /* 0x000fca0003f24070 */
[----:B------:R-:W-:-:S03]  /*13530*/  @!P2 IMAD.IADD R240, R240, 0x1, -R247 ;  /* 0x00000001f0f0a824 */ /* 0x000fc600078e0af7 */
[----:B------:R-:W-:Y:S01]  /*13540*/  @!P5 IMAD.IADD R243, R243, 0x1, -R247 ;  /* 0x00000001f3f3d824 */ /* 0x000fe200078e0af7 */
[----:B------:R-:W-:Y:S01]  /*13550*/  ISETP.GT.U32.AND P5, PT, R247, R3, PT ;  /* 0x00000003f700720c */ /* 0x000fe20003fa4070 */
[----:B------:R-:W-:Y:S04]  /*13560*/  STL [R1+0xe0], R10 ;  /* 0x0000e00a01007387 */ /* 0x000fe80000100800 */
[----:B------:R-:W-:Y:S01]  /*13570*/  STL [R1+0xdc], R9 ;  /* 0x0000dc0901007387 */ /* 0x000fe20000100800 */
[----:B------:R-:W-:-:S03]  /*13580*/  @!P1 IADD3 R4, R4, -R247, RZ ;  /* 0x800000f704049210 */ /* 0x000fc60007ffe0ff */
[----:B------:R1:W-:Y:S04]  /*13590*/  STL [R1+0xd8], R0 ;  /* 0x0000d80001007387 */ /* 0x0003e80000100800 */
[----:B------:R1:W-:Y:S04]  /*135a0*/  STL [R1+0xd4], R241 ;  /* 0x0000d4f101007387 */ /* 0x0003e80000100800 */
[----:B------:R1:W-:Y:S04]  /*135b0*/  STL [R1+0xd0], R242 ;  /* 0x0000d0f201007387 */ /* 0x0003e80000100800 */
[----:B------:R-:W-:Y:S04]  /*135c0*/  STL [R1+0xc8], R252 ;  /* 0x0000c8fc01007387 */ /* 0x000fe80000100800 */
[----:B------:R1:W-:Y:S04]  /*135d0*/  STL [R1+0xcc], R243 ;  /* 0x0000ccf301007387 */ /* 0x0003e80000100800 */
[----:B-1----:R-:W3:Y:S01]  /*135e0*/  LDL.LU R0, [R1+0x90] ;  /* 0x0000900001007983 */ /* 0x002ee20000300800 */
[----:B------:R-:W-:-:S03]  /*135f0*/  @!P5 IMAD.IADD R3, R3, 0x1, -R247 ;  /* 0x000000010303d824 */ /* 0x000fc600078e0af7 */
[----:B------:R-:W3:Y:S04]  /*13600*/  LDL.LU R241, [R1+0x8c] ;  /* 0x00008c0001f17983 */ /* 0x000ee80000300800 */
[----:B------:R-:W3:Y:S04]  /*13610*/  LDL.LU R242, [R1+0x88] ;  /* 0x0000880001f27983 */ /* 0x000ee80000300800 */
[----:B------:R-:W3:Y:S01]  /*13620*/  LDL.LU R243, [R1+0x84] ;  /* 0x0000840001f37983 */ /* 0x000ee20000300800 */
[C---:B------:R-:W-:Y:S02]  /*13630*/  ISETP.GT.U32.AND P4, PT, R247.reuse, R244, PT ;  /* 0x000000f4f700720c */ /* 0x040fe40003f84070 */
[----:B------:R-:W-:-:S02]  /*13640*/  ISETP.GT.U32.AND P3, PT, R247, R8, PT ;  /* 0x00000008f700720c */ /* 0x000fc40003f64070 */
[----:B------:R-:W-:-:S09]  /*13650*/  ISETP.GT.U32.AND P0, PT, R247, R5, PT ;  /* 0x00000005f700720c */ /* 0x000fd20003f04070 */
[--C-:B------:R-:W-:Y:S02]  /*13660*/  @!P4 IMAD.IADD R244, R244, 0x1, -R247.reuse ;  /* 0x00000001f4f4c824 */ /* 0x100fe400078e0af7 */
[--C-:B------:R-:W-:Y:S02]  /*13670*/  @!P3 IMAD.IADD R8, R8, 0x1, -R247.reuse ;  /* 0x000000010808b824 */ /* 0x100fe400078e0af7 */
[----:B------:R-:W-:Y:S01]  /*13680*/  @!P0 IMAD.IADD R5, R5, 0x1, -R247 ;  /* 0x0000000105058824 */ /* 0x000fe200078e0af7 */
[C---:B----4-:R-:W-:Y:S02]  /*13690*/  ISETP.GT.U32.AND P6, PT, R247.reuse, R16, PT ;  /* 0x00000010f700720c */ /* 0x050fe40003fc4070 */
[C---:B------:R-:W-:Y:S02]  /*136a0*/  ISETP.GT.U32.AND P4, PT, R247.reuse, R15, PT ;  /* 0x0000000ff700720c */ /* 0x040fe40003f84070 */
[C---:B--2---:R-:W-:Y:S02]  /*136b0*/  ISETP.GT.U32.AND P3, PT, R247.reuse, R14, PT ;  /* 0x0000000ef700720c */ /* 0x044fe40003f64070 */
[----:B------:R-:W-:-:S07]  /*136c0*/  ISETP.GT.U32.AND P0, PT, R247, R13, PT ;  /* 0x0000000df700720c */ /* 0x000fce0003f04070 */
[--C-:B------:R-:W-:Y:S01]  /*136d0*/  @!P6 IMAD.IADD R16, R16, 0x1, -R247.reuse ;  /* 0x000000011010e824 */ /* 0x100fe200078e0af7 */
[C---:B------:R-:W-:Y:S02]  /*136e0*/  ISETP.GT.U32.AND P6, PT, R247.reuse, R244, PT ;  /* 0x000000f4f700720c */ /* 0x040fe40003fc4070 */
[----:B------:R-:W-:Y:S01]  /*136f0*/  ISETP.GT.U32.AND P2, PT, R247, R12, PT ;  /* 0x0000000cf700720c */ /* 0x000fe20003f44070 */
[--C-:B------:R-:W-:Y:S01]  /*13700*/  @!P4 IMAD.IADD R15, R15, 0x1, -R247.reuse ;  /* 0x000000010f0fc824 */ /* 0x100fe200078e0af7 */
[----:B------:R-:W-:Y:S01]  /*13710*/  ISETP.GT.U32.AND P4, PT, R247, R8, PT ;  /* 0x00000008f700720c */ /* 0x000fe20003f84070 */
[--C-:B------:R-:W-:Y:S02]  /*13720*/  @!P3 IMAD.IADD R14, R14, 0x1, -R247.reuse ;  /* 0x000000010e0eb824 */ /* 0x100fe400078e0af7 */
[----:B------:R-:W-:Y:S01]  /*13730*/  @!P0 IMAD.IADD R13, R13, 0x1, -R247 ;  /* 0x000000010d0d8824 */ /* 0x000fe200078e0af7 */
[C---:B------:R-:W-:Y:S02]  /*13740*/  ISETP.GT.U32.AND P0, PT, R247.reuse, R240, PT ;  /* 0x000000f0f700720c */ /* 0x040fe40003f04070 */
[----:B------:R-:W-:-:S02]  /*13750*/  ISETP.GT.U32.AND P3, PT, R247, R5, PT ;  /* 0x00000005f700720c */ /* 0x000fc40003f64070 */
[----:B---3--:R-:W-:-:S03]  /*13760*/  ISETP.GT.U32.AND P1, PT, R247, R11, PT ;  /* 0x0000000bf700720c */ /* 0x008fc60003f24070 */
[--C-:B------:R-:W-:Y:S01]  /*13770*/  @!P2 IMAD.IADD R12, R12, 0x1, -R247.reuse ;  /* 0x000000010c0ca824 */ /* 0x100fe200078e0af7 */
[----:B------:R-:W-:Y:S01]  /*13780*/  ISETP.GT.U32.AND P2, PT, R247, R4, PT ;  /* 0x00000004f700720c */ /* 0x000fe20003f44070 */
[--C-:B------:R-:W-:Y:S02]  /*13790*/  @!P6 IMAD.IADD R244, R244, 0x1, -R247.reuse ;  /* 0x00000001f4f4e824 */ /* 0x100fe400078e0af7 */
[--C-:B------:R-:W-:Y:S02]  /*137a0*/  @!P4 IMAD.IADD R8, R8, 0x1, -R247.reuse ;  /* 0x000000010808c824 */ /* 0x100fe400078e0af7 */
[--C-:B------:R-:W-:Y:S01]  /*137b0*/  @!P0 IMAD.IADD R240, R240, 0x1, -R247.reuse ;  /* 0x00000001f0f08824 */ /* 0x100fe200078e0af7 */
[----:B------:R1:W-:Y:S01]  /*137c0*/  STL [R1+0xc4], R244 ;  /* 0x0000c4f401007387 */ /* 0x0003e20000100800 */
[--C-:B------:R-:W-:Y:S02]  /*137d0*/  @!P3 IMAD.IADD R5, R5, 0x1, -R247.reuse ;  /* 0x000000010505b824 */ /* 0x100fe400078e0af7 */
[----:B------:R-:W-:Y:S01]  /*137e0*/  @!P1 IMAD.IADD R11, R11, 0x1, -R247 ;  /* 0x000000010b0b9824 */ /* 0x000fe200078e0af7 */
[----:B------:R-:W-:-:S03]  /*137f0*/  ISETP.GT.U32.AND P1, PT, R247, R3, PT ;  /* 0x00000003f700720c */ /* 0x000fc60003f24070 */
[--C-:B------:R-:W-:Y:S01]  /*13800*/  @!P2 IMAD.IADD R4, R4, 0x1, -R247.reuse ;  /* 0x000000010404a824 */ /* 0x100fe200078e0af7 */
[----:B-1----:R-:W2:Y:S04]  /*13810*/  LDL.LU R244, [R1+0x80] ;  /* 0x0000800001f47983 */ /* 0x002ea80000300800 */
[----:B------:R-:W-:Y:S04]  /*13820*/  STL [R1+0xc0], R8 ;  /* 0x0000c00801007387 */ /* 0x000fe80000100800 */
[----:B------:R1:W-:Y:S04]  /*13830*/  STL [R1+0xb8], R240 ;  /* 0x0000b8f001007387 */ /* 0x0003e80000100800 */
[----:B------:R3:W-:Y:S04]  /*13840*/  STL [R1+0xbc], R5 ;  /* 0x0000bc0501007387 */ /* 0x0007e80000100800 */
[----:B-1----:R-:W4:Y:S04]  /*13850*/  LDL.LU R240, [R1+0x78] ;  /* 0x0000780001f07983 */ /* 0x002f280000300800 */
[----:B------:R-:W4:Y:S04]  /*13860*/  LDL.LU R10, [R1+0x74] ;  /* 0x00007400010a7983 */ /* 0x000f280000300800 */
[----:B------:R-:W4:Y:S04]  /*13870*/  LDL.LU R9, [R1+0x70] ;  /* 0x0000700001097983 */ /* 0x000f280000300800 */
[----:B------:R1:W-:Y:S04]  /*13880*/  STL [R1+0xb4], R4 ;  /* 0x0000b40401007387 */ /* 0x0003e80000100800 */
[----:B------:R-:W4:Y:S01]  /*13890*/  LDL.LU R8, [R1+0x6c] ;  /* 0x00006c0001087983 */ /* 0x000f220000300800 */
[----:B------:R-:W-:-:S03]  /*138a0*/  @!P1 IMAD.IADD R3, R3, 0x1, -R247 ;  /* 0x0000000103039824 */ /* 0x000fc600078e0af7 */
[----:B---3--:R-:W3:Y:S04]  /*138b0*/  LDL.LU R5, [R1+0x68] ;  /* 0x0000680001057983 */ /* 0x008ee80000300800 */
[----:B-1----:R-:W3:Y:S04]  /*138c0*/  LDL.LU R4, [R1+0x64] ;  /* 0x0000640001047983 */ /* 0x002ee80000300800 */
[----:B------:R1:W-:Y:S04]  /*138d0*/  STL [R1+0xb0], R3 ;  /* 0x0000b00301007387 */ /* 0x0003e80000100800 */
[----:B-1----:R-:W3:Y:S01]  /*138e0*/  LDL.LU R3, [R1+0x60] ;  /* 0x0000600001037983 */ /* 0x002ee20000300800 */
[----:B------:R-:W-:-:S02]  /*138f0*/  ISETP.GT.U32.AND P5, PT, R247, R2, PT ;  /* 0x00000002f700720c */ /* 0x000fc40003fa4070 */
[C---:B------:R-:W-:Y:S02]  /*13900*/  ISETP.GT.U32.AND P4, PT, R247.reuse, R15, PT ;  /* 0x0000000ff700720c */ /* 0x040fe40003f84070 */
[----:B------:R-:W-:-:S09]  /*13910*/  ISETP.GT.U32.AND P3, PT, R247, R14, PT ;  /* 0x0000000ef700720c */ /* 0x000fd20003f64070 */
[----:B------:R-:W-:Y:S02]  /*13920*/  @!P5 IADD3 R2, R2, -R247, RZ ;  /* 0x800000f70202d210 */ /* 0x000fe40007ffe0ff */
[C---:B------:R-:W-:Y:S02]  /*13930*/  ISETP.GT.U32.AND P5, PT, R247.reuse, R16, PT ;  /* 0x00000010f700720c */ /* 0x040fe40003fa4070 */
[C---:B------:R-:W-:Y:S02]  /*13940*/  ISETP.GT.U32.AND P0, PT, R247.reuse, R13, PT ;  /* 0x0000000df700720c */ /* 0x040fe40003f04070 */
[C---:B------:R-:W-:Y:S02]  /*13950*/  ISETP.GT.U32.AND P2, PT, R247.reuse, R12, PT ;  /* 0x0000000cf700720c */ /* 0x040fe40003f44070 */
[----:B------:R-:W-:Y:S01]  /*13960*/  ISETP.GT.U32.AND P6, PT, R247, R2, PT ;  /* 0x00000002f700720c */ /* 0x000fe20003fc4070 */
[--C-:B------:R-:W-:Y:S01]  /*13970*/  @!P4 IMAD.IADD R15, R15, 0x1, -R247.reuse ;  /* 0x000000010f0fc824 */ /* 0x100fe200078e0af7 */
[C---:B------:R-:W-:Y:S01]  /*13980*/  ISETP.GT.U32.AND P1, PT, R247.reuse, R11, PT ;  /* 0x0000000bf700720c */ /* 0x040fe20003f24070 */
[----:B------:R-:W-:Y:S01]  /*13990*/  @!P3 IMAD.IADD R14, R14, 0x1, -R247 ;  /* 0x000000010e0eb824 */ /* 0x000fe200078e0af7 */
[----:B------:R-:W-:-:S03]  /*139a0*/  ISETP.GT.U32.AND P4, PT, R247, R241, PT ;  /* 0x000000f1f700720c */ /* 0x000fc60003f84070 */
[----:B------:R-:W-:Y:S02]  /*139b0*/  @!P5 IADD3 R16, R16, -R247, RZ ;  /* 0x800000f71010d210 */ /* 0x000fe40007ffe0ff */
[C---:B------:R-:W-:Y:S02]  /*139c0*/  ISETP.GT.U32.AND P5, PT, R247.reuse, R0, PT ;  /* 0x00000000f700720c */ /* 0x040fe40003fa4070 */
[----:B------:R-:W-:Y:S01]  /*139d0*/  ISETP.GT.U32.AND P3, PT, R247, R242, PT ;  /* 0x000000f2f700720c */ /* 0x000fe20003f64070 */
[----:B------:R-:W-:Y:S01]  /*139e0*/  @!P0 IMAD.IADD R13, R13, 0x1, -R247 ;  /* 0x000000010d0d8824 */ /* 0x000fe200078e0af7 */
[----:B------:R-:W-:Y:S01]  /*139f0*/  ISETP.GT.U32.AND P0, PT, R247, R243, PT ;  /* 0x000000f3f700720c */ /* 0x000fe20003f04070 */
[----:B------:R-:W-:Y:S02]  /*13a00*/  IMAD.MOV.U32 R252, RZ, RZ, R239 ;  /* 0x000000fffffc7224 */ /* 0x000fe400078e00ef */
[--C-:B------:R-:W-:Y:S02]  /*13a10*/  @!P2 IMAD.IADD R12, R12, 0x1, -R247.reuse ;  /* 0x000000010c0ca824 */ /* 0x100fe400078e0af7 */
[--C-:B------:R-:W-:Y:S01]  /*13a20*/  @!P6 IMAD.IADD R2, R2, 0x1, -R247.reuse ;  /* 0x000000010202e824 */ /* 0x100fe200078e0af7 */
[----:B------:R-:W-:Y:S01]  /*13a30*/  @!P4 IADD3 R241, R241, -R247, RZ ;  /* 0x800000f7f1f1c210 */ /* 0x000fe20007ffe0ff */
[----:B------:R-:W-:-:S02]  /*13a40*/  @!P1 IMAD.IADD R11, R11, 0x1, -R247 ;  /* 0x000000010b0b9824 */ /* 0x000fc400078e0af7 */
[--C-:B------:R-:W-:Y:S01]  /*13a50*/  @!P5 IMAD.IADD R0, R0, 0x1, -R247.reuse ;  /* 0x000000010000d824 */ /* 0x100fe200078e0af7 */
[----:B------:R-:W-:Y:S01]  /*13a60*/  ISETP.GT.U32.AND P1, PT, R247, R252, PT ;  /* 0x000000fcf700720c */ /* 0x000fe20003f24070 */
[--C-:B------:R-:W-:Y:S02]  /*13a70*/  @!P3 IMAD.IADD R242, R242, 0x1, -R247.reuse ;  /* 0x00000001f2f2b824 */ /* 0x100fe400078e0af7 */
[--C-:B------:R-:W-:Y:S01]  /*13a80*/  @!P0 IMAD.IADD R243, R243, 0x1, -R247.reuse ;  /* 0x00000001f3f38824 */ /* 0x100fe200078e0af7 */
[----:B------:R1:W-:Y:S09]  /*13a90*/  STL [R1+0xac], R16 ;  /* 0x0000ac1001007387 */ /* 0x0003f20000100800 */
[----:B------:R-:W-:Y:S01]  /*13aa0*/  @!P1 IMAD.IADD R252, R252, 0x1, -R247 ;  /* 0x00000001fcfc9824 */ /* 0x000fe200078e0af7 */
[----:B-1----:R-:W3:Y:S04]  /*13ab0*/  LDL.LU R16, [R1+0x2a14] ;  /* 0x002a140001107983 */ /* 0x002ee80000300800 */
[----:B------:R1:W-:Y:S04]  /*13ac0*/  STL [R1+0xa8], R15 ;  /* 0x0000a80f01007387 */ /* 0x0003e80000100800 */
[----:B------:R1:W-:Y:S04]  /*13ad0*/  STL [R1+0xa4], R14 ;  /* 0x0000a40e01007387 */ /* 0x0003e80000100800 */
[----:B------:R1:W-:Y:S04]  /*13ae0*/  STL [R1+0xa0], R13 ;  /* 0x0000a00d01007387 */ /* 0x0003e80000100800 */
[----:B------:R1:W-:Y:S04]  /*13af0*/  STL [R1+0x9c], R12 ;  /* 0x00009c0c01007387 */ /* 0x0003e80000100800 */
[----:B-1----:R-:W3:Y:S04]  /*13b00*/  LDL.LU R15, [R1+0x5c] ;  /* 0x00005c00010f7983 */ /* 0x002ee80000300800 */
[----:B------:R1:W-:Y:S04]  /*13b10*/  STL [R1+0x98], R11 ;  /* 0x0000980b01007387 */ /* 0x0003e80000100800 */
[----:B------:R-:W3:Y:S04]  /*13b20*/  LDL.LU R14, [R1+0x58] ;  /* 0x00005800010e7983 */ /* 0x000ee80000300800 */
[----:B------:R-:W3:Y:S04]  /*13b30*/  LDL.LU R13, [R1+0x54] ;  /* 0x00005400010d7983 */ /* 0x000ee80000300800 */
[----:B------:R1:W-:Y:S04]  /*13b40*/  STL [R1+0x94], R2 ;  /* 0x0000940201007387 */ /* 0x0003e80000100800 */
[----:B------:R-:W3:Y:S04]  /*13b50*/  LDL.LU R12, [R1+0x50] ;  /* 0x00005000010c7983 */ /* 0x000ee80000300800 */
[----:B-1----:R-:W3:Y:S04]  /*13b60*/  LDL.LU R11, [R1+0x4c] ;  /* 0x00004c00010b7983 */ /* 0x002ee80000300800 */
[----:B------:R-:W3:Y:S01]  /*13b70*/  LDL.LU R2, [R1+0x48] ;  /* 0x0000480001027983 */ /* 0x000ee20000300800 */
[----:B--2---:R-:W-:-:S02]  /*13b80*/  ISETP.GT.U32.AND P2, PT, R247, R244, PT ;  /* 0x000000f4f700720c */ /* 0x004fc40003f44070 */
[C---:B----4-:R-:W-:Y:S02]  /*13b90*/  ISETP.GT.U32.AND P6, PT, R247.reuse, R240, PT ;  /* 0x000000f0f700720c */ /* 0x050fe40003fc4070 */
[C---:B------:R-:W-:Y:S02]  /*13ba0*/  ISETP.GT.U32.AND P5, PT, R247.reuse, R10, PT ;  /* 0x0000000af700720c */ /* 0x040fe40003fa4070 */
[----:B------:R-:W-:-:S07]  /*13bb0*/  ISETP.GT.U32.AND P4, PT, R247, R9, PT ;  /* 0x00000009f700720c */ /* 0x000fce0003f84070 */
[--C-:B------:R-:W-:Y:S01]  /*13bc0*/  @!P2 IMAD.IADD R244, R244, 0x1, -R247.reuse ;  /* 0x00000001f4f4a824 */ /* 0x100fe200078e0af7 */
[C---:B------:R-:W-:Y:S02]  /*13bd0*/  ISETP.GT.U32.AND P3, PT, R247.reuse, R8, PT ;  /* 0x00000008f700720c */ /* 0x040fe40003f64070 */
[C---:B---3--:R-:W-:Y:S01]  /*13be0*/  ISETP.GT.U32.AND P0, PT, R247.reuse, R5, PT ;  /* 0x00000005f700720c */ /* 0x048fe20003f04070 */
[--C-:B------:R-:W-:Y:S01]  /*13bf0*/  @!P6 IMAD.IADD R240, R240, 0x1, -R247.reuse ;  /* 0x00000001f0f0e824 */ /* 0x100fe200078e0af7 */
[C---:B------:R-:W-:Y:S02]  /*13c00*/  ISETP.GT.U32.AND P6, PT, R247.reuse, R0, PT ;  /* 0x00000000f700720c */ /* 0x040fe40003fc4070 */
[C---:B------:R-:W-:Y:S01]  /*13c10*/  ISETP.GT.U32.AND P2, PT, R247.reuse, R4, PT ;  /* 0x00000004f700720c */ /* 0x040fe20003f44070 */
[--C-:B------:R-:W-:Y:S01]  /*13c20*/  @!P5 IMAD.IADD R10, R10, 0x1, -R247.reuse ;  /* 0x000000010a0ad824 */ /* 0x100fe200078e0af7 */
[----:B------:R-:W-:Y:S01]  /*13c30*/  ISETP.GT.U32.AND P5, PT, R247, R241, PT ;  /* 0x000000f1f700720c */ /* 0x000fe20003fa4070 */
[----:B------:R-:W-:Y:S01]  /*13c40*/  @!P4 IMAD.IADD R9, R9, 0x1, -R247 ;  /* 0x000000010909c824 */ /* 0x000fe200078e0af7 */
[----:B------:R-:W-:-:S03]  /*13c50*/  ISETP.GT.U32.AND P4, PT, R247, R242, PT ;  /* 0x000000f2f700720c */ /* 0x000fc60003f84070 */
[----:B------:R-:W-:Y:S02]  /*13c60*/  @!P3 IADD3 R8, R8, -R247, RZ ;  /* 0x800000f70808b210 */ /* 0x000fe40007ffe0ff */
[----:B------:R-:W-:Y:S01]  /*13c70*/  ISETP.GT.U32.AND P3, PT, R247, R243, PT ;  /* 0x000000f3f700720c */ /* 0x000fe20003f64070 */
[--C-:B------:R-:W-:Y:S01]  /*13c80*/  @!P0 IMAD.IADD R5, R5, 0x1, -R247.reuse ;  /* 0x0000000105058824 */ /* 0x100fe200078e0af7 */
[C---:B------:R-:W-:Y:S02]  /*13c90*/  ISETP.GT.U32.AND P1, PT, R247.reuse, R3, PT ;  /* 0x00000003f700720c */ /* 0x040fe40003f24070 */
[C---:B------:R-:W-:Y:S01]  /*13ca0*/  ISETP.GT.U32.AND P0, PT, R247.reuse, R244, PT ;  /* 0x000000f4f700720c */ /* 0x040fe20003f04070 */
[--C-:B------:R-:W-:Y:S01]  /*13cb0*/  @!P2 IMAD.IADD R4, R4, 0x1, -R247.reuse ;  /* 0x000000010404a824 */ /* 0x100fe200078e0af7 */
[----:B------:R-:W-:Y:S01]  /*13cc0*/  ISETP.GT.U32.AND P2, PT, R247, R252, PT ;  /* 0x000000fcf700720c */ /* 0x000fe20003f44070 */
[--C-:B------:R-:W-:Y:S02]  /*13cd0*/  @!P6 IMAD.IADD R0, R0, 0x1, -R247.reuse ;  /* 0x000000010000e824 */ /* 0x100fe400078e0af7 */
[----:B------:R-:W-:-:S02]  /*13ce0*/  @!P5 IMAD.IADD R241, R241, 0x1, -R247 ;  /* 0x00000001f1f1d824 */ /* 0x000fc400078e0af7 */
[--C-:B------:R-:W-:Y:S01]  /*13cf0*/  @!P4 IMAD.IADD R242, R242, 0x1, -R247.reuse ;  /* 0x00000001f2f2c824 */ /* 0x100fe200078e0af7 */
[----:B------:R1:W-:Y:S01]  /*13d00*/  STL [R1+0x90], R0 ;  /* 0x0000900001007387 */ /* 0x0003e20000100800 */
[--C-:B------:R-:W-:Y:S02]  /*13d10*/  @!P3 IMAD.IADD R243, R243, 0x1, -R247.reuse ;  /* 0x00000001f3f3b824 */ /* 0x100fe400078e0af7 */
[----:B------:R-:W-:Y:S01]  /*13d20*/  @!P1 IMAD.IADD R3, R3, 0x1, -R247 ;  /* 0x0000000103039824 */ /* 0x000fe200078e0af7 */
[----:B------:R-:W-:Y:S01]  /*13d30*/  ISETP.GT.U32.AND P1, PT, R247, R240, PT ;  /* 0x000000f0f700720c */ /* 0x000fe20003f24070 */
[----:B------:R2:W-:Y:S01]  /*13d40*/  STL [R1+0x8c], R241 ;  /* 0x00008cf101007387 */ /* 0x0005e20000100800 */
[----:B------:R-:W-:-:S03]  /*13d50*/  @!P0 IADD3 R244, R244, -R247, RZ ;  /* 0x800000f7f4f48210 */ /* 0x000fc60007ffe0ff */
[----:B-1----:R-:W3:Y:S04]  /*13d60*/  LDL.LU R0, [R1+0x44] ;  /* 0x0000440001007983 */ /* 0x002ee80000300800 */
[----:B------:R1:W-:Y:S01]  /*13d70*/  STL [R1+0x88], R242 ;  /* 0x000088f201007387 */ /* 0x0003e20000100800 */
[----:B------:R-:W-:-:S03]  /*13d80*/  @!P2 IMAD.IADD R252, R252, 0x1, -R247 ;  /* 0x00000001fcfca824 */ /* 0x000fc600078e0af7 */
[----:B------:R4:W-:Y:S04]  /*13d90*/  STL [R1+0x84], R243 ;  /* 0x000084f301007387 */ /* 0x0009e80000100800 */
[----:B--2---:R-:W2:Y:S04]  /*13da0*/  LDL.LU R241, [R1+0x40] ;  /* 0x0000400001f17983 */ /* 0x004ea80000300800 */
[----:B-1----:R-:W2:Y:S01]  /*13db0*/  LDL.LU R242, [R1+0x3c] ;  /* 0x00003c0001f27983 */ /* 0x002ea20000300800 */
[----:B------:R-:W-:-:S03]  /*13dc0*/  @!P1 IMAD.IADD R240, R240, 0x1, -R247 ;  /* 0x00000001f0f09824 */ /* 0x000fc600078e0af7 */
[----:B------:R1:W-:Y:S04]  /*13dd0*/  STL [R1+0x80], R244 ;  /* 0x000080f401007387 */ /* 0x0003e80000100800 */
[----:B----4-:R-:W4:Y:S04]  /*13de0*/  LDL.LU R243, [R1+0x38] ;  /* 0x0000380001f37983 */ /* 0x010f280000300800 */
[----:B-1----:R-:W4:Y:S04]  /*13df0*/  LDL.LU R244, [R1+0x34] ;  /* 0x0000340001f47983 */ /* 0x002f280000300800 */
[----:B------:R1:W-:Y:S04]  /*13e00*/  STL [R1+0x7c], R252 ;  /* 0x00007cfc01007387 */ /* 0x0003e80000100800 */
[----:B-1----:R-:W4:Y:S04]  /*13e10*/  LDL.LU R252, [R1+0x30] ;  /* 0x0000300001fc7983 */ /* 0x002f280000300800 */
[----:B------:R1:W-:Y:S04]  /*13e20*/  STL [R1+0x78], R240 ;  /* 0x000078f001007387 */ /* 0x0003e80000100800 */
[----:B-1----:R-:W4:Y:S01]  /*13e30*/  LDL.LU R240, [R1+0x2a10] ;  /* 0x002a100001f07983 */ /* 0x002f220000300800 */
[----:B------:R-:W-:-:S02]  /*13e40*/  ISETP.GT.U32.AND P5, PT, R247, R10, PT ;  /* 0x0000000af700720c */ /* 0x000fc40003fa4070 */
[C---:B------:R-:W-:Y:S02]  /*13e50*/  ISETP.GT.U32.AND P4, PT, R247.reuse, R9, PT ;  /* 0x00000009f700720c */ /* 0x040fe40003f84070 */
[C---:B------:R-:W-:Y:S02]  /*13e60*/  ISETP.GT.U32.AND P3, PT, R247.reuse, R8, PT ;  /* 0x00000008f700720c */ /* 0x040fe40003f64070 */
[C---:B------:R-:W-:Y:S02]  /*13e70*/  ISETP.GT.U32.AND P0, PT, R247.reuse, R5, PT ;  /* 0x00000005f700720c */ /* 0x040fe40003f04070 */
[C---:B------:R-:W-:Y:S02]  /*13e80*/  ISETP.GT.U32.AND P2, PT, R247.reuse, R4, PT ;  /* 0x00000004f700720c */ /* 0x040fe40003f44070 */
[C---:B------:R-:W-:Y:S02]  /*13e90*/  ISETP.GT.U32.AND P6, PT, R247.reuse, R3, PT ;  /* 0x00000003f700720c */ /* 0x040fe40003fc4070 */
[C---:B------:R-:W-:Y:S01]  /*13ea0*/  ISETP.GT.U32.AND P1, PT, R247.reuse, R15, PT ;  /* 0x0000000ff700720c */ /* 0x040fe20003f24070 */
[--C-:B------:R-:W-:Y:S01]  /*13eb0*/  @!P5 IMAD.IADD R10, R10, 0x1, -R247.reuse ;  /* 0x000000010a0ad824 */ /* 0x100fe200078e0af7 */
[----:B------:R-:W-:Y:S01]  /*13ec0*/  ISETP.GT.U32.AND P5, PT, R247, R14, PT ;  /* 0x0000000ef700720c */ /* 0x000fe20003fa4070 */
[--C-:B------:R-:W-:Y:S01]  /*13ed0*/  @!P4 IMAD.IADD R9, R9, 0x1, -R247.reuse ;  /* 0x000000010909c824 */ /* 0x100fe200078e0af7 */
[----:B------:R-:W-:Y:S01]  /*13ee0*/  ISETP.GT.U32.AND P4, PT, R247, R13, PT ;  /* 0x0000000df700720c */ /* 0x000fe20003f84070 */
[----:B------:R-:W-:-:S02]  /*13ef0*/  @!P3 IMAD.IADD R8, R8, 0x1, -R247 ;  /* 0x000000010808b824 */ /* 0x000fc400078e0af7 */
[--C-:B------:R-:W-:Y:S01]  /*13f00*/  @!P0 IMAD.IADD R5, R5, 0x1, -R247.reuse ;  /* 0x0000000105058824 */ /* 0x100fe200078e0af7 */
[C---:B------:R-:W-:Y:S02]  /*13f10*/  ISETP.GT.U32.AND P3, PT, R247.reuse, R12, PT ;  /* 0x0000000cf700720c */ /* 0x040fe40003f64070 */
[----:B------:R-:W-:Y:S02]  /*13f20*/  ISETP.GT.U32.AND P0, PT, R247, R11, PT ;  /* 0x0000000bf700720c */ /* 0x000fe40003f04070 */
[----:B------:R-:W-:Y:S01]  /*13f30*/  @!P2 IADD3 R4, R4, -R247, RZ ;  /* 0x800000f70404a210 */ /* 0x000fe20007ffe0ff */
[--C-:B------:R-:W-:Y:S01]  /*13f40*/  @!P6 IMAD.IADD R3, R3, 0x1, -R247.reuse ;  /* 0x000000010303e824 */ /* 0x100fe200078e0af7 */
[----:B------:R-:W-:Y:S01]  /*13f50*/  ISETP.GT.U32.AND P2, PT, R247, R2, PT ;  /* 0x00000002f700720c */ /* 0x000fe20003f44070 */
[--C-:B------:R-:W-:Y:S02]  /*13f60*/  @!P1 IMAD.IADD R15, R15, 0x1, -R247.reuse ;  /* 0x000000010f0f9824 */ /* 0x100fe400078e0af7 */
[----:B------:R-:W-:-:S02]  /*13f70*/  @!P5 IMAD.IADD R14, R14, 0x1, -R247 ;  /* 0x000000010e0ed824 */ /* 0x000fc400078e0af7 */
[----:B------:R-:W-:Y:S02]  /*13f80*/  @!P4 IMAD.IADD R13, R13, 0x1, -R247 ;  /* 0x000000010d0dc824 */ /* 0x000fe400078e0af7 */
[----:B------:R-:W-:-:S04]  /*13f90*/  IMAD.HI.U32 R239, R245, R238, RZ ;  /* 0x000000eef5ef7227 */ /* 0x000fc800078e00ff */
[--C-:B------:R-:W-:Y:S02]  /*13fa0*/  @!P3 IMAD.IADD R12, R12, 0x1, -R247.reuse ;  /* 0x000000010c0cb824 */ /* 0x100fe400078e0af7 */
[----:B------:R-:W-:Y:S02]  /*13fb0*/  @!P0 IMAD.IADD R11, R11, 0x1, -R247 ;  /* 0x000000010b0b8824 */ /* 0x000fe400078e0af7 */
[----:B------:R-:W-:Y:S02]  /*13fc0*/  IMAD.MOV R239, RZ, RZ, -R239 ;  /* 0x000000ffffef7224 */ /* 0x000fe400078e0aef */
[----:B------:R-:W-:Y:S02]  /*13fd0*/  @!P2 IMAD.IADD R2, R2, 0x1, -R247 ;  /* 0x000000010202a824 */ /* 0x000fe400078e0af7 */
[----:B------:R-:W-:Y:S02]  /*13fe0*/  IMAD R238, R247, R239, R238 ;  /* 0x000000eff7ee7224 */ /* 0x000fe400078e02ee */
[----:B------:R-:W-:-:S05]  /*13ff0*/  VIADD R239, R6, 0x1f9 ;  /* 0x000001f906ef7836 */ /* 0x000fca0000000000 */
[----:B------:R-:W-:Y:S04]  /*14000*/  STL [R1+0x1fac], R239 ;  /* 0x001facef01007387 */ /* 0x000fe80000100800 */
[----:B------:R1:W-:Y:S04]  /*14010*/  STL [R1+0x74], R10 ;  /* 0x0000740a01007387 */ /* 0x0003e80000100800 */
[----:B------:R-:W-:Y:S04]  /*14020*/  STL [R1+0x70], R9 ;  /* 0x0000700901007387 */ /* 0x000fe80000100800 */
[----:B------:R1:W-:Y:S04]  /*14030*/  STL [R1+0x6c], R8 ;  /* 0x00006c0801007387 */ /* 0x0003e80000100800 */
[----:B------:R1:W-:Y:S04]  /*14040*/  STL [R1+0x68], R5 ;  /* 0x0000680501007387 */ /* 0x0003e80000100800 */
[----:B-1----:R-:W4:Y:S04]  /*14050*/  LDL.LU R10, [R1+0x28] ;  /* 0x00002800010a7983 */ /* 0x002f280000300800 */
[----:B------:R1:W-:Y:S04]  /*14060*/  STL [R1+0x64], R4 ;  /* 0x0000640401007387 */ /* 0x0003e80000100800 */
[----:B------:R-:W4:Y:S04]  /*14070*/  LDL.LU R8, [R1+0x24] ;  /* 0x0000240001087983 */ /* 0x000f280000300800 */
[----:B------:R-:W4:Y:S04]  /*14080*/  LDL.LU R5, [R1+0x20] ;  /* 0x0000200001057983 */ /* 0x000f280000300800 */
[----:B------:R1:W-:Y:S04]  /*14090*/  STL [R1+0x60], R3 ;  /* 0x0000600301007387 */ /* 0x0003e80000100800 */
[----:B-1----:R-:W4:Y:S04]  /*140a0*/  LDL.LU R4, [R1+0x1c] ;  /* 0x00001c0001047983 */ /* 0x002f280000300800 */
[----:B------:R-:W4:Y:S04]  /*140b0*/  LDL.LU R3, [R1+0x18] ;  /* 0x0000180001037983 */ /* 0x000f280000300800 */
[----:B------:R-:W4:Y:S01]  /*140c0*/  LDL.LU R9, [R1+0x10] ;  /* 0x0000100001097983 */ /* 0x000f220000300800 */
[----:B---3--:R-:W-:-:S02]  /*140d0*/  ISETP.GT.U32.AND P6, PT, R247, R0, PT ;  /* 0x00000000f700720c */ /* 0x008fc40003fc4070 */
[C---:B--2---:R-:W-:Y:S02]  /*140e0*/  ISETP.GT.U32.AND P1, PT, R247.reuse, R241, PT ;  /* 0x000000f1f700720c */ /* 0x044fe40003f24070 */
[C---:B------:R-:W-:Y:S02]  /*140f0*/  ISETP.GT.U32.AND P5, PT, R247.reuse, R242, PT ;  /* 0x000000f2f700720c */ /* 0x040fe40003fa4070 */
[C---:B----4-:R-:W-:Y:S02]  /*14100*/  ISETP.GT.U32.AND P4, PT, R247.reuse, R243, PT ;  /* 0x000000f3f700720c */ /* 0x050fe40003f84070 */
[----:B------:R-:W-:-:S07]  /*14110*/  ISETP.GT.U32.AND P3, PT, R247, R244, PT ;  /* 0x000000f4f700720c */ /* 0x000fce0003f64070 */
[--C-:B------:R-:W-:Y:S01]  /*14120*/  @!P1 IMAD.IADD R241, R241, 0x1, -R247.reuse ;  /* 0x00000001f1f19824 */ /* 0x100fe200078e0af7 */
[----:B------:R-:W-:Y:S01]  /*14130*/  @!P6 IADD3 R0, R0, -R247, RZ ;  /* 0x800000f70000e210 */ /* 0x000fe20007ffe0ff */
[--C-:B------:R-:W-:Y:S01]  /*14140*/  @!P5 IMAD.IADD R242, R242, 0x1, -R247.reuse ;  /* 0x00000001f2f2d824 */ /* 0x100fe200078e0af7 */
[C---:B------:R-:W-:Y:S02]  /*14150*/  ISETP.GT.U32.AND P6, PT, R247.reuse, R15, PT ;  /* 0x0000000ff700720c */ /* 0x040fe40003fc4070 */
[C---:B------:R-:W-:Y:S02]  /*14160*/  ISETP.GT.U32.AND P1, PT, R247.reuse, R14, PT ;  /* 0x0000000ef700720c */ /* 0x040fe40003f24070 */
[----:B------:R-:W-:Y:S01]  /*14170*/  ISETP.GT.U32.AND P0, PT, R247, R252, PT ;  /* 0x000000fcf700720c */ /* 0x000fe20003f04070 */
[--C-:B------:R-:W-:Y:S01]  /*14180*/  @!P4 IMAD.IADD R243, R243, 0x1, -R247.reuse ;  /* 0x00000001f3f3c824 */ /* 0x100fe200078e0af7 */
[C---:B------:R-:W-:Y:S01]  /*14190*/  ISETP.GT.U32.AND P5, PT, R247.reuse, R13, PT ;  /* 0x0000000df700720c */ /* 0x040fe20003fa4070 */
[----:B------:R-:W-:Y:S01]  /*141a0*/  @!P3 IMAD.IADD R244, R244, 0x1, -R247 ;  /* 0x00000001f4f4b824 */ /* 0x000fe200078e0af7 */
[----:B------:R-:W-:-:S02]  /*141b0*/  ISETP.GT.U32.AND P4, PT, R247, R12, PT ;  /* 0x0000000cf700720c */ /* 0x000fc40003f84070 */
[C---:B------:R-:W-:Y:S02]  /*141c0*/  ISETP.GT.U32.AND P3, PT, R247.reuse, R11, PT ;  /* 0x0000000bf700720c */ /* 0x040fe40003f64070 */
[----:B------:R-:W-:-:S05]  /*141d0*/  ISETP.GT.U32.AND P2, PT, R247, R240, PT ;  /* 0x000000f0f700720c */ /* 0x000fca0003f44070 */
[--C-:B------:R-:W-:Y:S01]  /*141e0*/  @!P0 IMAD.IADD R252, R252, 0x1, -R247.reuse ;  /* 0x00000001fcfc8824 */ /* 0x100fe200078e0af7 */
[----:B------:R-:W-:Y:S01]  /*141f0*/  ISETP.GT.U32.AND P0, PT, R247, R2, PT ;  /* 0x00000002f700720c */ /* 0x000fe20003f04070 */
[--C-:B------:R-:W-:Y:S01]  /*14200*/  @!P6 IMAD.IADD R15, R15, 0x1, -R247.reuse ;  /* 0x000000010f0fe824 */ /* 0x100fe200078e0af7 */
[----:B------:R-:W-:Y:S01]  /*14210*/  @!P1 IADD3 R14, R14, -R247, RZ ;  /* 0x800000f70e0e9210 */ /* 0x000fe20007ffe0ff */
[--C-:B------:R-:W-:Y:S01]  /*14220*/  @!P5 IMAD.IADD R13, R13, 0x1, -R247.reuse ;  /* 0x000000010d0dd824 */ /* 0x100fe200078e0af7 */
[C---:B------:R-:W-:Y:S01]  /*14230*/  ISETP.GT.U32.AND P1, PT, R247.reuse, R241, PT ;  /* 0x000000f1f700720c */ /* 0x040fe20003f24070 */
[--C-:B------:R-:W-:Y:S01]  /*14240*/  @!P4 IMAD.IADD R12, R12, 0x1, -R247.reuse ;  /* 0x000000010c0cc824 */ /* 0x100fe200078e0af7 */
[C---:B------:R-:W-:Y:S01]  /*14250*/  ISETP.GT.U32.AND P5, PT, R247.reuse, R242, PT ;  /* 0x000000f2f700720c */ /* 0x040fe20003fa4070 */
[--C-:B------:R-:W-:Y:S01]  /*14260*/  @!P2 IMAD.IADD R240, R240, 0x1, -R247.reuse ;  /* 0x00000001f0f0a824 */ /* 0x100fe200078e0af7 */
[C---:B------:R-:W-:Y:S01]  /*14270*/  ISETP.GT.U32.AND P2, PT, R247.reuse, R0, PT ;  /* 0x00000000f700720c */ /* 0x040fe20003f44070 */
[----:B------:R1:W-:Y:S01]  /*14280*/  STL [R1+0x5c], R15 ;  /* 0x00005c0f01007387 */ /* 0x0003e20000100800 */
[----:B------:R-:W-:Y:S01]  /*14290*/  ISETP.GT.U32.AND P4, PT, R247, R243, PT ;  /* 0x000000f3f700720c */ /* 0x000fe20003f84070 */
[--C-:B------:R-:W-:Y:S01]  /*142a0*/  @!P3 IMAD.IADD R11, R11, 0x1, -R247.reuse ;  /* 0x000000010b0bb824 */ /* 0x100fe200078e0af7 */
[C---:B------:R-:W-:Y:S01]  /*142b0*/  ISETP.GT.U32.AND P3, PT, R247.reuse, R244, PT ;  /* 0x000000f4f700720c */ /* 0x040fe20003f64070 */
[--C-:B------:R-:W-:Y:S01]  /*142c0*/  @!P0 IMAD.IADD R2, R2, 0x1, -R247.reuse ;  /* 0x0000000102028824 */ /* 0x100fe200078e0af7 */
[----:B------:R-:W-:Y:S01]  /*142d0*/  ISETP.GT.U32.AND P0, PT, R247, R252, PT ;  /* 0x000000fcf700720c */ /* 0x000fe20003f04070 */
[----:B-1----:R-:W2:Y:S04]  /*142e0*/  LDL.LU R15, [R1+0x2a0c] ;  /* 0x002a0c00010f7983 */ /* 0x002ea80000300800 */
[----:B------:R1:W-:Y:S02]  /*142f0*/  STL [R1+0x58], R14 ;  /* 0x0000580e01007387 */ /* 0x0003e40000100800 */
[----:B------:R-:W-:-:S02]  /*14300*/  @!P2 IMAD.IADD R0, R0, 0x1, -R247 ;  /* 0x000000010000a824 */ /* 0x000fc400078e0af7 */
[--C-:B------:R-:W-:Y:S01]  /*14310*/  @!P1 IMAD.IADD R241, R241, 0x1, -R247.reuse ;  /* 0x00000001f1f19824 */ /* 0x100fe200078e0af7 */
[----:B-1----:R-:W3:Y:S04]  /*14320*/  LDL.LU R14, [R1+0x2a08] ;  /* 0x002a0800010e7983 */ /* 0x002ee80000300800 */
[----:B------:R1:W-:Y:S01]  /*14330*/  STL [R1+0x54], R13 ;  /* 0x0000540d01007387 */ /* 0x0003e20000100800 */
[--C-:B------:R-:W-:Y:S01]  /*14340*/  @!P5 IMAD.IADD R242, R242, 0x1, -R247.reuse ;  /* 0x00000001f2f2d824 */ /* 0x100fe200078e0af7 */
[----:B------:R-:W-:Y:S02]  /*14350*/  @!P4 IADD3 R243, R243, -R247, RZ ;  /* 0x800000f7f3f3c210 */ /* 0x000fe40007ffe0ff */
[----:B-1----:R-:W4:Y:S04]  /*14360*/  LDL.LU R13, [R1+0x2a04] ;  /* 0x002a0400010d7983 */ /* 0x002f280000300800 */
[----:B------:R1:W-:Y:S01]  /*14370*/  STL [R1+0x50], R12 ;  /* 0x0000500c01007387 */ /* 0x0003e20000100800 */
[----:B------:R-:W-:-:S03]  /*14380*/  @!P3 IMAD.IADD R244, R244, 0x1, -R247 ;  /* 0x00000001f4f4b824 */ /* 0x000fc600078e0af7 */
[----:B-1----:R-:W4:Y:S04]  /*14390*/  LDL.LU R12, [R1+0x2a00] ;  /* 0x002a0000010c7983 */ /* 0x002f280000300800 */
[----:B------:R1:W-:Y:S01]  /*143a0*/  STL [R1+0x4c], R11 ;  /* 0x00004c0b01007387 */ /* 0x0003e20000100800 */
[----:B------:R-:W-:-:S03]  /*143b0*/  @!P0 IMAD.IADD R252, R252, 0x1, -R247 ;  /* 0x00000001fcfc8824 */ /* 0x000fc600078e0af7 */
[----:B-1----:R-:W2:Y:S04]  /*143c0*/  LDL.LU R11, [R1+0x29fc] ;  /* 0x0029fc00010b7983 */ /* 0x002ea80000300800 */
[----:B------:R1:W-:Y:S04]  /*143d0*/  STL [R1+0x48], R2 ;  /* 0x0000480201007387 */ /* 0x0003e80000100800 */
[----:B-1----:R-:W3:Y:S04]  /*143e0*/  LDL.LU R2, [R1+0x29f8] ;  /* 0x0029f80001027983 */ /* 0x002ee80000300800 */
[----:B------:R1:W-:Y:S04]  /*143f0*/  STL [R1+0x44], R0 ;  /* 0x0000440001007387 */ /* 0x0003e80000100800 */
[----:B-1----:R-:W4:Y:S04]  /*14400*/  LDL.LU R0, [R1+0x29f4] ;  /* 0x0029f40001007983 */ /* 0x002f280000300800 */
[----:B------:R1:W-:Y:S04]  /*14410*/  STL [R1+0x40], R241 ;  /* 0x000040f101007387 */ /* 0x0003e80000100800 */
[----:B-1----:R-:W2:Y:S04]  /*14420*/  LDL.LU R241, [R1+0x29f0] ;  /* 0x0029f00001f17983 */ /* 0x002ea80000300800 */
[----:B------:R1:W-:Y:S04]  /*14430*/  STL [R1+0x3c], R242 ;  /* 0x00003cf201007387 */ /* 0x0003e80000100800 */
[----:B-1----:R-:W3:Y:S04]  /*14440*/  LDL.LU R242, [R1+0x29ec] ;  /* 0x0029ec0001f27983 */ /* 0x002ee80000300800 */
[----:B------:R1:W-:Y:S04]  /*14450*/  STL [R1+0x38], R243 ;  /* 0x000038f301007387 */ /* 0x0003e80000100800 */
[----:B-1----:R-:W3:Y:S04]  /*14460*/  LDL.LU R243, [R1+0x29e8] ;  /* 0x0029e80001f37983 */ /* 0x002ee80000300800 */
[----:B------:R1:W-:Y:S04]  /*14470*/  STL [R1+0x34], R244 ;  /* 0x000034f401007387 */ /* 0x0003e80000100800 */
[----:B-1----:R-:W3:Y:S04]  /*14480*/  LDL.LU R244, [R1+0x29e4] ;  /* 0x0029e40001f47983 */ /* 0x002ee80000300800 */
[----:B------:R1:W-:Y:S04]  /*14490*/  STL [R1+0x30], R252 ;  /* 0x000030fc01007387 */ /* 0x0003e80000100800 */
[----:B-1----:R-:W3:Y:S01]  /*144a0*/  LDL.LU R252, [R1+0x29e0] ;  /* 0x0029e00001fc7983 */ /* 0x002ee20000300800 */
[----:B------:R-:W-:-:S02]  /*144b0*/  ISETP.GT.U32.AND P6, PT, R247, R240, PT ;  /* 0x000000f0f700720c */ /* 0x000fc40003fc4070 */
[C---:B------:R-:W-:Y:S02]  /*144c0*/  ISETP.GT.U32.AND P2, PT, R247.reuse, R10, PT ;  /* 0x0000000af700720c */ /* 0x040fe40003f44070 */
[C---:B------:R-:W-:Y:S02]  /*144d0*/  ISETP.GT.U32.AND P1, PT, R247.reuse, R8, PT ;  /* 0x00000008f700720c */ /* 0x040fe40003f24070 */
[C---:B------:R-:W-:Y:S02]  /*144e0*/  ISETP.GT.U32.AND P5, PT, R247.reuse, R5, PT ;  /* 0x00000005f700720c */ /* 0x040fe40003fa4070 */
[C---:B------:R-:W-:Y:S02]  /*144f0*/  ISETP.GT.U32.AND P4, PT, R247.reuse, R4, PT ;  /* 0x00000004f700720c */ /* 0x040fe40003f84070 */
[----:B------:R-:W-:-:S03]  /*14500*/  ISETP.GT.U32.AND P3, PT, R247, R3, PT ;  /* 0x00000003f700720c */ /* 0x000fc60003f64070 */
[--C-:B------:R-:W-:Y:S01]  /*14510*/  @!P6 IMAD.IADD R240, R240, 0x1, -R247.reuse ;  /* 0x00000001f0f0e824 */ /* 0x100fe200078e0af7 */
[----:B------:R-:W-:Y:S01]  /*14520*/  ISETP.GT.U32.AND P6, PT, R247, R9, PT ;  /* 0x00000009f700720c */ /* 0x000fe20003fc4070 */
[--C-:B------:R-:W-:Y:S02]  /*14530*/  @!P2 IMAD.IADD R10, R10, 0x1, -R247.reuse ;  /* 0x000000010a0aa824 */ /* 0x100fe400078e0af7 */
[--C-:B------:R-:W-:Y:S02]  /*14540*/  @!P1 IMAD.IADD R8, R8, 0x1, -R247.reuse ;  /* 0x0000000108089824 */ /* 0x100fe400078e0af7 */
[--C-:B------:R-:W-:Y:S02]  /*14550*/  @!P5 IMAD.IADD R5, R5, 0x1, -R247.reuse ;  /* 0x000000010505d824 */ /* 0x100fe400078e0af7 */
[----:B------:R-:W-:Y:S02]  /*14560*/  @!P4 IMAD.IADD R4, R4, 0x1, -R247 ;  /* 0x000000010404c824 */ /* 0x000fe400078e0af7 */
[----:B------:R-:W-:-:S04]  /*14570*/  @!P3 IADD3 R3, R3, -R247, RZ ;  /* 0x800000f70303b210 */ /* 0x000fc80007ffe0ff */
[----:B------:R-:W-:Y:S01]  /*14580*/  @!P6 IMAD.IADD R9, R9, 0x1, -R247 ;  /* 0x000000010909e824 */ /* 0x000fe200078e0af7 */
[----:B------:R-:W-:Y:S01]  /*14590*/  ISETP.GT.U32.AND P6, PT, R247, R10, PT ;  /* 0x0000000af700720c */ /* 0x000fe20003fc4070 */
[----:B------:R-:W-:-:S12]  /*145a0*/  STL [R1+0x2c], R240 ;  /* 0x00002cf001007387 */ /* 0x000fd80000100800 */
[----:B------:R-:W-:-:S05]  /*145b0*/  @!P6 IMAD.IADD R10, R10, 0x1, -R247 ;  /* 0x000000010a0ae824 */ /* 0x000fca00078e0af7 */
[----:B------:R1:W-:Y:S04]  /*145c0*/  STL [R1+0x28], R10 ;  /* 0x0000280a01007387 */ /* 0x0003e80000100800 */
[----:B-1----:R-:W3:Y:S01]  /*145d0*/  LDL.LU R10, [R1+0x29dc] ;  /* 0x0029dc00010a7983 */ /* 0x002ee20000300800 */
[C---:B----4-:R-:W-:Y:S02]  /*145e0*/  ISETP.GT.U32.AND P3, PT, R247.reuse, R0, PT ;  /* 0x00000000f700720c */ /* 0x050fe40003f64070 */
[C---:B--2---:R-:W-:Y:S02]  /*145f0*/  ISETP.GT.U32.AND P4, PT, R247.reuse, R241, PT ;  /* 0x000000f1f700720c */ /* 0x044fe40003f84070 */
[C---:B---3--:R-:W-:Y:S02]  /*14600*/  ISETP.GT.U32.AND P5, PT, R247.reuse, R242, PT ;  /* 0x000000f2f700720c */ /* 0x048fe40003fa4070 */
[----:B------:R-:W-:-:S02]  /*14610*/  ISETP.GT.U32.AND P1, PT, R247, R243, PT ;  /* 0x000000f3f700720c */ /* 0x000fc40003f24070 */
[C---:B------:R-:W-:Y:S02]  /*14620*/  ISETP.GT.U32.AND P2, PT, R247.reuse, R244, PT ;  /* 0x000000f4f700720c */ /* 0x040fe40003f44070 */
[----:B------:R-:W-:-:S11]  /*14630*/  ISETP.GT.U32.AND P0, PT, R247, R252, PT ;  /* 0x000000fcf700720c */ /* 0x000fd60003f04070 */
[--C-:B------:R-:W-:Y:S01]  /*14640*/  @!P2 IMAD.IADD R244, R244, 0x1, -R247.reuse ;  /* 0x00000001f4f4a824 */ /* 0x100fe200078e0af7 */
[----:B------:R-:W-:Y:S01]  /*14650*/  ISETP.GT.U32.AND P2, PT, R247, R8, PT ;  /* 0x00000008f700720c */ /* 0x000fe20003f44070 */
[--C-:B------:R-:W-:Y:S01]  /*14660*/  @!P1 IMAD.IADD R243, R243, 0x1, -R247.reuse ;  /* 0x00000001f3f39824 */ /* 0x100fe200078e0af7 */
[C---:B------:R-:W-:Y:S01]  /*14670*/  ISETP.GT.U32.AND P1, PT, R247.reuse, R5, PT ;  /* 0x00000005f700720c */ /* 0x040fe20003f24070 */
[--C-:B------:R-:W-:Y:S02]  /*14680*/  @!P5 IMAD.IADD R242, R242, 0x1, -R247.reuse ;  /* 0x00000001f2f2d824 */ /* 0x100fe400078e0af7 */
[--C-:B------:R-:W-:Y:S01]  /*14690*/  @!P0 IMAD.IADD R252, R252, 0x1, -R247.reuse ;  /* 0x00000001fcfc8824 */ /* 0x100fe200078e0af7 */
[----:B------:R-:W-:Y:S01]  /*146a0*/  ISETP.GT.U32.AND P0, PT, R247, R2, PT ;  /* 0x00000002f700720c */ /* 0x000fe20003f04070 */
[--C-:B------:R-:W-:Y:S01]  /*146b0*/  @!P4 IMAD.IADD R241, R241, 0x1, -R247.reuse ;  /* 0x00000001f1f1c824 */ /* 0x100fe200078e0af7 */
[C---:B------:R-:W-:Y:S02]  /*146c0*/  ISETP.GT.U32.AND P5, PT, R247.reuse, R4, PT ;  /* 0x00000004f700720c */ /* 0x040fe40003fa4070 */
[C---:B------:R-:W-:Y:S01]  /*146d0*/  ISETP.GT.U32.AND P4, PT, R247.reuse, R3, PT ;  /* 0x00000003f700720c */ /* 0x040fe20003f84070 */
[--C-:B------:R-:W-:Y:S01]  /*146e0*/  @!P3 IMAD.IADD R0, R0, 0x1, -R247.reuse ;  /* 0x000000010000b824 */ /* 0x100fe200078e0af7 */
[----:B------:R-:W-:Y:S01]  /*146f0*/  ISETP.GT.U32.AND P3, PT, R247, R252, PT ;  /* 0x000000fcf700720c */ /* 0x000fe20003f64070 */
[----:B------:R-:W-:-:S06]  /*14700*/  @!P2 IMAD.IADD R8, R8, 0x1, -R247 ;  /* 0x000000010808a824 */ /* 0x000fcc00078e0af7 */
[----:B------:R-:W-:Y:S02]  /*14710*/  @!P0 IADD3 R2, R2, -R247, RZ ;  /* 0x800000f702028210 */ /* 0x000fe40007ffe0ff */
[----:B------:R-:W-:Y:S01]  /*14720*/  ISETP.GT.U32.AND P0, PT, R247, R9, PT ;  /* 0x00000009f700720c */ /* 0x000fe20003f04070 */
[--C-:B------:R-:W-:Y:S01]  /*14730*/  @!P1 IMAD.IADD R5, R5, 0x1, -R247.reuse ;  /* 0x0000000105059824 */ /* 0x100fe200078e0af7 */
[----:B------:R1:W-:Y:S01]  /*14740*/  STL [R1+0x24], R8 ;  /* 0x0000240801007387 */ /* 0x0003e20000100800 */
[--C-:B------:R-:W-:Y:S02]  /*14750*/  @!P5 IMAD.IADD R4, R4, 0x1, -R247.reuse ;  /* 0x000000010404d824 */ /* 0x100fe400078e0af7 */
[--C-:B------:R-:W-:Y:S02]  /*14760*/  @!P4 IMAD.IADD R3, R3, 0x1, -R247.reuse ;  /* 0x000000010303c824 */ /* 0x100fe400078e0af7 */
[----:B------:R-:W-:Y:S01]  /*14770*/  @!P3 IMAD.IADD R252, R252, 0x1, -R247 ;  /* 0x00000001fcfcb824 */ /* 0x000fe200078e0af7 */
[----:B-1----:R-:W2:Y:S04]  /*14780*/  LDL.LU R8, [R1+0x29d8] ;  /* 0x0029d80001087983 */ /* 0x002ea80000300800 */
[----:B------:R1:W-:Y:S01]  /*14790*/  STL [R1+0x20], R5 ;  /* 0x0000200501007387 */ /* 0x0003e20000100800 */
[----:B------:R-:W-:-:S03]  /*147a0*/  @!P0 IADD3 R9, R9, -R247, RZ ;  /* 0x800000f709098210 */ /* 0x000fc60007ffe0ff */
[----:B-1----:R-:W3:Y:S04]  /*147b0*/  LDL.LU R5, [R1+0x29d4] ;  /* 0x0029d40001057983 */ /* 0x002ee80000300800 */
[----:B------:R1:W-:Y:S04]  /*147c0*/  STL [R1+0x1c], R4 ;  /* 0x00001c0401007387 */ /* 0x0003e80000100800 */
[----:B-1----:R-:W4:Y:S04]  /*147d0*/  LDL.LU R4, [R1+0x29d0] ;  /* 0x0029d00001047983 */ /* 0x002f280000300800 */
[----:B------:R1:W-:Y:S04]  /*147e0*/  STL [R1+0x18], R3 ;  /* 0x0000180301007387 */ /* 0x0003e80000100800 */
[----:B-1----:R-:W4:Y:S04]  /*147f0*/  LDL.LU R3, [R1+0x29cc] ;  /* 0x0029cc0001037983 */ /* 0x002f280000300800 */
[----:B------:R-:W-:Y:S04]  /*14800*/  STL [R1+0x29b4], R252 ;  /* 0x0029b4fc01007387 */ /* 0x000fe80000100800 */
[----:B------:R1:W-:Y:S04]  /*14810*/  STL [R1+0x10], R9 ;  /* 0x0000100901007387 */ /* 0x0003e80000100800 */
[----:B-1----:R-:W4:Y:S01]  /*14820*/  LDL.LU R9, [R1+0x29c8] ;  /* 0x0029c80001097983 */ /* 0x002f220000300800 */
[----:B------:R-:W-:-:S02]  /*14830*/  ISETP.GT.U32.AND P1, PT, R247, R243, PT ;  /* 0x000000f3f700720c */ /* 0x000fc40003f24070 */
[C---:B------:R-:W-:Y:S02]  /*14840*/  ISETP.GT.U32.AND P5, PT, R247.reuse, R242, PT ;  /* 0x000000f2f700720c */ /* 0x040fe40003fa4070 */
[C---:B------:R-:W-:Y:S02]  /*14850*/  ISETP.GT.U32.AND P2, PT, R247.reuse, R244, PT ;  /* 0x000000f4f700720c */ /* 0x040fe40003f44070 */
[C---:B------:R-:W-:Y:S02]  /*14860*/  ISETP.GT.U32.AND P4, PT, R247.reuse, R241, PT ;  /* 0x000000f1f700720c */ /* 0x040fe40003f84070 */
[C---:B------:R-:W-:Y:S02]  /*14870*/  ISETP.GT.U32.AND P3, PT, R247.reuse, R0, PT ;  /* 0x00000000f700720c */ /* 0x040fe40003f64070 */
[----:B------:R-:W-:-:S03]  /*14880*/  ISETP.GT.U32.AND P6, PT, R247, R2, PT ;  /* 0x00000002f700720c */ /* 0x000fc60003fc4070 */
[--C-:B------:R-:W-:Y:S02]  /*14890*/  @!P1 IMAD.IADD R243, R243, 0x1, -R247.reuse ;  /* 0x00000001f3f39824 */ /* 0x100fe400078e0af7 */
[--C-:B------:R-:W-:Y:S02]  /*148a0*/  @!P5 IMAD.IADD R242, R242, 0x1, -R247.reuse ;  /* 0x00000001f2f2d824 */ /* 0x100fe400078e0af7 */
[--C-:B------:R-:W-:Y:S02]  /*148b0*/  @!P2 IMAD.IADD R244, R244, 0x1, -R247.reuse ;  /* 0x00000001f4f4a824 */ /* 0x100fe400078e0af7 */
[--C-:B------:R-:W-:Y:S02]  /*148c0*/  @!P4 IMAD.IADD R241, R241, 0x1, -R247.reuse ;  /* 0x00000001f1f1c824 */ /* 0x100fe400078e0af7 */
[--C-:B------:R-:W-:Y:S01]  /*148d0*/  @!P3 IMAD.IADD R0, R0, 0x1, -R247.reuse ;  /* 0x000000010000b824 */ /* 0x100fe200078e0af7 */
[C---:B------:R-:W-:Y:S01]  /*148e0*/  ISETP.GT.U32.AND P3, PT, R247.reuse, R10, PT ;  /* 0x0000000af700720c */ /* 0x040fe20003f64070 */
[----:B------:R-:W-:Y:S01]  /*148f0*/  @!P6 IMAD.IADD R2, R2, 0x1, -R247 ;  /* 0x000000010202e824 */ /* 0x000fe200078e0af7 */
[----:B------:R-:W-:-:S11]  /*14900*/  ISETP.GT.U32.AND P6, PT, R247, R11, PT ;  /* 0x0000000bf700720c */ /* 0x000fd60003fc4070 */
[--C-:B------:R-:W-:Y:S01]  /*14910*/  @!P3 IMAD.IADD R10, R10, 0x1, -R247.reuse ;  /* 0x000000010a0ab824 */ /* 0x100fe200078e0af7 */
[----:B------:R-:W-:Y:S01]  /*14920*/  ISETP.GT.U32.AND P3, PT, R247, R17, PT ;  /* 0x00000011f700720c */ /* 0x000fe20003f64070 */
[----:B------:R-:W-:-:S12]  /*14930*/  @!P6 IMAD.IADD R11, R11, 0x1, -R247 ;  /* 0x000000010b0be824 */ /* 0x000fd800078e0af7 */
[----:B------:R-:W-:Y:S01]  /*14940*/  @!P3 IMAD.IADD R17, R17, 0x1, -R247 ;  /* 0x000000011111b824 */ /* 0x000fe200078e0af7 */
[----:B------:R-:W-:-:S13]  /*14950*/  ISETP.GT.U32.AND P3, PT, R247, R11, PT ;  /* 0x0000000bf700720c */ /* 0x000fda0003f64070 */
[----:B------:R-:W-:Y:S01]  /*14960*/  @!P3 IMAD.IADD R11, R11, 0x1, -R247 ;  /* 0x000000010b0bb824 */ /* 0x000fe200078e0af7 */
[----:B------:R-:W-:-:S13]  /*14970*/  ISETP.GT.U32.AND P3, PT, R247, R18, PT ;  /* 0x00000012f700720c */ /* 0x000fda0003f64070 */
[----:B------:R-:W-:Y:S01]  /*14980*/  @!P3 IMAD.IADD R18, R18, 0x1, -R247 ;  /* 0x000000011212b824 */ /* 0x000fe200078e0af7 */
[----:B------:R-:W-:-:S13]  /*14990*/  ISETP.GT.U32.AND P3, PT, R247, R25, PT ;  /* 0x00000019f700720c */ /* 0x000fda0003f64070 */
[----:B------:R-:W-:Y:S01]  /*149a0*/  @!P3 IMAD.IADD R25, R25, 0x1, -R247 ;  /* 0x000000011919b824 */ /* 0x000fe200078e0af7 */
[C---:B--2---:R-:W-:Y:S02]  /*149b0*/  ISETP.GT.U32.AND P5, PT, R247.reuse, R8, PT ;  /* 0x00000008f700720c */ /* 0x044fe40003fa4070 */
[----:B---3--:R-:W-:-:S11]  /*149c0*/  ISETP.GT.U32.AND P1, PT, R247, R5, PT ;  /* 0x00000005f700720c */ /* 0x008fd60003f24070 */
[--C-:B------:R-:W-:Y:S01]  /*149d0*/  @!P5 IMAD.IADD R8, R8, 0x1, -R247.reuse ;  /* 0x000000010808d824 */ /* 0x100fe200078e0af7 */
[C---:B------:R-:W-:Y:S02]  /*149e0*/  ISETP.GT.U32.AND P5, PT, R247.reuse, R15, PT ;  /* 0x0000000ff700720c */ /* 0x040fe40003fa4070 */
[C---:B----4-:R-:W-:Y:S02]  /*149f0*/  ISETP.GT.U32.AND P2, PT, R247.reuse, R4, PT ;  /* 0x00000004f700720c */ /* 0x050fe40003f44070 */
[----:B------:R-:W-:Y:S01]  /*14a00*/  ISETP.GT.U32.AND P0, PT, R247, R3, PT ;  /* 0x00000003f700720c */ /* 0x000fe20003f04070 */
[----:B------:R-:W-:Y:S01]  /*14a10*/  @!P1 IMAD.IADD R5, R5, 0x1, -R247 ;  /* 0x0000000105059824 */ /* 0x000fe200078e0af7 */
[----:B------:R-:W-:-:S09]  /*14a20*/  ISETP.GT.U32.AND P1, PT, R247, R14, PT ;  /* 0x0000000ef700720c */ /* 0x000fd20003f24070 */
[----:B------:R-:W-:Y:S02]  /*14a30*/  @!P2 IADD3 R4, R4, -R247, RZ ;  /* 0x800000f70404a210 */ /* 0x000fe40007ffe0ff */
[C---:B------:R-:W-:Y:S02]  /*14a40*/  ISETP.GT.U32.AND P2, PT, R247.reuse, R13, PT ;  /* 0x0000000df700720c */ /* 0x040fe40003f44070 */
[----:B------:R-:W-:Y:S01]  /*14a50*/  ISETP.GT.U32.AND P4, PT, R247, R9, PT ;  /* 0x00000009f700720c */ /* 0x000fe20003f84070 */
[--C-:B------:R-:W-:Y:S01]  /*14a60*/  @!P0 IMAD.IADD R3, R3, 0x1, -R247.reuse ;  /* 0x0000000103038824 */ /* 0x100fe200078e0af7 */
[----:B------:R-:W-:Y:S01]  /*14a70*/  ISETP.GT.U32.AND P0, PT, R247, R12, PT ;  /* 0x0000000cf700720c */ /* 0x000fe20003f04070 */
[----:B------:R-:W-:-:S10]  /*14a80*/  @!P5 IMAD.IADD R15, R15, 0x1, -R247 ;  /* 0x000000010f0fd824 */ /* 0x000fd400078e0af7 */
[--C-:B------:R-:W-:Y:S01]  /*14a90*/  @!P4 IMAD.IADD R9, R9, 0x1, -R247.reuse ;  /* 0x000000010909c824 */ /* 0x100fe200078e0af7 */
[C---:B------:R-:W-:Y:S01]  /*14aa0*/  ISETP.GT.U32.AND P4, PT, R247.reuse, R16, PT ;  /* 0x00000010f700720c */ /* 0x040fe20003f84070 */
[--C-:B------:R-:W-:Y:S01]  /*14ab0*/  @!P0 IMAD.IADD R12, R12, 0x1, -R247.reuse ;  /* 0x000000010c0c8824 */ /* 0x100fe200078e0af7 */
[----:B------:R-:W-:Y:S02]  /*14ac0*/  ISETP.GT.U32.AND P0, PT, R247, R4, PT ;  /* 0x00000004f700720c */ /* 0x000fe40003f04070 */
[----:B------:R-:W-:Y:S01]  /*14ad0*/  @!P1 IADD3 R14, R14, -R247, RZ ;  /* 0x800000f70e0e9210 */ /* 0x000fe20007ffe0ff */
[----:B------:R-:W-:Y:S01]  /*14ae0*/  @!P2 IMAD.IADD R13, R13, 0x1, -R247 ;  /* 0x000000010d0da824 */ /* 0x000fe200078e0af7 */
[C---:B------:R-:W-:Y:S02]  /*14af0*/  ISETP.GT.U32.AND P1, PT, R247.reuse, R8, PT ;  /* 0x00000008f700720c */ /* 0x040fe40003f24070 */
[C---:B------:R-:W-:Y:S02]  /*14b00*/  ISETP.GT.U32.AND P5, PT, R247.reuse, R9, PT ;  /* 0x00000009f700720c */ /* 0x040fe40003fa4070 */
[----:B------:R-:W-:-:S03]  /*14b10*/  ISETP.GT.U32.AND P2, PT, R247, R5, PT ;  /* 0x00000005f700720c */ /* 0x000fc60003f44070 */
[--C-:B------:R-:W-:Y:S01]  /*14b20*/  @!P4 IMAD.IADD R16, R16, 0x1, -R247.reuse ;  /* 0x000000011010c824 */ /* 0x100fe200078e0af7 */
[C---:B------:R-:W-:Y:S01]  /*14b30*/  ISETP.GT.U32.AND P4, PT, R247.reuse, R10, PT ;  /* 0x0000000af700720c */ /* 0x040fe20003f84070 */
[----:B------:R-:W-:Y:S01]  /*14b40*/  @!P0 IMAD.IADD R4, R4, 0x1, -R247 ;  /* 0x0000000104048824 */ /* 0x000fe200078e0af7 */
[----:B------:R-:W-:-:S03]  /*14b50*/  ISETP.GT.U32.AND P0, PT, R247, R12, PT ;  /* 0x0000000cf700720c */ /* 0x000fc60003f04070 */
[--C-:B------:R-:W-:Y:S01]  /*14b60*/  @!P1 IMAD.IADD R8, R8, 0x1, -R247.reuse ;  /* 0x0000000108089824 */ /* 0x100fe200078e0af7 */
[----:B------:R-:W-:Y:S02]  /*14b70*/  ISETP.GT.U32.AND P1, PT, R247, R14, PT ;  /* 0x0000000ef700720c */ /* 0x000fe40003f24070 */
[----:B------:R-:W-:Y:S01]  /*14b80*/  @!P5 IADD3 R9, R9, -R247, RZ ;  /* 0x800000f70909d210 */ /* 0x000fe20007ffe0ff */
[--C-:B------:R-:W-:Y:S01]  /*14b90*/  @!P2 IMAD.IADD R5, R5, 0x1, -R247.reuse ;  /* 0x000000010505a824 */ /* 0x100fe200078e0af7 */
[C---:B------:R-:W-:Y:S02]  /*14ba0*/  ISETP.GT.U32.AND P5, PT, R247.reuse, R15, PT ;  /* 0x0000000ff700720c */ /* 0x040fe40003fa4070 */
[C---:B------:R-:W-:Y:S01]  /*14bb0*/  ISETP.GT.U32.AND P6, PT, R247.reuse, R3, PT ;  /* 0x00000003f700720c */ /* 0x040fe20003fc4070 */
[--C-:B------:R-:W-:Y:S01]  /*14bc0*/  @!P4 IMAD.IADD R10, R10, 0x1, -R247.reuse ;  /* 0x000000010a0ac824 */ /* 0x100fe200078e0af7 */
[C---:B------:R-:W-:Y:S02]  /*14bd0*/  ISETP.GT.U32.AND P2, PT, R247.reuse, R13, PT ;  /* 0x0000000df700720c */ /* 0x040fe40003f44070 */
[C---:B------:R-:W-:Y:S01]  /*14be0*/  ISETP.GT.U32.AND P4, PT, R247.reuse, R16, PT ;  /* 0x00000010f700720c */ /* 0x040fe20003f84070 */
[--C-:B------:R-:W-:Y:S01]  /*14bf0*/  @!P0 IMAD.IADD R12, R12, 0x1, -R247.reuse ;  /* 0x000000010c0c8824 */ /* 0x100fe200078e0af7 */
[C---:B------:R-:W-:Y:S01]  /*14c00*/  ISETP.GT.U32.AND P0, PT, R247.reuse, R19, PT ;  /* 0x00000013f700720c */ /* 0x040fe20003f04070 */
[----:B------:R-:W-:Y:S01]  /*14c10*/  @!P1 IMAD.IADD R14, R14, 0x1, -R247 ;  /* 0x000000010e0e9824 */ /* 0x000fe200078e0af7 */
[----:B------:R-:W-:-:S03]  /*14c20*/  ISETP.GT.U32.AND P1, PT, R247, R21, PT ;  /* 0x00000015f700720c */ /* 0x000fc60003f24070 */
[--C-:B------:R-:W-:Y:S01]  /*14c30*/  @!P5 IMAD.IADD R15, R15, 0x1, -R247.reuse ;  /* 0x000000010f0fd824 */ /* 0x100fe200078e0af7 */
[----:B------:R-:W-:Y:S01]  /*14c40*/  ISETP.GT.U32.AND P5, PT, R247, R22, PT ;  /* 0x00000016f700720c */ /* 0x000fe20003fa4070 */
[--C-:B------:R-:W-:Y:S01]  /*14c50*/  @!P6 IMAD.IADD R3, R3, 0x1, -R247.reuse ;  /* 0x000000010303e824 */ /* 0x100fe200078e0af7 */
[----:B------:R-:W-:Y:S01]  /*14c60*/  ISETP.GT.U32.AND P6, PT, R247, R17, PT ;  /* 0x00000011f700720c */ /* 0x000fe20003fc4070 */
[--C-:B------:R-:W-:Y:S01]  /*14c70*/  @!P2 IMAD.IADD R13, R13, 0x1, -R247.reuse ;  /* 0x000000010d0da824 */ /* 0x100fe200078e0af7 */
[C---:B------:R-:W-:Y:S02]  /*14c80*/  ISETP.GT.U32.AND P2, PT, R247.reuse, R20, PT ;  /* 0x00000014f700720c */ /* 0x040fe40003f44070 */
[----:B------:R-:W-:Y:S02]  /*14c90*/  @!P4 IADD3 R16, R16, -R247, RZ ;  /* 0x800000f71010c210 */ /* 0x000fe40007ffe0ff */
[----:B------:R-:W-:Y:S01]  /*14ca0*/  ISETP.GT.U32.AND P4, PT, R247, R23, PT ;  /* 0x00000017f700720c */ /* 0x000fe20003f84070 */
[--C-:B------:R-:W-:Y:S01]  /*14cb0*/  @!P0 IMAD.IADD R19, R19, 0x1, -R247.reuse ;  /* 0x0000000113138824 */ /* 0x100fe200078e0af7 */
[----:B------:R-:W-:Y:S01]  /*14cc0*/  ISETP.GT.U32.AND P0, PT, R247, R26, PT ;  /* 0x0000001af700720c */ /* 0x000fe20003f04070 */
[--C-:B------:R-:W-:Y:S01]  /*14cd0*/  @!P1 IMAD.IADD R21, R21, 0x1, -R247.reuse ;  /* 0x0000000115159824 */ /* 0x100fe200078e0af7 */
[C---:B------:R-:W-:Y:S01]  /*14ce0*/  ISETP.GT.U32.AND P1, PT, R247.reuse, R28, PT ;  /* 0x0000001cf700720c */ /* 0x040fe20003f24070 */
[--C-:B------:R-:W-:Y:S01]  /*14cf0*/  @!P5 IMAD.IADD R22, R22, 0x1, -R247.reuse ;  /* 0x000000011616d824 */ /* 0x100fe200078e0af7 */
[----:B------:R-:W-:Y:S01]  /*14d00*/  ISETP.GT.U32.AND P5, PT, R247, R29, PT ;  /* 0x0000001df700720c */ /* 0x000fe20003fa4070 */
[--C-:B------:R-:W-:Y:S01]  /*14d10*/  @!P6 IMAD.IADD R17, R17, 0x1, -R247.reuse ;  /* 0x000000011111e824 */ /* 0x100fe200078e0af7 */
[C---:B------:R-:W-:Y:S01]  /*14d20*/  ISETP.GT.U32.AND P6, PT, R247.reuse, R24, PT ;  /* 0x00000018f700720c */ /* 0x040fe20003fc4070 */
[----:B------:R-:W-:Y:S01]  /*14d30*/  @!P2 IMAD.IADD R20, R20, 0x1, -R247 ;  /* 0x000000011414a824 */ /* 0x000fe200078e0af7 */
[----:B------:R-:W-:-:S03]  /*14d40*/  ISETP.GT.U32.AND P2, PT, R247, R27, PT ;  /* 0x0000001bf700720c */ /* 0x000fc60003f44070 */
[--C-:B------:R-:W-:Y:S01]  /*14d50*/  @!P4 IMAD.IADD R23, R23, 0x1, -R247.reuse ;  /* 0x000000011717c824 */ /* 0x100fe200078e0af7 */
[C---:B------:R-:W-:Y:S02]  /*14d60*/  ISETP.GT.U32.AND P4, PT, R247.reuse, R30, PT ;  /* 0x0000001ef700720c */ /* 0x040fe40003f84070 */
[C---:B------:R-:W-:Y:S01]  /*14d70*/  ISETP.GT.U32.AND P3, PT, R247.reuse, R19, PT ;  /* 0x00000013f700720c */ /* 0x040fe20003f64070 */
[--C-:B------:R-:W-:Y:S01]  /*14d80*/  @!P0 IMAD.IADD R26, R26, 0x1, -R247.reuse ;  /* 0x000000011a1a8824 */ /* 0x100fe200078e0af7 */
[C---:B------:R-:W-:Y:S01]  /*14d90*/  ISETP.GT.U32.AND P0, PT, R247.reuse, R20, PT ;  /* 0x00000014f700720c */ /* 0x040fe20003f04070 */
[--C-:B------:R-:W-:Y:S01]  /*14da0*/  @!P1 IMAD.IADD R28, R28, 0x1, -R247.reuse ;  /* 0x000000011c1c9824 */ /* 0x100fe200078e0af7 */
[----:B------:R-:W-:Y:S01]  /*14db0*/  ISETP.GT.U32.AND P1, PT, R247, R22, PT ;  /* 0x00000016f700720c */ /* 0x000fe20003f24070 */
[--C-:B------:R-:W-:Y:S01]  /*14dc0*/  @!P5 IMAD.IADD R29, R29, 0x1, -R247.reuse ;  /* 0x000000011d1dd824 */ /* 0x100fe200078e0af7 */
[----:B------:R-:W-:Y:S01]  /*14dd0*/  @!P6 IADD3 R24, R24, -R247, RZ ;  /* 0x800000f71818e210 */ /* 0x000fe20007ffe0ff */
[----:B------:R-:W-:Y:S01]  /*14de0*/  @!P2 IMAD.IADD R27, R27, 0x1, -R247 ;  /* 0x000000011b1ba824 */ /* 0x000fe200078e0af7 */
[----:B------:R-:W-:-:S02]  /*14df0*/  ISETP.GT.U32.AND P5, PT, R247, R23, PT ;  /* 0x00000017f700720c */ /* 0x000fc40003fa4070 */
[C---:B------:R-:W-:Y:S01]  /*14e00*/  ISETP.GT.U32.AND P2, PT, R247.reuse, R21, PT ;  /* 0x00000015f700720c */ /* 0x040fe20003f44070 */
[--C-:B------:R-:W-:Y:S01]  /*14e10*/  @!P4 IMAD.IADD R30, R30, 0x1, -R247.reuse ;  /* 0x000000011e1ec824 */ /* 0x100fe200078e0af7 */
[----:B------:R-:W-:Y:S02]  /*14e20*/  ISETP.GT.U32.AND P4, PT, R247, R24, PT ;  /* 0x00000018f700720c */ /* 0x000fe40003f84070 */
[----:B------:R-:W-:Y:S02]  /*14e30*/  @!P3 IADD3 R19, R19, -R247, RZ ;  /* 0x800000f71313b210 */ /* 0x000fe40007ffe0ff */
[C---:B------:R-:W-:Y:S02]  /*14e40*/  ISETP.GT.U32.AND P3, PT, R247.reuse, R25, PT ;  /* 0x00000019f700720c */ /* 0x040fe40003f64070 */
[C---:B------:R-:W-:Y:S01]  /*14e50*/  ISETP.GT.U32.AND P6, PT, R247.reuse, R18, PT ;  /* 0x00000012f700720c */ /* 0x040fe20003fc4070 */
[--C-:B------:R-:W-:Y:S01]  /*14e60*/  @!P0 IMAD.IADD R20, R20, 0x1, -R247.reuse ;  /* 0x0000000114148824 */ /* 0x100fe200078e0af7 */
[C---:B------:R-:W-:Y:S01]  /*14e70*/  ISETP.GT.U32.AND P0, PT, R247.reuse, R26, PT ;  /* 0x0000001af700720c */ /* 0x040fe20003f04070 */
[--C-:B------:R-:W-:Y:S01]  /*14e80*/  @!P1 IMAD.IADD R22, R22, 0x1, -R247.reuse ;  /* 0x0000000116169824 */ /* 0x100fe200078e0af7 */
        /* <DEDUP_REMOVED lines=9> */
[--C-:B------:R-:W-:Y:S01]  /*14f20*/  @!P6 IMAD.IADD R18, R18, 0x1, -R247.reuse ;  /* 0x000000011212e824 */ /* 0x100fe200078e0af7 */
[C---:B------:R-:W-:Y:S01]  /*14f30*/  ISETP.GT.U32.AND P6, PT, R247.reuse, R30, PT ;  /* 0x0000001ef700720c */ /* 0x040fe20003fc4070 */
[--C-:B------:R-:W-:Y:S01]  /*14f40*/  @!P0 IMAD.IADD R26, R26, 0x1, -R247.reuse ;  /* 0x000000011a1a8824 */ /* 0x100fe200078e0af7 */
[C---:B------:R-:W-:Y:S01]  /*14f50*/  ISETP.GT.U32.AND P0, PT, R247.reuse, R33, PT ;  /* 0x00000021f700720c */ /* 0x040fe20003f04070 */
[--C-:B------:R-:W-:Y:S01]  /*14f60*/  @!P1 IMAD.IADD R28, R28, 0x1, -R247.reuse ;  /* 0x000000011c1c9824 */ /* 0x100fe200078e0af7 */
[----:B------:R-:W-:Y:S01]  /*14f70*/  ISETP.GT.U32.AND P1, PT, R247, R35, PT ;  /* 0x00000023f700720c */ /* 0x000fe20003f24070 */
[----:B------:R-:W-:Y:S01]  /*14f80*/  @!P5 IMAD.IADD R29, R29, 0x1, -R247 ;  /* 0x000000011d1dd824 */ /* 0x000fe200078e0af7 */
[----:B------:R-:W-:-:S02]  /*14f90*/  ISETP.GT.U32.AND P5, PT, R247, R36, PT ;  /* 0x00000024f700720c */ /* 0x000fc40003fa4070 */
[----:B------:R-:W-:Y:S01]  /*14fa0*/  @!P2 IADD3 R27, R27, -R247, RZ ;  /* 0x800000f71b1ba210 */ /* 0x000fe20007ffe0ff */
[--C-:B------:R-:W-:Y:S01]  /*14fb0*/  @!P4 IMAD.IADD R31, R31, 0x1, -R247.reuse ;  /* 0x000000011f1fc824 */ /* 0x100fe200078e0af7 */
[C---:B------:R-:W-:Y:S01]  /*14fc0*/  ISETP.GT.U32.AND P2, PT, R247.reuse, R34, PT ;  /* 0x00000022f700720c */ /* 0x040fe20003f44070 */
[--C-:B------:R-:W-:Y:S01]  /*14fd0*/  @!P3 IMAD.IADD R32, R32, 0x1, -R247.reuse ;  /* 0x000000012020b824 */ /* 0x100fe200078e0af7 */
[C---:B------:R-:W-:Y:S02]  /*14fe0*/  ISETP.GT.U32.AND P4, PT, R247.reuse, R38, PT ;  /* 0x00000026f700720c */ /* 0x040fe40003f84070 */
[C---:B------:R-:W-:Y:S01]  /*14ff0*/  ISETP.GT.U32.AND P3, PT, R247.reuse, R39, PT ;  /* 0x00000027f700720c */ /* 0x040fe20003f64070 */
[--C-:B------:R-:W-:Y:S01]  /*15000*/  @!P6 IMAD.IADD R30, R30, 0x1, -R247.reuse ;  /* 0x000000011e1ee824 */ /* 0x100fe200078e0af7 */
[----:B------:R-:W-:Y:S01]  /*15010*/  ISETP.GT.U32.AND P6, PT, R247, R37, PT ;  /* 0x00000025f700720c */ /* 0x000fe20003fc4070 */
[--C-:B------:R-:W-:Y:S01]  /*15020*/  @!P0 IMAD.IADD R33, R33, 0x1, -R247.reuse ;  /* 0x0000000121218824 */ /* 0x100fe200078e0af7 */
[----:B------:R-:W-:Y:S01]  /*15030*/  ISETP.GT.U32.AND P0, PT, R247, R40, PT ;  /* 0x00000028f700720c */ /* 0x000fe20003f04070 */
[----:B------:R-:W-:Y:S01]  /*15040*/  @!P5 IMAD.IADD R36, R36, 0x1, -R247 ;  /* 0x000000012424d824 */ /* 0x000fe200078e0af7 */
[----:B------:R-:W-:-:S02]  /*15050*/  @!P1 IADD3 R35, R35, -R247, RZ ;  /* 0x800000f723239210 */ /* 0x000fc40007ffe0ff */
[C---:B------:R-:W-:Y:S01]  /*15060*/  ISETP.GT.U32.AND P1, PT, R247.reuse, R42, PT ;  /* 0x0000002af700720c */ /* 0x040fe20003f24070 */
[--C-:B------:R-:W-:Y:S01]  /*15070*/  @!P2 IMAD.IADD R34, R34, 0x1, -R247.reuse ;  /* 0x000000012222a824 */ /* 0x100fe200078e0af7 */
[C---:B------:R-:W-:Y:S01]  /*15080*/  ISETP.GT.U32.AND P5, PT, R247.reuse, R43, PT ;  /* 0x0000002bf700720c */ /* 0x040fe20003fa4070 */
[--C-:B------:R-:W-:Y:S01]  /*15090*/  @!P4 IMAD.IADD R38, R38, 0x1, -R247.reuse ;  /* 0x000000012626c824 */ /* 0x100fe200078e0af7 */
[----:B------:R-:W-:Y:S01]  /*150a0*/  ISETP.GT.U32.AND P2, PT, R247, R41, PT ;  /* 0x00000029f700720c */ /* 0x000fe20003f44070 */
[--C-:B------:R-:W-:Y:S01]  /*150b0*/  @!P3 IMAD.IADD R39, R39, 0x1, -R247.reuse ;  /* 0x000000012727b824 */ /* 0x100fe200078e0af7 */
[C---:B------:R-:W-:Y:S02]  /*150c0*/  ISETP.GT.U32.AND P4, PT, R247.reuse, R32, PT ;  /* 0x00000020f700720c */ /* 0x040fe40003f84070 */
[----:B------:R-:W-:Y:S01]  /*150d0*/  ISETP.GT.U32.AND P3, PT, R247, R33, PT ;  /* 0x00000021f700720c */ /* 0x000fe20003f64070 */
[--C-:B------:R-:W-:Y:S02]  /*150e0*/  @!P6 IMAD.IADD R37, R37, 0x1, -R247.reuse ;  /* 0x000000012525e824 */ /* 0x100fe400078e0af7 */
[--C-:B------:R-:W-:Y:S01]  /*150f0*/  @!P0 IMAD.IADD R40, R40, 0x1, -R247.reuse ;  /* 0x0000000128288824 */ /* 0x100fe200078e0af7 */
[C---:B------:R-:W-:Y:S01]  /*15100*/  ISETP.GT.U32.AND P0, PT, R247.reuse, R34, PT ;  /* 0x00000022f700720c */ /* 0x040fe20003f04070 */
[----:B------:R-:W-:Y:S01]  /*15110*/  @!P1 IMAD.IADD R42, R42, 0x1, -R247 ;  /* 0x000000012a2a9824 */ /* 0x000fe200078e0af7 */
[----:B------:R-:W-:-:S02]  /*15120*/  ISETP.GT.U32.AND P6, PT, R247, R31, PT ;  /* 0x0000001ff700720c */ /* 0x000fc40003fc4070 */
[----:B------:R-:W-:Y:S01]  /*15130*/  @!P5 IADD3 R43, R43, -R247, RZ ;  /* 0x800000f72b2bd210 */ /* 0x000fe20007ffe0ff */
[--C-:B------:R-:W-:Y:S01]  /*15140*/  @!P2 IMAD.IADD R41, R41, 0x1, -R247.reuse ;  /* 0x000000012929a824 */ /* 0x100fe200078e0af7 */
[C---:B------:R-:W-:Y:S02]  /*15150*/  ISETP.GT.U32.AND P1, PT, R247.reuse, R36, PT ;  /* 0x00000024f700720c */ /* 0x040fe40003f24070 */
[C---:B------:R-:W-:Y:S01]  /*15160*/  ISETP.GT.U32.AND P5, PT, R247.reuse, R37, PT ;  /* 0x00000025f700720c */ /* 0x040fe20003fa4070 */
[--C-:B------:R-:W-:Y:S01]  /*15170*/  @!P4 IMAD.IADD R32, R32, 0x1, -R247.reuse ;  /* 0x000000012020c824 */ /* 0x100fe200078e0af7 */
[----:B------:R-:W-:Y:S01]  /*15180*/  ISETP.GT.U32.AND P2, PT, R247, R35, PT ;  /* 0x00000023f700720c */ /* 0x000fe20003f44070 */
[--C-:B------:R-:W-:Y:S01]  /*15190*/  @!P3 IMAD.IADD R33, R33, 0x1, -R247.reuse ;  /* 0x000000012121b824 */ /* 0x100fe200078e0af7 */
        /* <DEDUP_REMOVED lines=8> */
[----:B------:R-:W-:Y:S01]  /*15220*/  @!P5 IADD3 R37, R37, -R247, RZ ;  /* 0x800000f72525d210 */ /* 0x000fe20007ffe0ff */
[--C-:B------:R-:W-:Y:S01]  /*15230*/  @!P2 IMAD.IADD R35, R35, 0x1, -R247.reuse ;  /* 0x000000012323a824 */ /* 0x100fe200078e0af7 */
[C---:B------:R-:W-:Y:S01]  /*15240*/  ISETP.GT.U32.AND P5, PT, R247.reuse, R44, PT ;  /* 0x0000002cf700720c */ /* 0x040fe20003fa4070 */
[--C-:B------:R-:W-:Y:S01]  /*15250*/  @!P4 IMAD.IADD R38, R38, 0x1, -R247.reuse ;  /* 0x000000012626c824 */ /* 0x100fe200078e0af7 */
[----:B------:R-:W-:Y:S01]  /*15260*/  ISETP.GT.U32.AND P2, PT, R247, R41, PT ;  /* 0x00000029f700720c */ /* 0x000fe20003f44070 */
        /* <DEDUP_REMOVED lines=15> */
[C---:B------:R-:W-:Y:S02]  /*15360*/  ISETP.GT.U32.AND P4, PT, R247.reuse, R52, PT ;  /* 0x00000034f700720c */ /* 0x040fe40003f84070 */
        /* <DEDUP_REMOVED lines=11> */
[----:B------:R-:W-:Y:S01]  /*15420*/  @!P4 IMAD.IADD R52, R52, 0x1, -R247 ;  /* 0x000000013434c824 */ /* 0x000fe200078e0af7 */
[----:B------:R-:W-:-:S02]  /*15430*/  ISETP.GT.U32.AND P4, PT, R247, R46, PT ;  /* 0x0000002ef700720c */ /* 0x000fc40003f84070 */
[----:B------:R-:W-:Y:S02]  /*15440*/  @!P3 IADD3 R53, R53, -R247, RZ ;  /* 0x800000f73535b210 */ /* 0x000fe40007ffe0ff */
[C---:B------:R-:W-:Y:S01]  /*15450*/  ISETP.GT.U32.AND P3, PT, R247.reuse, R47, PT ;  /* 0x0000002ff700720c */ /* 0x040fe20003f64070 */
[--C-:B------:R-:W-:Y:S01]  /*15460*/  @!P0 IMAD.IADD R54, R54, 0x1, -R247.reuse ;  /* 0x0000000136368824 */ /* 0x100fe200078e0af7 */
        /* <DEDUP_REMOVED lines=26> */
[C---:B------:R-:W-:Y:S01]  /*15610*/  ISETP.GT.U32.AND P3, PT, R247.reuse, R60, PT ;  /* 0x0000003cf700720c */ /* 0x040fe20003f64070 */
[--C-:B------:R-:W-:Y:S01]  /*15620*/  @!P0 IMAD.IADD R54, R54, 0x1, -R247.reuse ;  /* 0x0000000136368824 */ /* 0x100fe200078e0af7 */
[----:B------:R-:W-:Y:S01]  /*15630*/  ISETP.GT.U32.AND P0, PT, R247, R61, PT ;  /* 0x0000003df700720c */ /* 0x000fe20003f04070 */
[--C-:B------:R-:W-:Y:S02]  /*15640*/  @!P1 IMAD.IADD R57, R57, 0x1, -R247.reuse ;  /* 0x0000000139399824 */ /* 0x100fe400078e0af7 */
[--C-:B------:R-:W-:Y:S01]  /*15650*/  @!P6 IMAD.IADD R58, R58, 0x1, -R247.reuse ;  /* 0x000000013a3ae824 */ /* 0x100fe200078e0af7 */
[----:B------:R-:W-:Y:S01]  /*15660*/  ISETP.GT.U32.AND P6, PT, R247, R65, PT ;  /* 0x00000041f700720c */ /* 0x000fe20003fc4070 */
[----:B------:R-:W-:Y:S01]  /*15670*/  @!P5 IMAD.IADD R59, R59, 0x1, -R247 ;  /* 0x000000013b3bd824 */ /* 0x000fe200078e0af7 */
[----:B------:R-:W-:Y:S02]  /*15680*/  ISETP.GT.U32.AND P5, PT, R247, R66, PT ;  /* 0x00000042f700720c */ /* 0x000fe40003fa4070 */
[----:B------:R-:W-:-:S02]  /*15690*/  @!P2 IADD3 R55, R55, -R247, RZ ;  /* 0x800000f73737a210 */ /* 0x000fc40007ffe0ff */
[----:B------:R-:W-:Y:S02]  /*156a0*/  ISETP.GT.U32.AND P2, PT, R247, R62, PT ;  /* 0x0000003ef700720c */ /* 0x000fe40003f44070 */
        /* <DEDUP_REMOVED lines=24> */
[----:B------:R-:W-:Y:S01]  /*15830*/  ISETP.GT.U32.AND P2, PT, R247, R63, PT ;  /* 0x0000003ff700720c */ /* 0x000fe20003f44070 */
[--C-:B------:R-:W-:Y:S01]  /*15840*/  @!P4 IMAD.IADD R65, R65, 0x1, -R247.reuse ;  /* 0x000000014141c824 */ /* 0x100fe200078e0af7 */
[----:B------:R-:W-:Y:S01]  /*15850*/  ISETP.GT.U32.AND P4, PT, R247, R72, PT ;  /* 0x00000048f700720c */ /* 0x000fe20003f84070 */
[--C-:B------:R-:W-:Y:S01]  /*15860*/  @!P3 IMAD.IADD R61, R61, 0x1, -R247.reuse ;  /* 0x000000013d3db824 */ /* 0x100fe200078e0af7 */
[C---:B------:R-:W-:Y:S02]  /*15870*/  ISETP.GT.U32.AND P3, PT, R247.reuse, R67, PT ;  /* 0x00000043f700720c */ /* 0x040fe40003f64070 */
[----:B------:R-:W-:Y:S01]  /*15880*/  @!P1 IADD3 R58, R58, -R247, RZ ;  /* 0x800000f73a3a9210 */ /* 0x000fe20007ffe0ff */
[----:B------:R-:W-:Y:S01]  /*15890*/  @!P0 IMAD.IADD R62, R62, 0x1, -R247 ;  /* 0x000000013e3e8824 */ /* 0x000fe200078e0af7 */
[C---:B------:R-:W-:Y:S02]  /*158a0*/  ISETP.GT.U32.AND P1, PT, R247.reuse, R64, PT ;  /* 0x00000040f700720c */ /* 0x040fe40003f24070 */
        /* <DEDUP_REMOVED lines=23> */
[----:B------:R-:W-:Y:S02]  /*15a20*/  @!P3 IADD3 R74, R74, -R247, RZ ;  /* 0x800000f74a4ab210 */ /* 0x000fe40007ffe0ff */
[----:B------:R-:W-:Y:S01]  /*15a30*/  ISETP.GT.U32.AND P3, PT, R247, R81, PT ;  /* 0x00000051f700720c */ /* 0x000fe20003f64070 */
[--C-:B------:R-:W-:Y:S01]  /*15a40*/  @!P1 IMAD.IADD R71, R71, 0x1, -R247.reuse ;  /* 0x0000000147479824 */ /* 0x100fe200078e0af7 */
[C---:B------:R-:W-:Y:S01]  /*15a50*/  ISETP.GT.U32.AND P1, PT, R247.reuse, R78, PT ;  /* 0x0000004ef700720c */ /* 0x040fe20003f24070 */
[--C-:B------:R-:W-:Y:S01]  /*15a60*/  @!P0 IMAD.IADD R76, R76, 0x1, -R247.reuse ;  /* 0x000000014c4c8824 */ /* 0x100fe200078e0af7 */
[C---:B------:R-:W-:Y:S01]  /*15a70*/  ISETP.GT.U32.AND P0, PT, R247.reuse, R70, PT ;  /* 0x00000046f700720c */ /* 0x040fe20003f04070 */
[--C-:B------:R-:W-:Y:S01]  /*15a80*/  @!P5 IMAD.IADD R80, R80, 0x1, -R247.reuse ;  /* 0x000000015050d824 */ /* 0x100fe200078e0af7 */
[----:B------:R-:W-:Y:S01]  /*15a90*/  ISETP.GT.U32.AND P5, PT, R247, R74, PT ;  /* 0x0000004af700720c */ /* 0x000fe20003fa4070 */
[--C-:B------:R-:W-:Y:S02]  /*15aa0*/  @!P6 IMAD.IADD R75, R75, 0x1, -R247.reuse ;  /* 0x000000014b4be824 */ /* 0x100fe400078e0af7 */
[--C-:B------:R-:W-:Y:S01]  /*15ab0*/  @!P2 IMAD.IADD R77, R77, 0x1, -R247.reuse ;  /* 0x000000014d4da824 */ /* 0x100fe200078e0af7 */
[----:B------:R-:W-:Y:S01]  /*15ac0*/  ISETP.GT.U32.AND P2, PT, R247, R71, PT ;  /* 0x00000047f700720c */ /* 0x000fe20003f44070 */
[--C-:B------:R-:W-:Y:S01]  /*15ad0*/  @!P4 IMAD.IADD R73, R73, 0x1, -R247.reuse ;  /* 0x000000014949c824 */ /* 0x100fe200078e0af7 */
[----:B------:R-:W-:Y:S01]  /*15ae0*/  ISETP.GT.U32.AND P6, PT, R247, R82, PT ;  /* 0x00000052f700720c */ /* 0x000fe20003fc4070 */
[----:B------:R-:W-:Y:S01]  /*15af0*/  @!P3 IMAD.IADD R81, R81, 0x1, -R247 ;  /* 0x000000015151b824 */ /* 0x000fe200078e0af7 */
[----:B------:R-:W-:-:S02]  /*15b00*/  ISETP.GT.U32.AND P4, PT, R247, R79, PT ;  /* 0x0000004ff700720c */ /* 0x000fc40003f84070 */
        /* <DEDUP_REMOVED lines=8> */
[----:B------:R-:W-:Y:S02]  /*15b90*/  ISETP.GT.U32.AND P2, PT, R247, R77, PT ;  /* 0x0000004df700720c */ /* 0x000fe40003f44070 */
[----:B------:R-:W-:Y:S01]  /*15ba0*/  @!P6 IADD3 R82, R82, -R247, RZ ;  /* 0x800000f75252e210 */ /* 0x000fe20007ffe0ff */
[--C-:B------:R-:W-:Y:S01]  /*15bb0*/  @!P4 IMAD.IADD R79, R79, 0x1, -R247.reuse ;  /* 0x000000014f4fc824 */ /* 0x100fe200078e0af7 */
[----:B------:R-:W-:Y:S01]  /*15bc0*/  ISETP.GT.U32.AND P4, PT, R247, R86, PT ;  /* 0x00000056f700720c */ /* 0x000fe20003f84070 */
[--C-:B------:R-:W-:Y:S01]  /*15bd0*/  @!P3 IMAD.IADD R75, R75, 0x1, -R247.reuse ;  /* 0x000000014b4bb824 */ /* 0x100fe200078e0af7 */
[C---:B------:R-:W-:Y:S01]  /*15be0*/  ISETP.GT.U32.AND P3, PT, R247.reuse, R82, PT ;  /* 0x00000052f700720c */ /* 0x040fe20003f64070 */
[----:B------:R-:W-:Y:S01]  /*15bf0*/  @!P1 IMAD.IADD R72, R72, 0x1, -R247 ;  /* 0x0000000148489824 */ /* 0x000fe200078e0af7 */
[----:B------:R-:W-:-:S02]  /*15c00*/  ISETP.GT.U32.AND P6, PT, R247, R81, PT ;  /* 0x00000051f700720c */ /* 0x000fc40003fc4070 */
[C---:B------:R-:W-:Y:S01]  /*15c10*/  ISETP.GT.U32.AND P1, PT, R247.reuse, R78, PT ;  /* 0x0000004ef700720c */ /* 0x040fe20003f24070 */
[--C-:B------:R-:W-:Y:S01]  /*15c20*/  @!P5 IMAD.IADD R80, R80, 0x1, -R247.reuse ;  /* 0x000000015050d824 */ /* 0x100fe200078e0af7 */
[----:B------:R-:W-:Y:S02]  /*15c30*/  @!P0 IADD3 R76, R76, -R247, RZ ;  /* 0x800000f74c4c8210 */ /* 0x000fe40007ffe0ff */
[----:B------:R-:W-:Y:S01]  /*15c40*/  ISETP.GT.U32.AND P0, PT, R247, R83, PT ;  /* 0x00000053f700720c */ /* 0x000fe20003f04070 */
[--C-:B------:R-:W-:Y:S01]  /*15c50*/  @!P2 IMAD.IADD R77, R77, 0x1, -R247.reuse ;  /* 0x000000014d4da824 */ /* 0x100fe200078e0af7 */
[C---:B------:R-:W-:Y:S01]  /*15c60*/  ISETP.GT.U32.AND P5, PT, R247.reuse, R87, PT ;  /* 0x00000057f700720c */ /* 0x040fe20003fa4070 */
[--C-:B------:R-:W-:Y:S01]  /*15c70*/  @!P4 IMAD.IADD R86, R86, 0x1, -R247.reuse ;  /* 0x000000015656c824 */ /* 0x100fe200078e0af7 */
[C---:B------:R-:W-:Y:S01]  /*15c80*/  ISETP.GT.U32.AND P2, PT, R247.reuse, R84, PT ;  /* 0x00000054f700720c */ /* 0x040fe20003f44070 */
[----:B------:R-:W-:Y:S01]  /*15c90*/  @!P3 IMAD.IADD R82, R82, 0x1, -R247 ;  /* 0x000000015252b824 */ /* 0x000fe200078e0af7 */
[----:B------:R-:W-:-:S02]  /*15ca0*/  ISETP.GT.U32.AND P4, PT, R247, R93, PT ;  /* 0x0000005df700720c */ /* 0x000fc40003f84070 */
[----:B------:R-:W-:Y:S01]  /*15cb0*/  ISETP.GT.U32.AND P3, PT, R247, R89, PT ;  /* 0x00000059f700720c */ /* 0x000fe20003f64070 */
[--C-:B------:R-:W-:Y:S01]  /*15cc0*/  @!P6 IMAD.IADD R81, R81, 0x1, -R247.reuse ;  /* 0x000000015151e824 */ /* 0x100fe200078e0af7 */
[C---:B------:R-:W-:Y:S01]  /*15cd0*/  ISETP.GT.U32.AND P6, PT, R247.reuse, R88, PT ;  /* 0x00000058f700720c */ /* 0x040fe20003fc4070 */
[--C-:B------:R-:W-:Y:S01]  /*15ce0*/  @!P1 IMAD.IADD R78, R78, 0x1, -R247.reuse ;  /* 0x000000014e4e9824 */ /* 0x100fe200078e0af7 */
[----:B------:R-:W-:Y:S01]  /*15cf0*/  ISETP.GT.U32.AND P1, PT, R247, R85, PT ;  /* 0x00000055f700720c */ /* 0x000fe20003f24070 */
[--C-:B------:R-:W-:Y:S01]  /*15d00*/  @!P0 IMAD.IADD R83, R83, 0x1, -R247.reuse ;  /* 0x0000000153538824 */ /* 0x100fe200078e0af7 */
[----:B------:R-:W-:Y:S01]  /*15d10*/  ISETP.GT.U32.AND P0, PT, R247, R90, PT ;  /* 0x0000005af700720c */ /* 0x000fe20003f04070 */
[--C-:B------:R-:W-:Y:S01]  /*15d20*/  @!P5 IMAD.IADD R87, R87, 0x1, -R247.reuse ;  /* 0x000000015757d824 */ /* 0x100fe200078e0af7 */
[----:B------:R-:W-:Y:S02]  /*15d30*/  ISETP.GT.U32.AND P5, PT, R247, R94, PT ;  /* 0x0000005ef700720c */ /* 0x000fe40003fa4070 */
[----:B------:R-:W-:Y:S01]  /*15d40*/  @!P2 IADD3 R84, R84, -R247, RZ ;  /* 0x800000f75454a210 */ /* 0x000fe20007ffe0ff */
[--C-:B------:R-:W-:Y:S01]  /*15d50*/  @!P4 IMAD.IADD R93, R93, 0x1, -R247.reuse ;  /* 0x000000015d5dc824 */ /* 0x100fe200078e0af7 */
[----:B------:R-:W-:Y:S01]  /*15d60*/  ISETP.GT.U32.AND P2, PT, R247, R91, PT ;  /* 0x0000005bf700720c */ /* 0x000fe20003f44070 */
[----:B------:R-:W-:Y:S01]  /*15d70*/  @!P3 IMAD.IADD R89, R89, 0x1, -R247 ;  /* 0x000000015959b824 */ /* 0x000fe200078e0af7 */
[----:B------:R-:W-:-:S02]  /*15d80*/  ISETP.GT.U32.AND P4, PT, R247, R87, PT ;  /* 0x00000057f700720c */ /* 0x000fc40003f84070 */
        /* <DEDUP_REMOVED lines=16> */
[----:B------:R-:W-:Y:S01]  /*15e90*/  @!P1 IADD3 R92, R92, -R247, RZ ;  /* 0x800000f75c5c9210 */ /* 0x000fe20007ffe0ff */
        /* <DEDUP_REMOVED lines=11> */
[C---:B------:R-:W-:Y:S01]  /*15f50*/  ISETP.GT.U32.AND P3, PT, R247.reuse, R96, PT ;  /* 0x00000060f700720c */ /* 0x040fe20003f64070 */
[--C-:B------:R-:W-:Y:S01]  /*15f60*/  @!P1 IMAD.IADD R86, R86, 0x1, -R247.reuse ;  /* 0x0000000156569824 */ /* 0x100fe200078e0af7 */
[C---:B------:R-:W-:Y:S01]  /*15f70*/  ISETP.GT.U32.AND P1, PT, R247.reuse, R92, PT ;  /* 0x0000005cf700720c */ /* 0x040fe20003f24070 */
        /* <DEDUP_REMOVED lines=22> */
[----:B------:R-:W-:Y:S01]  /*160e0*/  ISETP.GT.U32.AND P2, PT, R247, R105, PT ;  /* 0x00000069f700720c */ /* 0x000fe20003f44070 */
[--C-:B------:R-:W-:Y:S01]  /*160f0*/  @!P3 IMAD.IADD R103, R103, 0x1, -R247.reuse ;  /* 0x000000016767b824 */ /* 0x100fe200078e0af7 */
[C---:B------:R-:W-:Y:S02]  /*16100*/  ISETP.GT.U32.AND P4, PT, R247.reuse, R101, PT ;  /* 0x00000065f700720c */ /* 0x040fe40003f84070 */
[----:B------:R-:W-:Y:S01]  /*16110*/  ISETP.GT.U32.AND P3, PT, R247, R97, PT ;  /* 0x00000061f700720c */ /* 0x000fe20003f64070 */
[--C-:B------:R-:W-:Y:S01]  /*16120*/  @!P1 IMAD.IADD R99, R99, 0x1, -R247.reuse ;  /* 0x0000000163639824 */ /* 0x100fe200078e0af7 */
[C---:B------:R-:W-:Y:S01]  /*16130*/  ISETP.GT.U32.AND P1, PT, R247.reuse, R106, PT ;  /* 0x0000006af700720c */ /* 0x040fe20003f24070 */
[--C-:B------:R-:W-:Y:S01]  /*16140*/  @!P0 IMAD.IADD R104, R104, 0x1, -R247.reuse ;  /* 0x0000000168688824 */ /* 0x100fe200078e0af7 */
[----:B------:R-:W-:Y:S01]  /*16150*/  ISETP.GT.U32.AND P0, PT, R247, R98, PT ;  /* 0x00000062f700720c */ /* 0x000fe20003f04070 */
[----:B------:R-:W-:-:S02]  /*16160*/  @!P6 IMAD.IADD R108, R108, 0x1, -R247 ;  /* 0x000000016c6ce824 */ /* 0x000fc400078e0af7 */
[--C-:B------:R-:W-:Y:S01]  /*16170*/  @!P5 IMAD.IADD R96, R96, 0x1, -R247.reuse ;  /* 0x000000016060d824 */ /* 0x100fe200078e0af7 */
[----:B------:R-:W-:Y:S01]  /*16180*/  ISETP.GT.U32.AND P5, PT, R247, R102, PT ;  /* 0x00000066f700720c */ /* 0x000fe20003fa4070 */
[--C-:B------:R-:W-:Y:S01]  /*16190*/  @!P2 IMAD.IADD R105, R105, 0x1, -R247.reuse ;  /* 0x000000016969a824 */ /* 0x100fe200078e0af7 */
[----:B------:R-:W-:Y:S01]  /*161a0*/  ISETP.GT.U32.AND P2, PT, R247, R99, PT ;  /* 0x00000063f700720c */ /* 0x000fe20003f44070 */
[--C-:B------:R-:W-:Y:S01]  /*161b0*/  @!P4 IMAD.IADD R101, R101, 0x1, -R247.reuse ;  /* 0x000000016565c824 */ /* 0x100fe200078e0af7 */
[----:B------:R-:W-:Y:S02]  /*161c0*/  ISETP.GT.U32.AND P4, PT, R247, R108, PT ;  /* 0x0000006cf700720c */ /* 0x000fe40003f84070 */
        /* <DEDUP_REMOVED lines=21> */
[----:B------:R-:W-:Y:S01]  /*16320*/  @!P4 IMAD.IADD R115, R115, 0x1, -R247 ;  /* 0x000000017373c824 */ /* 0x000fe200078e0af7 */
[----:B------:R-:W-:-:S02]  /*16330*/  ISETP.GT.U32.AND P2, PT, R247, R112, PT ;  /* 0x00000070f700720c */ /* 0x000fc40003f44070 */
[C---:B------:R-:W-:Y:S01]  /*16340*/  ISETP.GT.U32.AND P4, PT, R247.reuse, R109, PT ;  /* 0x0000006df700720c */ /* 0x040fe20003f84070 */
[--C-:B------:R-:W-:Y:S01]  /*16350*/  @!P3 IMAD.IADD R110, R110, 0x1, -R247.reuse ;  /* 0x000000016e6eb824 */ /* 0x100fe200078e0af7 */
[C---:B------:R-:W-:Y:S02]  /*16360*/  ISETP.GT.U32.AND P3, PT, R247.reuse, R117, PT ;  /* 0x00000075f700720c */ /* 0x040fe40003f64070 */
        /* <DEDUP_REMOVED lines=22> */
[----:B------:R-:W-:Y:S02]  /*164d0*/  ISETP.GT.U32.AND P2, PT, R247, R113, PT ;  /* 0x00000071f700720c */ /* 0x000fe40003f44070 */
[----:B------:R-:W-:Y:S01]  /*164e0*/  @!P4 IADD3 R115, R115, -R247, RZ ;  /* 0x800000f77373c210 */ /* 0x000fe20007ffe0ff */
[--C-:B------:R-:W-:Y:S01]  /*164f0*/  @!P3 IMAD.IADD R111, R111, 0x1, -R247.reuse ;  /* 0x000000016f6fb824 */ /* 0x100fe200078e0af7 */
[C---:B------:R-:W-:Y:S01]  /*16500*/  ISETP.GT.U32.AND P4, PT, R247.reuse, R122, PT ;  /* 0x0000007af700720c */ /* 0x040fe20003f84070 */
        /* <DEDUP_REMOVED lines=55> */
[--C-:B------:R-:W-:Y:S01]  /*16880*/  @!P3 IMAD.IADD R125, R125, 0x1, -R247.reuse ;  /* 0x000000017d7db824 */ /* 0x100fe200078e0af7 */
[----:B------:R-:W-:Y:S01]  /*16890*/  ISETP.GT.U32.AND P3, PT, R247, R131, PT ;  /* 0x00000083f700720c */ /* 0x000fe20003f64070 */
[----:B------:R-:W-:-:S02]  /*168a0*/  @!P6 IMAD.IADD R134, R134, 0x1, -R247 ;  /* 0x000000018686e824 */ /* 0x000fc400078e0af7 */
[--C-:B------:R-:W-:Y:S01]  /*168b0*/  @!P1 IMAD.IADD R122, R122, 0x1, -R247.reuse ;  /* 0x000000017a7a9824 */ /* 0x100fe200078e0af7 */
[C---:B------:R-:W-:Y:S02]  /*168c0*/  ISETP.GT.U32.AND P1, PT, R247.reuse, R128, PT ;  /* 0x00000080f700720c */ /* 0x040fe40003f24070 */
[----:B------:R-:W-:Y:S01]  /*168d0*/  @!P0 IADD3 R126, R126, -R247, RZ ;  /* 0x800000f77e7e8210 */ /* 0x000fe20007ffe0ff */
        /* <DEDUP_REMOVED lines=21> */
[----:B------:R-:W-:-:S02]  /*16a30*/  ISETP.GT.U32.AND P3, PT, R247, R145, PT ;  /* 0x00000091f700720c */ /* 0x000fc40003f64070 */
[-C--:B------:R-:W-:Y:S02]  /*16a40*/  @!P6 IADD3 R133, R133, -R247.reuse, RZ ;  /* 0x800000f78585e210 */ /* 0x080fe40007ffe0ff */
[----:B------:R-:W-:Y:S01]  /*16a50*/  ISETP.GT.U32.AND P6, PT, R247, R140, PT ;  /* 0x0000008cf700720c */ /* 0x000fe20003fc4070 */
[--C-:B------:R-:W-:Y:S01]  /*16a60*/  @!P1 IMAD.IADD R135, R135, 0x1, -R247.reuse ;  /* 0x0000000187879824 */ /* 0x100fe200078e0af7 */
[----:B------:R-:W-:Y:S01]  /*16a70*/  ISETP.GT.U32.AND P1, PT, R247, R142, PT ;  /* 0x0000008ef700720c */ /* 0x000fe20003f24070 */
[--C-:B------:R-:W-:Y:S01]  /*16a80*/  @!P0 IMAD.IADD R139, R139, 0x1, -R247.reuse ;  /* 0x000000018b8b8824 */ /* 0x100fe200078e0af7 */
[C---:B------:R-:W-:Y:S01]  /*16a90*/  ISETP.GT.U32.AND P0, PT, R247.reuse, R146, PT ;  /* 0x00000092f700720c */ /* 0x040fe20003f04070 */
        /* <DEDUP_REMOVED lines=23> */
[----:B------:R-:W-:Y:S02]  /*16c10*/  @!P1 IADD3 R136, R136, -R247, RZ ;  /* 0x800000f788889210 */ /* 0x000fe40007ffe0ff */
[C---:B------:R-:W-:Y:S01]  /*16c20*/  ISETP.GT.U32.AND P1, PT, R247.reuse, R142, PT ;  /* 0x0000008ef700720c */ /* 0x040fe20003f24070 */
[--C-:B------:R-:W-:Y:S01]  /*16c30*/  @!P0 IMAD.IADD R140, R140, 0x1, -R247.reuse ;  /* 0x000000018c8c8824 */ /* 0x100fe200078e0af7 */
[----:B------:R-:W-:Y:S02]  /*16c40*/  ISETP.GT.U32.AND P0, PT, R247, R147, PT ;  /* 0x00000093f700720c */ /* 0x000fe40003f04070 */
[----:B------:R-:W-:Y:S01]  /*16c50*/  @!P5 IADD3 R144, R144, -R247, RZ ;  /* 0x800000f79090d210 */ /* 0x000fe20007ffe0ff */
[--C-:B------:R-:W-:Y:S01]  /*16c60*/  @!P2 IMAD.IADD R141, R141, 0x1, -R247.reuse ;  /* 0x000000018d8da824 */ /* 0x100fe200078e0af7 */
[C---:B------:R-:W-:Y:S01]  /*16c70*/  ISETP.GT.U32.AND P5, PT, R247.reuse, R151, PT ;  /* 0x00000097f700720c */ /* 0x040fe20003fa4070 */
[----:B------:R-:W-:Y:S01]  /*16c80*/  @!P4 IMAD.IADD R150, R150, 0x1, -R247 ;  /* 0x000000019696c824 */ /* 0x000fe200078e0af7 */
[----:B------:R-:W-:-:S02]  /*16c90*/  ISETP.GT.U32.AND P6, PT, R247, R146, PT ;  /* 0x00000092f700720c */ /* 0x000fc40003fc4070 */
        /* <DEDUP_REMOVED lines=267> */
[----:B------:R-:W-:Y:S01]  /*17d50*/  IABS R239, R239 ;  /* 0x000000ef00ef7213 */ /* 0x000fe20000000000 */
[--C-:B------:R-:W-:Y:S01]  /*17d60*/  @!P2 IMAD.IADD R212, R212, 0x1, -R247.reuse ;  /* 0x00000001d4d4a824 */ /* 0x100fe200078e0af7 */
[----:B------:R-:W-:Y:S01]  /*17d70*/  ISETP.GT.U32.AND P5, PT, R247, R222, PT ;  /* 0x000000def700720c */ /* 0x000fe20003fa4070 */
[--C-:B------:R-:W-:Y:S01]  /*17d80*/  @!P4 IMAD.IADD R221, R221, 0x1, -R247.reuse ;  /* 0x00000001ddddc824 */ /* 0x100fe200078e0af7 */
[C---:B------:R-:W-:Y:S01]  /*17d90*/  ISETP.GT.U32.AND P2, PT, R247.reuse, R219, PT ;  /* 0x000000dbf700720c */ /* 0x040fe20003f44070 */
[----:B------:R-:W-:Y:S01]  /*17da0*/  STL [R1+0xc], R244 ;  /* 0x00000cf401007387 */ /* 0x000fe20000100800 */
[C---:B------:R-:W-:Y:S01]  /*17db0*/  ISETP.GT.U32.AND P4, PT, R247.reuse, R215, PT ;  /* 0x000000d7f700720c */ /* 0x040fe20003f84070 */
[----:B------:R-:W-:Y:S01]  /*17dc0*/  @!P3 IMAD.IADD R216, R216, 0x1, -R247 ;  /* 0x00000001d8d8b824 */ /* 0x000fe200078e0af7 */
[----:B------:R-:W-:Y:S01]  /*17dd0*/  ISETP.GT.U32.AND P3, PT, R247, R223, PT ;  /* 0x000000dff700720c */ /* 0x000fe20003f64070 */
[----:B------:R-:W-:Y:S01]  /*17de0*/  IMAD.HI.U32 R240, R245, R239, RZ ;  /* 0x000000eff5f07227 */ /* 0x000fe200078e00ff */
[----:B------:R-:W-:Y:S01]  /*17df0*/  STL [R1+0x8], R243 ;  /* 0x000008f301007387 */ /* 0x000fe20000100800 */
[----:B------:R-:W-:-:S03]  /*17e00*/  @!P6 IADD3 R211, R211, -R247, RZ ;  /* 0x800000f7d3d3e210 */ /* 0x000fc60007ffe0ff */
[----:B------:R-:W-:Y:S01]  /*17e10*/  STL [R1+0x4], R242 ;  /* 0x000004f201007387 */ /* 0x000fe20000100800 */
[----:B------:R-:W-:Y:S01]  /*17e20*/  ISETP.GT.U32.AND P6, PT, R247, R218, PT ;  /* 0x000000daf700720c */ /* 0x000fe20003fc4070 */
[----:B------:R-:W-:Y:S02]  /*17e30*/  IMAD.MOV R240, RZ, RZ, -R240 ;  /* 0x000000fffff07224 */ /* 0x000fe400078e0af0 */
[----:B------:R-:W-:Y:S01]  /*17e40*/  STL [R1+0x29b8], R0 ;  /* 0x0029b80001007387 */ /* 0x000fe20000100800 */
[----:B------:R-:W-:-:S03]  /*17e50*/  @!P1 IMAD.IADD R213, R213, 0x1, -R247 ;  /* 0x00000001d5d59824 */ /* 0x000fc600078e0af7 */
[----:B------:R1:W-:Y:S01]  /*17e60*/  STL [R1], R241 ;  /* 0x000000f101007387 */ /* 0x0003e20000100800 */
[----:B------:R-:W-:Y:S01]  /*17e70*/  ISETP.GT.U32.AND P1, PT, R247, R220, PT ;  /* 0x000000dcf700720c */ /* 0x000fe20003f24070 */
[----:B------:R-:W-:Y:S01]  /*17e80*/  @!P0 IMAD.IADD R217, R217, 0x1, -R247 ;  /* 0x00000001d9d98824 */ /* 0x000fe200078e0af7 */
[C---:B------:R-:W-:Y:S01]  /*17e90*/  ISETP.GT.U32.AND P0, PT, R247.reuse, R224, PT ;  /* 0x000000e0f700720c */ /* 0x040fe20003f04070 */
[----:B------:R-:W-:Y:S01]  /*17ea0*/  IMAD R239, R247, R240, R239 ;  /* 0x000000f0f7ef7224 */ /* 0x000fe200078e02ef */
[----:B------:R-:W-:Y:S01]  /*17eb0*/  @!P2 IADD3 R219, R219, -R247, RZ ;  /* 0x800000f7dbdba210 */ /* 0x000fe20007ffe0ff */
[----:B------:R-:W-:Y:S02]  /*17ec0*/  @!P5 IMAD.IADD R222, R222, 0x1, -R247 ;  /* 0x00000001deded824 */ /* 0x000fe400078e0af7 */
[----:B-1----:R-:W-:Y:S01]  /*17ed0*/  VIADD R241, R6, 0x1fa ;  /* 0x000001fa06f17836 */ /* 0x002fe20000000000 */
[C---:B------:R-:W-:Y:S01]  /*17ee0*/  ISETP.GT.U32.AND P5, PT, R247.reuse, R216, PT ;  /* 0x000000d8f700720c */ /* 0x040fe20003fa4070 */
[----:B------:R-:W-:Y:S01]  /*17ef0*/  STL [R1+0x29bc], R2 ;  /* 0x0029bc0201007387 */ /* 0x000fe20000100800 */
[----:B------:R-:W-:-:S02]  /*17f00*/  ISETP.GT.U32.AND P2, PT, R247, R213, PT ;  /* 0x000000d5f700720c */ /* 0x000fc40003f44070 */
[----:B------:R-:W-:Y:S01]  /*17f10*/  IABS R240, R241 ;  /* 0x000000f100f07213 */ /* 0x000fe20000000000 */
[----:B------:R-:W-:Y:S01]  /*17f20*/  STL [R1+0x29c0], R3 ;  /* 0x0029c00301007387 */ /* 0x000fe20000100800 */
[--C-:B------:R-:W-:Y:S01]  /*17f30*/  @!P4 IMAD.IADD R215, R215, 0x1, -R247.reuse ;  /* 0x00000001d7d7c824 */ /* 0x100fe200078e0af7 */
[----:B------:R-:W-:Y:S01]  /*17f40*/  ISETP.GT.U32.AND P4, PT, R247, R221, PT ;  /* 0x000000ddf700720c */ /* 0x000fe20003f84070 */
[----:B------:R-:W-:Y:S01]  /*17f50*/  @!P3 IMAD.IADD R223, R223, 0x1, -R247 ;  /* 0x00000001dfdfb824 */ /* 0x000fe200078e0af7 */
[----:B------:R-:W-:Y:S01]  /*17f60*/  STL [R1+0x29c4], R4 ;  /* 0x0029c40401007387 */ /* 0x000fe20000100800 */
[----:B------:R-:W-:-:S03]  /*17f70*/  ISETP.GT.U32.AND P3, PT, R247, R217, PT ;  /* 0x000000d9f700720c */ /* 0x000fc60003f64070 */
[----:B------:R1:W-:Y:S01]  /*17f80*/  STL [R1+0x1fa8], R241 ;  /* 0x001fa8f101007387 */ /* 0x0003e20000100800 */
[--C-:B------:R-:W-:Y:S01]  /*17f90*/  @!P6 IMAD.IADD R218, R218, 0x1, -R247.reuse ;  /* 0x00000001dadae824 */ /* 0x100fe200078e0af7 */
[----:B------:R-:W-:Y:S01]  /*17fa0*/  ISETP.GT.U32.AND P6, PT, R247, R225, PT ;  /* 0x000000e1f700720c */ /* 0x000fe20003fc4070 */
[----:B------:R-:W-:Y:S02]  /*17fb0*/  VIADD R0, R6, 0x1fb ;  /* 0x000001fb06007836 */ /* 0x000fe40000000000 */
[----:B------:R-:W-:Y:S02]  /*17fc0*/  @!P1 IMAD.IADD R220, R220, 0x1, -R247 ;  /* 0x00000001dcdc9824 */ /* 0x000fe400078e0af7 */
[----:B-1----:R-:W-:Y:S01]  /*17fd0*/  IMAD.HI.U32 R241, R245, R240, RZ ;  /* 0x000000f0f5f17227 */ /* 0x002fe200078e00ff */
[----:B------:R-:W-:-:S03]  /*17fe0*/  ISETP.GT.U32.AND P1, PT, R247, R214, PT ;  /* 0x000000d6f700720c */ /* 0x000fc60003f24070 */
[----:B------:R-:W-:Y:S02]  /*17ff0*/  IMAD.MOV R241, RZ, RZ, -R241 ;  /* 0x000000fffff17224 */ /* 0x000fe400078e0af1 */
[--C-:B------:R-:W-:Y:S01]  /*18000*/  @!P0 IMAD.IADD R224, R224, 0x1, -R247.reuse ;  /* 0x00000001e0e08824 */ /* 0x100fe200078e0af7 */
[C---:B------:R-:W-:Y:S01]  /*18010*/  ISETP.GT.U32.AND P0, PT, R247.reuse, R218, PT ;  /* 0x000000daf700720c */ /* 0x040fe20003f04070 */
[C---:B------:R-:W-:Y:S01]  /*18020*/  IMAD R240, R247.reuse, R241, R240 ;  /* 0x000000f1f7f07224 */ /* 0x040fe200078e02f0 */
[----:B------:R-:W-:Y:S01]  /*18030*/  IABS R241, R0 ;  /* 0x0000000000f17213 */ /* 0x000fe20000000000 */
[--C-:B------:R-:W-:Y:S01]  /*18040*/  @!P5 IMAD.IADD R216, R216, 0x1, -R247.reuse ;  /* 0x00000001d8d8d824 */ /* 0x100fe200078e0af7 */
[----:B------:R-:W-:Y:S01]  /*18050*/  ISETP.GT.U32.AND P5, PT, R247, R222, PT ;  /* 0x000000def700720c */ /* 0x000fe20003fa4070 */
[--C-:B------:R-:W-:Y:S01]  /*18060*/  @!P2 IMAD.IADD R213, R213, 0x1, -R247.reuse ;  /* 0x00000001d5d5a824 */ /* 0x100fe200078e0af7 */
[----:B------:R-:W-:Y:S02]  /*18070*/  ISETP.GT.U32.AND P2, PT, R247, R219, PT ;  /* 0x000000dbf700720c */ /* 0x000fe40003f44070 */
[----:B------:R-:W-:Y:S01]  /*18080*/  @!P4 IADD3 R221, R221, -R247, RZ ;  /* 0x800000f7ddddc210 */ /* 0x000fe20007ffe0ff */
[--C-:B------:R-:W-:Y:S01]  /*18090*/  @!P3 IMAD.IADD R217, R217, 0x1, -R247.reuse ;  /* 0x00000001d9d9b824 */ /* 0x100fe200078e0af7 */
[----:B------:R-:W-:Y:S01]  /*180a0*/  ISETP.GT.U32.AND P4, PT, R247, R228, PT ;  /* 0x000000e4f700720c */ /* 0x000fe20003f84070 */
[----:B------:R-:W-:Y:S01]  /*180b0*/  IMAD.HI.U32 R242, R245, R241, RZ ;  /* 0x000000f1f5f27227 */ /* 0x000fe200078e00ff */
[----:B------:R-:W-:Y:S01]  /*180c0*/  ISETP.GT.U32.AND P3, PT, R247, R223, PT ;  /* 0x000000dff700720c */ /* 0x000fe20003f64070 */
[----:B------:R1:W-:Y:S02]  /*180d0*/  STL [R1+0x1f9c], R0 ;  /* 0x001f9c0001007387 */ /* 0x0003e40000100800 */
[--C-:B------:R-:W-:Y:S01]  /*180e0*/  @!P6 IMAD.IADD R225, R225, 0x1, -R247.reuse ;  /* 0x00000001e1e1e824 */ /* 0x100fe200078e0af7 */
[----:B------:R-:W-:Y:S01]  /*180f0*/  @!P1 IADD3 R214, R214, -R247, RZ ;  /* 0x800000f7d6d69210 */ /* 0x000fe20007ffe0ff */
[----:B------:R-:W-:Y:S01]  /*18100*/  IMAD.MOV R242, RZ, RZ, -R242 ;  /* 0x000000fffff27224 */ /* 0x000fe200078e0af2 */
[C---:B------:R-:W-:Y:S01]  /*18110*/  ISETP.GT.U32.AND P1, PT, R247.reuse, R220, PT ;  /* 0x000000dcf700720c */ /* 0x040fe20003f24070 */
[----:B------:R-:W-:Y:S01]  /*18120*/  @!P0 IMAD.IADD R218, R218, 0x1, -R247 ;  /* 0x00000001dada8824 */ /* 0x000fe200078e0af7 */
[----:B------:R-:W-:Y:S01]  /*18130*/  ISETP.GT.U32.AND P0, PT, R247, R225, PT ;  /* 0x000000e1f700720c */ /* 0x000fe20003f04070 */
[----:B-1----:R-:W-:-:S02]  /*18140*/  VIADD R0, R6, 0x1fc ;  /* 0x000001fc06007836 */ /* 0x002fc40000000000 */
[----:B------:R-:W-:Y:S02]  /*18150*/  IMAD R241, R247, R242, R241 ;  /* 0x000000f2f7f17224 */ /* 0x000fe400078e02f1 */
[--C-:B------:R-:W-:Y:S01]  /*18160*/  @!P5 IMAD.IADD R222, R222, 0x1, -R247.reuse ;  /* 0x00000001deded824 */ /* 0x100fe200078e0af7 */
[----:B------:R-:W-:Y:S01]  /*18170*/  IABS R242, R0 ;  /* 0x0000000000f27213 */ /* 0x000fe20000000000 */
[--C-:B------:R-:W-:Y:S01]  /*18180*/  @!P2 IMAD.IADD R219, R219, 0x1, -R247.reuse ;  /* 0x00000001dbdba824 */ /* 0x100fe200078e0af7 */
[C---:B------:R-:W-:Y:S01]  /*18190*/  ISETP.GT.U32.AND P5, PT, R247.reuse, R229, PT ;  /* 0x000000e5f700720c */ /* 0x040fe20003fa4070 */
[--C-:B------:R-:W-:Y:S01]  /*181a0*/  @!P4 IMAD.IADD R228, R228, 0x1, -R247.reuse ;  /* 0x00000001e4e4c824 */ /* 0x100fe200078e0af7 */
[C---:B------:R-:W-:Y:S02]  /*181b0*/  ISETP.GT.U32.AND P6, PT, R247.reuse, R224, PT ;  /* 0x000000e0f700720c */ /* 0x040fe40003fc4070 */
[----:B------:R-:W-:Y:S01]  /*181c0*/  ISETP.GT.U32.AND P2, PT, R247, R226, PT ;  /* 0x000000e2f700720c */ /* 0x000fe20003f44070 */
[----:B------:R-:W-:Y:S01]  /*181d0*/  @!P3 IMAD.IADD R223, R223, 0x1, -R247 ;  /* 0x00000001dfdfb824 */ /* 0x000fe200078e0af7 */
[----:B------:R-:W-:Y:S01]  /*181e0*/  ISETP.GT.U32.AND P4, PT, R247, R235, PT ;  /* 0x000000ebf700720c */ /* 0x000fe20003f84070 */
[----:B------:R-:W-:Y:S01]  /*181f0*/  IMAD.HI.U32 R243, R245, R242, RZ ;  /* 0x000000f2f5f37227 */ /* 0x000fe200078e00ff */
[----:B------:R-:W-:Y:S01]  /*18200*/  ISETP.GT.U32.AND P3, PT, R247, R230, PT ;  /* 0x000000e6f700720c */ /* 0x000fe20003f64070 */
[----:B------:R1:W-:Y:S02]  /*18210*/  STL [R1+0x1f94], R0 ;  /* 0x001f940001007387 */ /* 0x0003e40000100800 */
[----:B------:R-:W-:-:S02]  /*18220*/  IMAD.MOV R243, RZ, RZ, -R243 ;  /* 0x000000fffff37224 */ /* 0x000fc400078e0af3 */
[--C-:B------:R-:W-:Y:S01]  /*18230*/  @!P1 IMAD.IADD R220, R220, 0x1, -R247.reuse ;  /* 0x00000001dcdc9824 */ /* 0x100fe200078e0af7 */
[----:B------:R-:W-:Y:S01]  /*18240*/  ISETP.GT.U32.AND P1, PT, R247, R227, PT ;  /* 0x000000e3f700720c */ /* 0x000fe20003f24070 */
[--C-:B------:R-:W-:Y:S01]  /*18250*/  @!P0 IMAD.IADD R225, R225, 0x1, -R247.reuse ;  /* 0x00000001e1e18824 */ /* 0x100fe200078e0af7 */
[----:B------:R-:W-:Y:S01]  /*18260*/  ISETP.GT.U32.AND P0, PT, R247, R232, PT ;  /* 0x000000e8f700720c */ /* 0x000fe20003f04070 */
[----:B-1----:R-:W-:Y:S01]  /*18270*/  VIADD R0, R6, 0x1fd ;  /* 0x000001fd06007836 */ /* 0x002fe20000000000 */
[----:B------:R-:W-:Y:S01]  /*18280*/  @!P5 IADD3 R229, R229, -R247, RZ ;  /* 0x800000f7e5e5d210 */ /* 0x000fe20007ffe0ff */
[C---:B------:R-:W-:Y:S02]  /*18290*/  IMAD R242, R247.reuse, R243, R242 ;  /* 0x000000f3f7f27224 */ /* 0x040fe400078e02f2 */
[--C-:B------:R-:W-:Y:S01]  /*182a0*/  @!P6 IMAD.IADD R224, R224, 0x1, -R247.reuse ;  /* 0x00000001e0e0e824 */ /* 0x100fe200078e0af7 */
[----:B------:R-:W-:Y:S01]  /*182b0*/  IABS R243, R0 ;  /* 0x0000000000f37213 */ /* 0x000fe20000000000 */
[--C-:B------:R-:W-:Y:S01]  /*182c0*/  @!P2 IMAD.IADD R226, R226, 0x1, -R247.reuse ;  /* 0x00000001e2e2a824 */ /* 0x100fe200078e0af7 */
[----:B------:R-:W-:Y:S01]  /*182d0*/  ISETP.GT.U32.AND P6, PT, R247, R231, PT ;  /* 0x000000e7f700720c */ /* 0x000fe20003fc4070 */
[--C-:B------:R-:W-:Y:S01]  /*182e0*/  @!P4 IMAD.IADD R235, R235, 0x1, -R247.reuse ;  /* 0x00000001ebebc824 */ /* 0x100fe200078e0af7 */
[C---:B------:R-:W-:Y:S01]  /*182f0*/  ISETP.GT.U32.AND P2, PT, R247.reuse, R233, PT ;  /* 0x000000e9f700720c */ /* 0x040fe20003f44070 */
[----:B------:R-:W-:Y:S01]  /*18300*/  @!P3 IMAD.IADD R230, R230, 0x1, -R247 ;  /* 0x00000001e6e6b824 */ /* 0x000fe200078e0af7 */
[----:B------:R-:W-:Y:S01]  /*18310*/  ISETP.GT.U32.AND P4, PT, R247, R229, PT ;  /* 0x000000e5f700720c */ /* 0x000fe20003f84070 */
[----:B------:R-:W-:Y:S01]  /*18320*/  IMAD.HI.U32 R244, R245, R243, RZ ;  /* 0x000000f3f5f47227 */ /* 0x000fe200078e00ff */
[----:B------:R-:W-:-:S02]  /*18330*/  ISETP.GT.U32.AND P5, PT, R247, R236, PT ;  /* 0x000000ecf700720c */ /* 0x000fc40003fa4070 */
[----:B------:R-:W-:Y:S01]  /*18340*/  ISETP.GT.U32.AND P3, PT, R247, R237, PT ;  /* 0x000000edf700720c */ /* 0x000fe20003f64070 */
[----:B------:R1:W-:Y:S01]  /*18350*/  STL [R1+0x1f90], R0 ;  /* 0x001f900001007387 */ /* 0x0003e20000100800 */
[----:B------:R-:W-:Y:S02]  /*18360*/  IMAD.MOV R244, RZ, RZ, -R244 ;  /* 0x000000fffff47224 */ /* 0x000fe400078e0af4 */
[--C-:B------:R-:W-:Y:S02]  /*18370*/  @!P1 IMAD.IADD R227, R227, 0x1, -R247.reuse ;  /* 0x00000001e3e39824 */ /* 0x100fe400078e0af7 */
[----:B------:R-:W-:Y:S01]  /*18380*/  @!P0 IMAD.IADD R232, R232, 0x1, -R247 ;  /* 0x00000001e8e88824 */ /* 0x000fe200078e0af7 */
[C---:B------:R-:W-:Y:S01]  /*18390*/  ISETP.GT.U32.AND P0, PT, R247.reuse, R226, PT ;  /* 0x000000e2f700720c */ /* 0x040fe20003f04070 */
[----:B-1----:R-:W-:Y:S02]  /*183a0*/  VIADD R0, R6, 0x1fe ;  /* 0x000001fe06007836 */ /* 0x002fe40000000000 */
[----:B------:R-:W-:-:S02]  /*183b0*/  IMAD R243, R247, R244, R243 ;  /* 0x000000f4f7f37224 */ /* 0x000fc400078e02f3 */
[--C-:B------:R-:W-:Y:S01]  /*183c0*/  @!P6 IMAD.IADD R231, R231, 0x1, -R247.reuse ;  /* 0x00000001e7e7e824 */ /* 0x100fe200078e0af7 */
[----:B------:R-:W-:Y:S01]  /*183d0*/  IABS R244, R0 ;  /* 0x0000000000f47213 */ /* 0x000fe20000000000 */
[--C-:B------:R-:W-:Y:S01]  /*183e0*/  @!P2 IMAD.IADD R233, R233, 0x1, -R247.reuse ;  /* 0x00000001e9e9a824 */ /* 0x100fe200078e0af7 */
[----:B------:R-:W-:Y:S01]  /*183f0*/  ISETP.GT.U32.AND P6, PT, R247, R238, PT ;  /* 0x000000eef700720c */ /* 0x000fe20003fc4070 */
[--C-:B------:R-:W-:Y:S01]  /*18400*/  @!P4 IMAD.IADD R229, R229, 0x1, -R247.reuse ;  /* 0x00000001e5e5c824 */ /* 0x100fe200078e0af7 */
[C---:B------:R-:W-:Y:S01]  /*18410*/  ISETP.GT.U32.AND P2, PT, R247.reuse, R227, PT ;  /* 0x000000e3f700720c */ /* 0x040fe20003f44070 */
[----:B------:R-:W-:Y:S01]  /*18420*/  @!P5 IMAD.IADD R236, R236, 0x1, -R247 ;  /* 0x00000001ececd824 */ /* 0x000fe200078e0af7 */
[C---:B------:R-:W-:Y:S01]  /*18430*/  ISETP.GT.U32.AND P4, PT, R247.reuse, R235, PT ;  /* 0x000000ebf700720c */ /* 0x040fe20003f84070 */
[----:B------:R1:W-:Y:S01]  /*18440*/  STL [R1+0x1f88], R0 ;  /* 0x001f880001007387 */ /* 0x0003e20000100800 */
[----:B------:R-:W-:Y:S02]  /*18450*/  ISETP.GT.U32.AND P5, PT, R247, R230, PT ;  /* 0x000000e6f700720c */ /* 0x000fe40003fa4070 */
[----:B------:R-:W-:-:S02]  /*18460*/  @!P3 IADD3 R237, R237, -R247, RZ ;  /* 0x800000f7ededb210 */ /* 0x000fc40007ffe0ff */
[----:B------:R-:W-:Y:S01]  /*18470*/  ISETP.GT.U32.AND P3, PT, R247, R231, PT ;  /* 0x000000e7f700720c */ /* 0x000fe20003f64070 */
[----:B-1----:R-:W-:-:S04]  /*18480*/  IMAD.HI.U32 R0, R245, R244, RZ ;  /* 0x000000f4f5007227 */ /* 0x002fc800078e00ff */
[----:B------:R-:W-:Y:S02]  /*18490*/  IMAD.MOV R0, RZ, RZ, -R0 ;  /* 0x000000ffff007224 */ /* 0x000fe400078e0a00 */
[--C-:B------:R-:W-:Y:S01]  /*184a0*/  @!P0 IMAD.IADD R226, R226, 0x1, -R247.reuse ;  /* 0x00000001e2e28824 */ /* 0x100fe200078e0af7 */
[C---:B------:R-:W-:Y:S01]  /*184b0*/  ISETP.GT.U32.AND P0, PT, R247.reuse, R232, PT ;  /* 0x000000e8f700720c */ /* 0x040fe20003f04070 */
[----:B------:R-:W-:Y:S02]  /*184c0*/  IMAD R244, R247, R0, R244 ;  /* 0x00000000f7f47224 */ /* 0x000fe400078e02f4 */
[----:B------:R-:W-:Y:S02]  /*184d0*/  VIADD R0, R6, 0x1ff ;  /* 0x000001ff06007836 */ /* 0x000fe40000000000 */
[--C-:B------:R-:W-:Y:S02]  /*184e0*/  @!P6 IMAD.IADD R238, R238, 0x1, -R247.reuse ;  /* 0x00000001eeeee824 */ /* 0x100fe400078e0af7 */
[--C-:B------:R-:W-:Y:S01]  /*184f0*/  @!P2 IMAD.IADD R227, R227, 0x1, -R247.reuse ;  /* 0x00000001e3e3a824 */ /* 0x100fe200078e0af7 */
[----:B------:R-:W-:Y:S01]  /*18500*/  ISETP.GT.U32.AND P2, PT, R247, R233, PT ;  /* 0x000000e9f700720c */ /* 0x000fe20003f44070 */
[--C-:B------:R-:W-:Y:S01]  /*18510*/  @!P4 IMAD.IADD R235, R235, 0x1, -R247.reuse ;  /* 0x00000001ebebc824 */ /* 0x100fe200078e0af7 */
[C---:B------:R-:W-:Y:S01]  /*18520*/  ISETP.GT.U32.AND P4, PT, R247.reuse, R242, PT ;  /* 0x000000f2f700720c */ /* 0x040fe20003f84070 */
[--C-:B------:R-:W-:Y:S01]  /*18530*/  @!P5 IMAD.IADD R230, R230, 0x1, -R247.reuse ;  /* 0x00000001e6e6d824 */ /* 0x100fe200078e0af7 */
[----:B------:R-:W-:Y:S01]  /*18540*/  ISETP.GT.U32.AND P5, PT, R247, R236, PT ;  /* 0x000000ecf700720c */ /* 0x000fe20003fa4070 */
[----:B------:R-:W-:Y:S01]  /*18550*/  @!P3 IMAD.IADD R231, R231, 0x1, -R247 ;  /* 0x00000001e7e7b824 */ /* 0x000fe200078e0af7 */
[----:B------:R1:W-:Y:S01]  /*18560*/  STL [R1+0x1f84], R0 ;  /* 0x001f840001007387 */ /* 0x0003e20000100800 */
[----:B------:R-:W-:-:S02]  /*18570*/  ISETP.GT.U32.AND P3, PT, R247, R238, PT ;  /* 0x000000eef700720c */ /* 0x000fc40003f64070 */
[C---:B------:R-:W-:Y:S01]  /*18580*/  ISETP.GT.U32.AND P6, PT, R247.reuse, R237, PT ;  /* 0x000000edf700720c */ /* 0x040fe20003fc4070 */
[----:B------:R-:W-:Y:S01]  /*18590*/  @!P0 IMAD.IADD R232, R232, 0x1, -R247 ;  /* 0x00000001e8e88824 */ /* 0x000fe200078e0af7 */
[----:B-1----:R-:W-:Y:S02]  /*185a0*/  IABS R0, R0 ;  /* 0x0000000000007213 */ /* 0x002fe40000000000 */
[----:B------:R-:W-:-:S03]  /*185b0*/  ISETP.GT.U32.AND P0, PT, R247, R239, PT ;  /* 0x000000eff700720c */ /* 0x000fc60003f04070 */
[----:B------:R-:W-:Y:S02]  /*185c0*/  IMAD.MOV.U32 R2, RZ, RZ, R0 ;  /* 0x000000ffff027224 */ /* 0x000fe400078e0000 */
[----:B------:R-:W-:Y:S01]  /*185d0*/  @!P2 IMAD.IADD R233, R233, 0x1, -R247 ;  /* 0x00000001e9e9a824 */ /* 0x000fe200078e0af7 */
[----:B------:R-:W-:Y:S01]  /*185e0*/  ISETP.GT.U32.AND P2, PT, R247, R240, PT ;  /* 0x000000f0f700720c */ /* 0x000fe20003f44070 */
[----:B------:R-:W-:Y:S02]  /*185f0*/  VIADD R252, R6, 0x1 ;  /* 0x0000000106fc7836 */ /* 0x000fe40000000000 */
[----:B------:R-:W-:Y:S01]  /*18600*/  IMAD.HI.U32 R245, R245, R2, RZ ;  /* 0x00000002f5f57227 */ /* 0x000fe200078e00ff */
[----:B------:R-:W-:-:S03]  /*18610*/  @!P3 IADD3 R238, R238, -R247, RZ ;  /* 0x800000f7eeeeb210 */ /* 0x000fc60007ffe0ff */
[--C-:B------:R-:W-:Y:S01]  /*18620*/  @!P4 IMAD.IADD R242, R242, 0x1, -R247.reuse ;  /* 0x00000001f2f2c824 */ /* 0x100fe200078e0af7 */
[----:B------:R-:W-:Y:S01]  /*18630*/  ISETP.GE.AND P4, PT, R6, RZ, PT ;  /* 0x000000ff0600720c */ /* 0x000fe20003f86270 */
[--C-:B------:R-:W-:Y:S01]  /*18640*/  @!P5 IMAD.IADD R236, R236, 0x1, -R247.reuse ;  /* 0x00000001ececd824 */ /* 0x100fe200078e0af7 */
[----:B------:R-:W-:Y:S01]  /*18650*/  ISETP.GT.U32.AND P5, PT, R247, R243, PT ;  /* 0x000000f3f700720c */ /* 0x000fe20003fa4070 */
[----:B------:R-:W-:Y:S01]  /*18660*/  @!P6 IMAD.IADD R237, R237, 0x1, -R247 ;  /* 0x00000001edede824 */ /* 0x000fe200078e0af7 */
[----:B------:R-:W-:Y:S01]  /*18670*/  ISETP.GE.AND P3, PT, R252, RZ, PT ;  /* 0x000000fffc00720c */ /* 0x000fe20003f66270 */
[C---:B------:R-:W-:Y:S01]  /*18680*/  VIADD R0, R6.reuse, 0x2 ;  /* 0x0000000206007836 */ /* 0x040fe20000000000 */
[----:B------:R-:W-:Y:S02]  /*18690*/  IADD3 R245, -R245, RZ, RZ ;  /* 0x000000fff5f57210 */ /* 0x000fe40007ffe1ff */
[----:B------:R-:W-:Y:S01]  /*186a0*/  ISETP.GT.U32.AND P6, PT, R247, R244, PT ;  /* 0x000000f4f700720c */ /* 0x000fe20003fc4070 */
[----:B------:R-:W-:-:S02]  /*186b0*/  VIADD R252, R6, 0x3 ;  /* 0x0000000306fc7836 */ /* 0x000fc40000000000 */
[----:B------:R-:W-:Y:S02]  /*186c0*/  IMAD R245, R247, R245, R2 ;  /* 0x000000f5f7f57224 */ /* 0x000fe400078e0202 */
[----:B------:R-:W-:Y:S01]  /*186d0*/  @!P0 IMAD.IADD R239, R239, 0x1, -R247 ;  /* 0x00000001efef8824 */ /* 0x000fe200078e0af7 */
[----:B------:R-:W-:Y:S01]  /*186e0*/  ISETP.GE.AND P0, PT, R0, RZ, PT ;  /* 0x000000ff0000720c */ /* 0x000fe20003f06270 */
[----:B------:R-:W-:Y:S02]  /*186f0*/  IMAD.MOV.U32 R2, RZ, RZ, R7 ;  /* 0x000000ffff027224 */ /* 0x000fe400078e0007 */
[----:B------:R-:W-:Y:S02]  /*18700*/  VIADD R0, R6, 0x4 ;  /* 0x0000000406007836 */ /* 0x000fe40000000000 */
[----:B------:R-:W-:Y:S02]  /*18710*/  IMAD.MOV.U32 R3, RZ, RZ, R251 ;  /* 0x000000ffff037224 */ /* 0x000fe400078e00fb */
[--C-:B------:R-:W-:Y:S01]  /*18720*/  @!P2 IMAD.IADD R240, R240, 0x1, -R247.reuse ;  /* 0x00000001f0f0a824 */ /* 0x100fe200078e0af7 */
[----:B------:R-:W-:Y:S01]  /*18730*/  ISETP.GE.AND P2, PT, R252, RZ, PT ;  /* 0x000000fffc00720c */ /* 0x000fe20003f46270 */
[----:B------:R-:W-:Y:S01]  /*18740*/  @!P4 IMAD.MOV R2, RZ, RZ, -R2 ;  /* 0x000000ffff02c224 */ /* 0x000fe200078e0a02 */
[----:B------:R-:W-:Y:S01]  /*18750*/  IADD3 R252, R6, 0x5, RZ ;  /* 0x0000000506fc7810 */ /* 0x000fe20007ffe0ff */
[----:B------:R-:W-:Y:S01]  /*18760*/  @!P5 IMAD.IADD R243, R243, 0x1, -R247 ;  /* 0x00000001f3f3d824 */ /* 0x000fe200078e0af7 */
[----:B------:R-:W-:-:S02]  /*18770*/  ISETP.GE.AND P5, PT, R0, RZ, PT ;  /* 0x000000ff0000720c */ /* 0x000fc40003fa6270 */
[----:B------:R-:W-:Y:S01]  /*18780*/  @!P3 IADD3 R3, -R3, RZ, RZ ;  /* 0x000000ff0303b210 */ /* 0x000fe20007ffe1ff */
[----:B------:R-:W2:Y:S01]  /*18790*/  LDL.LU R0, [R1+0x448] ;  /* 0x0004480001007983 */ /* 0x000ea20000300800 */
[----:B------:R-:W-:Y:S01]  /*187a0*/  @!P6 IMAD.IADD R244, R244, 0x1, -R247 ;  /* 0x00000001f4f4e824 */ /* 0x000fe200078e0af7 */
[----:B------:R-:W-:Y:S02]  /*187b0*/  ISETP.GE.AND P6, PT, R252, RZ, PT ;  /* 0x000000fffc00720c */ /* 0x000fe40003fc6270 */
[----:B------:R-:W3:Y:S01]  /*187c0*/  LDL.LU R251, [R1+0x444] ;  /* 0x0004440001fb7983 */ /* 0x000ee20000300800 */
[----:B------:R-:W-:-:S03]  /*187d0*/  IMAD.MOV.U32 R4, RZ, RZ, R249 ;  /* 0x000000ffff047224 */ /* 0x000fc600078e00f9 */
[----:B------:R1:W-:Y:S04]  /*187e0*/  STL [R1+0x434], R2 ;  /* 0x0004340201007387 */ /* 0x0003e80000100800 */
[----:B------:R-:W4:Y:S04]  /*187f0*/  LDL.LU R252, [R1+0x438] ;  /* 0x0004380001fc7983 */ /* 0x000f280000300800 */
[----:B------:R1:W-:Y:S04]  /*18800*/  STL [R1+0x430], R3 ;  /* 0x0004300301007387 */ /* 0x0003e80000100800 */
[----:B------:R-:W2:Y:S01]  /*18810*/  LDL.LU R249, [R1+0x43c] ;  /* 0x00043c0001f97983 */ /* 0x000ea20000300800 */
[----:B-1----:R-:W-:-:S04]  /*18820*/  IMAD.MOV.U32 R2, RZ, RZ, R250 ;  /* 0x000000ffff027224 */ /* 0x002fc800078e00fa */
[----:B------:R-:W-:Y:S02]  /*18830*/  @!P0 IMAD.MOV R2, RZ, RZ, -R2 ;  /* 0x000000ffff028224 */ /* 0x000fe400078e0a02 */
[----:B------:R-:W-:-:S03]  /*18840*/  IMAD.MOV.U32 R3, RZ, RZ, R248 ;  /* 0x000000ffff037224 */ /* 0x000fc600078e00f8 */
[----:B------:R1:W-:Y:S04]  /*18850*/  STL [R1+0x42c], R2 ;  /* 0x00042c0201007387 */ /* 0x0003e80000100800 */
[----:B-1----:R-:W4:Y:S04]  /*18860*/  LDL.LU R2, [R1+0x41c] ;  /* 0x00041c0001027983 */ /* 0x002f280000300800 */
[----:B------:R-:W4:Y:S01]  /*18870*/  LDL.LU R248, [R1+0x440] ;  /* 0x0004400001f87983 */ /* 0x000f220000300800 */
[----:B------:R-:W-:Y:S01]  /*18880*/  ISETP.GT.U32.AND P1, PT, R247, R234, PT ;  /* 0x000000eaf700720c */ /* 0x000fe20003f24070 */
[----:B------:R-:W-:-:S02]  /*18890*/  IMAD.MOV.U32 R7, RZ, RZ, R246 ;  /* 0x000000ffff077224 */ /* 0x000fc400078e00f6 */
[----:B------:R-:W-:Y:S01]  /*188a0*/  @!P2 IMAD.MOV R4, RZ, RZ, -R4 ;  /* 0x000000ffff04a224 */ /* 0x000fe200078e0a04 */
[----:B------:R-:W4:Y:S01]  /*188b0*/  LDL.LU R246, [R1+0x44c] ;  /* 0x00044c0001f67983 */ /* 0x000f220000300800 */
[----:B------:R-:W-:-:S08]  /*188c0*/  @!P5 IMAD.MOV R3, RZ, RZ, -R3 ;  /* 0x000000ffff03d224 */ /* 0x000fd000078e0a03 */
[----:B------:R-:W-:Y:S01]  /*188d0*/  @!P1 IMAD.IADD R234, R234, 0x1, -R247 ;  /* 0x00000001eaea9824 */ /* 0x000fe200078e0af7 */
[C---:B------:R-:W-:Y:S01]  /*188e0*/  ISETP.GT.U32.AND P1, PT, R247.reuse, R228, PT ;  /* 0x000000e4f700720c */ /* 0x040fe20003f24070 */
[----:B------:R-:W-:Y:S01]  /*188f0*/  @!P6 IMAD.MOV R7, RZ, RZ, -R7 ;  /* 0x000000ffff07e224 */ /* 0x000fe200078e0a07 */
[----:B------:R1:W-:Y:S01]  /*18900*/  STL [R1+0x428], R4 ;  /* 0x0004280401007387 */ /* 0x0003e20000100800 */
[----:B------:R-:W-:-:S03]  /*18910*/  ISETP.GT.U32.AND P4, PT, R247, R243, PT ;  /* 0x000000f3f700720c */ /* 0x000fc60003f84070 */
[----:B-1----:R-:W4:Y:S07]  /*18920*/  LDL.LU R4, [R1+0x29c4] ;  /* 0x0029c40001047983 */ /* 0x002f2e0000300800 */
[--C-:B------:R-:W-:Y:S01]  /*18930*/  @!P1 IMAD.IADD R228, R228, 0x1, -R247.reuse ;  /* 0x00000001e4e49824 */ /* 0x100fe200078e0af7 */
[----:B------:R1:W-:Y:S01]  /*18940*/  STL [R1+0x424], R3 ;  /* 0x0004240301007387 */ /* 0x0003e20000100800 */
[C---:B------:R-:W-:Y:S01]  /*18950*/  ISETP.GT.U32.AND P1, PT, R247.reuse, R234, PT ;  /* 0x000000eaf700720c */ /* 0x040fe20003f24070 */
[----:B------:R-:W1:Y:S02]  /*18960*/  S2R R250, SR_TID.X ;  /* 0x0000000000fa7919 */ /* 0x000e640000002100 */
[----:B-1----:R-:W4:Y:S04]  /*18970*/  LDL.LU R3, [R1+0x29c0] ;  /* 0x0029c00001037983 */ /* 0x002f280000300800 */
[----:B------:R1:W-:Y:S02]  /*18980*/  STL [R1+0x420], R7 ;  /* 0x0004200701007387 */ /* 0x0003e40000100800 */
[----:B-1----:R-:W1:Y:S04]  /*18990*/  S2R R7, SR_TID.X ;  /* 0x0000000000077919 */ /* 0x002e680000002100 */
[--C-:B------:R-:W-:Y:S01]  /*189a0*/  @!P1 IMAD.IADD R234, R234, 0x1, -R247.reuse ;  /* 0x00000001eaea9824 */ /* 0x100fe200078e0af7 */
[----:B------:R-:W-:Y:S01]  /*189b0*/  ISETP.GT.U32.AND P1, PT, R247, R241, PT ;  /* 0x000000f1f700720c */ /* 0x000fe20003f24070 */
[----:B------:R-:W-:Y:S01]  /*189c0*/  @!P4 IMAD.IADD R243, R243, 0x1, -R247 ;  /* 0x00000001f3f3c824 */ /* 0x000fe200078e0af7 */
[----:B------:R-:W-:-:S02]  /*189d0*/  ISETP.GT.U32.AND P3, PT, R247, R240, PT ;  /* 0x000000f0f700720c */ /* 0x000fc40003f64070 */
[C---:B------:R-:W-:Y:S02]  /*189e0*/  ISETP.GT.U32.AND P2, PT, R247.reuse, R242, PT ;  /* 0x000000f2f700720c */ /* 0x040fe40003f44070 */
[----:B------:R-:W-:-:S07]  /*189f0*/  ISETP.GT.U32.AND P6, PT, R247, R244, PT ;  /* 0x000000f4f700720c */ /* 0x000fce0003fc4070 */
[----:B------:R-:W-:Y:S01]  /*18a00*/  @!P1 IMAD.IADD R241, R241, 0x1, -R247 ;  /* 0x00000001f1f19824 */ /* 0x000fe200078e0af7 */
[----:B------:R-:W-:-:S04]  /*18a10*/  LOP3.LUT R250, R250, 0x60, RZ, 0xc0, !PT ;  /* 0x00000060fafa7812 */ /* 0x000fc800078ec0ff */
[----:B------:R-:W-:Y:S02]  /*18a20*/  ISETP.GT.U32.AND P0, PT, R247, R241, PT ;  /* 0x000000f1f700720c */ /* 0x000fe40003f04070 */
[----:B-1----:R-:W-:-:S04]  /*18a30*/  SHF.L.U32 R7, R7, 0x2, RZ ;  /* 0x0000000207077819 */ /* 0x002fc800000006ff */
[----:B------:R-:W-:Y:S01]  /*18a40*/  LOP3.LUT R7, R7, 0x7c, RZ, 0xc0, !PT ;  /* 0x0000007c07077812 */ /* 0x000fe200078ec0ff */
[----:B------:R-:W-:-:S04]  /*18a50*/  @!P3 IMAD.IADD R240, R240, 0x1, -R247 ;  /* 0x00000001f0f0b824 */ /* 0x000fc800078e0af7 */
[----:B------:R-:W-:Y:S02]  /*18a60*/  IMAD R7, R250, 0x400, R7 ;  /* 0x00000400fa077824 */ /* 0x000fe400078e0207 */
[----:B------:R-:W4:Y:S01]  /*18a70*/  LDL R250, [R1+0x1eb4] ;  /* 0x001eb40001fa7983 */ /* 0x000f220000100800 */
[--C-:B------:R-:W-:Y:S02]  /*18a80*/  @!P0 IMAD.IADD R241, R241, 0x1, -R247.reuse ;  /* 0x00000001f1f18824 */ /* 0x100fe400078e0af7 */
[--C-:B------:R-:W-:Y:S01]  /*18a90*/  @!P2 IMAD.IADD R242, R242, 0x1, -R247.reuse ;  /* 0x00000001f2f2a824 */ /* 0x100fe200078e0af7 */
[----:B------:R1:W-:Y:S01]  /*18aa0*/  STL.64 [R1+0x2680], R6 ;  /* 0x0026800601007387 */ /* 0x0003e20000100a00 */
[----:B------:R-:W-:-:S03]  /*18ab0*/  @!P6 IMAD.IADD R244, R244, 0x1, -R247 ;  /* 0x00000001f4f4e824 */ /* 0x000fc600078e0af7 */
[----:B-1----:R-:W4:Y:S01]  /*18ac0*/  LDL R6, [R1+0x1ecc] ;  /* 0x001ecc0001067983 */ /* 0x002f220000100800 */
[----:B--2---:R-:W-:Y:S02]  /*18ad0*/  ISETP.GE.AND P4, PT, R249, RZ, PT ;  /* 0x000000fff900720c */ /* 0x004fe40003f86270 */
[----:B------:R-:W1:Y:S01]  /*18ae0*/  LDC R249, c[0x0][0x234] ;  /* 0x00008d00fff97b82 */ /* 0x000e620000000800 */
[----:B------:R-:W-:Y:S02]  /*18af0*/  ISETP.GE.AND P3, PT, R0, RZ, PT ;  /* 0x000000ff0000720c */ /* 0x000fe40003f66270 */
[----:B---3--:R-:W-:Y:S01]  /*18b00*/  ISETP.GE.AND P0, PT, R251, RZ, PT ;  /* 0x000000fffb00720c */ /* 0x008fe20003f06270 */
[----:B------:R-:W2:Y:S01]  /*18b10*/  LDL R0, [R1+0x1ebc] ;  /* 0x001ebc0001007983 */ /* 0x000ea20000100800 */
[----:B----4-:R-:W-:-:S03]  /*18b20*/  ISETP.GE.AND P6, PT, R252, RZ, PT ;  /* 0x000000fffc00720c */ /* 0x010fc60003fc6270 */
[----:B------:R-:W3:Y:S04]  /*18b30*/  LDL R251, [R1+0x1eb8] ;  /* 0x001eb80001fb7983 */ /* 0x000ee80000100800 */
[----:B------:R-:W4:Y:S01]  /*18b40*/  LDL R252, [R1+0x1ec4] ;  /* 0x001ec40001fc7983 */ /* 0x000f220000100800 */
[----:B-1----:R-:W-:Y:S01]  /*18b50*/  IMAD R2, R2, R249, RZ ;  /* 0x000000f902027224 */ /* 0x002fe200078e02ff */
[----:B------:R-:W-:Y:S02]  /*18b60*/  ISETP.GE.AND P2, PT, R248, RZ, PT ;  /* 0x000000fff800720c */ /* 0x000fe40003f46270 */
[----:B------:R-:W4:Y:S04]  /*18b70*/  LDL R248, [R1+0x1ec0] ;  /* 0x001ec00001f87983 */ /* 0x000f280000100800 */
[----:B------:R1:W-:Y:S04]  /*18b80*/  STL [R1+0x4a8], R2 ;  /* 0x0004a80201007387 */ /* 0x0003e80000100800 */
[----:B-1----:R-:W2:Y:S01]  /*18b90*/  LDL.LU R2, [R1+0x418] ;  /* 0x0004180001027983 */ /* 0x002ea20000300800 */
[----:B------:R-:W-:-:S13]  /*18ba0*/  ISETP.GT.U32.AND P1, PT, R247, R245, PT ;  /* 0x000000f5f700720c */ /* 0x000fda0003f24070 */
[----:B------:R-:W-:Y:S01]  /*18bb0*/  @!P1 IMAD.IADD R245, R245, 0x1, -R247 ;  /* 0x00000001f5f59824 */ /* 0x000fe200078e0af7 */
[----:B------:R-:W-:-:S04]  /*18bc0*/  ISETP.GT.U32.AND P1, PT, R247, R239, PT ;  /* 0x000000eff700720c */ /* 0x000fc80003f24070 */
[----:B------:R-:W-:-:S09]  /*18bd0*/  ISETP.GT.U32.AND P5, PT, R247, R245, PT ;  /* 0x000000f5f700720c */ /* 0x000fd20003fa4070 */
[----:B------:R-:W-:Y:S01]  /*18be0*/  @!P1 IMAD.IADD R239, R239, 0x1, -R247 ;  /* 0x00000001efef9824 */ /* 0x000fe200078e0af7 */
[----:B------:R-:W-:-:S03]  /*18bf0*/  ISETP.GE.AND P1, PT, R246, RZ, PT ;  /* 0x000000fff600720c */ /* 0x000fc60003f26270 */
[----:B------:R-:W-:Y:S02]  /*18c00*/  @!P5 IADD3 R245, R245, -R247, RZ ;  /* 0x800000f7f5f5d210 */ /* 0x000fe40007ffe0ff */
[----:B------:R-:W1:Y:S02]  /*18c10*/  LDC.64 R246, c[0x0][0x218] ;  /* 0x00008600fff67b82 */ /* 0x000e640000000a00 */
[----:B-1----:R1:W-:Y:S04]  /*18c20*/  STL.64 [R1+0x4a0], R246 ;  /* 0x0004a0f601007387 */ /* 0x0023e80000100a00 */
[----:B------:R-:W4:Y:S02]  /*18c30*/  LDL R7, [R1+0x1ec8] ;  /* 0x001ec80001077983 */ /* 0x000f240000100800 */
[----:B-1----:R-:W1:Y:S02]  /*18c40*/  LDC.64 R246, c[0x0][0x210] ;  /* 0x00008400fff67b82 */ /* 0x002e640000000a00 */
[----:B-1----:R1:W-:Y:S02]  /*18c50*/  STL [R1+0x498], R246 ;  /* 0x000498f601007387 */ /* 0x0023e40000100800 */
[----:B-1----:R-:W-:-:S05]  /*18c60*/  IMAD.MOV.U32 R246, RZ, RZ, R247 ;  /* 0x000000fffff67224 */ /* 0x002fca00078e00f7 */
[----:B------:R-:W-:Y:S04]  /*18c70*/  STL [R1+0x2938], R246 ;  /* 0x002938f601007387 */ /* 0x000fe80000100800 */
[----:B------:R-:W4:Y:S04]  /*18c80*/  LDL R249, [R1+0x1ed0] ;  /* 0x001ed00001f97983 */ /* 0x000f280000100800 */
[----:B------:R-:W3:Y:S01]  /*18c90*/  LDL.LU R247, [R1+0x414] ;  /* 0x0004140001f77983 */ /* 0x000ee20000300800 */
[----:B--2---:R-:W-:Y:S01]  /*18ca0*/  @!P1 IMAD.MOV R2, RZ, RZ, -R2 ;  /* 0x000000ffff029224 */ /* 0x004fe200078e0a02 */
[----:B------:R-:W-:-:S04]  /*18cb0*/  ISETP.GE.AND P1, PT, R250, RZ, PT ;  /* 0x000000fffa00720c */ /* 0x000fc80003f26270 */
[----:B------:R1:W-:Y:S04]  /*18cc0*/  STL [R1+0x418], R2 ;  /* 0x0004180201007387 */ /* 0x0003e80000100800 */
[----:B-1----:R-:W2:Y:S04]  /*18cd0*/  LDL.LU R2, [R1+0x29bc] ;  /* 0x0029bc0001027983 */ /* 0x002ea80000300800 */
[----:B------:R-:W2:Y:S04]  /*18ce0*/  LDL R250, [R1+0x1ed4] ;  /* 0x001ed40001fa7983 */ /* 0x000ea80000100800 */
[----:B------:R-:W4:Y:S01]  /*18cf0*/  LDL.LU R246, [R1+0x410] ;  /* 0x0004100001f67983 */ /* 0x000f220000300800 */
[----:B---3--:R-:W-:Y:S01]  /*18d00*/  @!P3 IMAD.MOV R247, RZ, RZ, -R247 ;  /* 0x000000fffff7b224 */ /* 0x008fe200078e0af7 */
[----:B------:R-:W-:-:S02]  /*18d10*/  ISETP.GE.AND P3, PT, R0, RZ, PT ;  /* 0x000000ff0000720c */ /* 0x000fc40003f66270 */
[----:B------:R-:W3:Y:S04]  /*18d20*/  LDL R0, [R1+0x1edc] ;  /* 0x001edc0001007983 */ /* 0x000ee80000100800 */
[----:B------:R1:W-:Y:S04]  /*18d30*/  STL [R1+0x414], R247 ;  /* 0x000414f701007387 */ /* 0x0003e80000100800 */
[----:B-1----:R-:W2:Y:S01]  /*18d40*/  LDL.LU R247, [R1+0x40c] ;  /* 0x00040c0001f77983 */ /* 0x002ea20000300800 */
[----:B----4-:R-:W-:Y:S01]  /*18d50*/  @!P0 IMAD.MOV R246, RZ, RZ, -R246 ;  /* 0x000000fffff68224 */ /* 0x010fe200078e0af6 */
[----:B------:R-:W-:-:S02]  /*18d60*/  ISETP.GE.AND P0, PT, R251, RZ, PT ;  /* 0x000000fffb00720c */ /* 0x000fc40003f06270 */
[----:B------:R-:W4:Y:S04]  /*18d70*/  LDL R251, [R1+0x1ed8] ;  /* 0x001ed80001fb7983 */ /* 0x000f280000100800 */
[----:B------:R1:W-:Y:S04]  /*18d80*/  STL [R1+0x410], R246 ;  /* 0x000410f601007387 */ /* 0x0003e80000100800 */
[----:B-1----:R-:W3:Y:S01]  /*18d90*/  LDL.LU R246, [R1+0x408] ;  /* 0x0004080001f67983 */ /* 0x002ee20000300800 */
[----:B--2---:R-:W-:Y:S01]  /*18da0*/  @!P2 IMAD.MOV R247, RZ, RZ, -R247 ;  /* 0x000000fffff7a224 */ /* 0x004fe200078e0af7 */
[----:B------:R-:W-:-:S02]  /*18db0*/  ISETP.GE.AND P2, PT, R248, RZ, PT ;  /* 0x000000fff800720c */ /* 0x000fc40003f46270 */
[----:B------:R-:W2:Y:S04]  /*18dc0*/  LDL R248, [R1+0x1ee0] ;  /* 0x001ee00001f87983 */ /* 0x000ea80000100800 */
[----:B------:R1:W-:Y:S04]  /*18dd0*/  STL [R1+0x40c], R247 ;  /* 0x00040cf701007387 */ /* 0x0003e80000100800 */
[----:B-1----:R-:W4:Y:S01]  /*18de0*/  LDL.LU R247, [R1+0x404] ;  /* 0x0004040001f77983 */ /* 0x002f220000300800 */
[----:B---3--:R-:W-:Y:S01]  /*18df0*/  @!P4 IMAD.MOV R246, RZ, RZ, -R246 ;  /* 0x000000fffff6c224 */ /* 0x008fe200078e0af6 */
[----:B------:R-:W-:-:S02]  /*18e00*/  ISETP.GE.AND P4, PT, R252, RZ, PT ;  /* 0x000000fffc00720c */ /* 0x000fc40003f86270 */
[----:B------:R-:W3:Y:S04]  /*18e10*/  LDL R252, [R1+0x1ee4] ;  /* 0x001ee40001fc7983 */ /* 0x000ee80000100800 */
[----:B------:R1:W-:Y:S04]  /*18e20*/  STL [R1+0x408], R246 ;  /* 0x000408f601007387 */ /* 0x0003e80000100800 */
[----:B-1----:R-:W2:Y:S01]  /*18e30*/  LDL.LU R246, [R1+0x400] ;  /* 0x0004000001f67983 */ /* 0x002ea20000300800 */
[----:B------:R-:W-:-:S03]  /*18e40*/  ISETP.GE.AND P5, PT, R6, RZ, PT ;  /* 0x000000ff0600720c */ /* 0x000fc60003fa6270 */
[----:B------:R-:W3:Y:S01]  /*18e50*/  LDL R6, [R1+0x1eec] ;  /* 0x001eec0001067983 */ /* 0x000ee20000100800 */
[----:B----4-:R-:W-:-:S05]  /*18e60*/  @!P6 IMAD.MOV R247, RZ, RZ, -R247 ;  /* 0x000000fffff7e224 */ /* 0x010fca00078e0af7 */
[----:B------:R1:W-:Y:S04]  /*18e70*/  STL [R1+0x404], R247 ;  /* 0x000404f701007387 */ /* 0x0003e80000100800 */
[----:B-1----:R-:W4:Y:S01]  /*18e80*/  LDL.LU R247, [R1+0x3fc] ;  /* 0x0003fc0001f77983 */ /* 0x002f220000300800 */
[----:B--2---:R-:W-:Y:S02]  /*18e90*/  @!P1 IADD3 R246, -R246, RZ, RZ ;  /* 0x000000fff6f69210 */ /* 0x004fe40007ffe1ff */
[----:B------:R-:W-:Y:S02]  /*18ea0*/  ISETP.GE.AND P1, PT, R7, RZ, PT ;  /* 0x000000ff0700720c */ /* 0x000fe40003f26270 */
[----:B------:R-:W2:Y:S04]  /*18eb0*/  LDL R7, [R1+0x1ee8] ;  /* 0x001ee80001077983 */ /* 0x000ea80000100800 */
[----:B------:R1:W-:Y:S04]  /*18ec0*/  STL [R1+0x400], R246 ;  /* 0x000400f601007387 */ /* 0x0003e80000100800 */
[----:B-1----:R-:W3:Y:S01]  /*18ed0*/  LDL.LU R246, [R1+0x3f8] ;  /* 0x0003f80001f67983 */ /* 0x002ee20000300800 */
[----:B----4-:R-:W-:Y:S01]  /*18ee0*/  @!P3 IMAD.MOV R247, RZ, RZ, -R247 ;  /* 0x000000fffff7b224 */ /* 0x010fe200078e0af7 */
[----:B------:R-:W-:-:S02]  /*18ef0*/  ISETP.GE.AND P3, PT, R249, RZ, PT ;  /* 0x000000fff900720c */ /* 0x000fc40003f66270 */
[----:B------:R-:W4:Y:S04]  /*18f00*/  LDL R249, [R1+0x1ef0] ;  /* 0x001ef00001f97983 */ /* 0x000f280000100800 */
[----:B------:R1:W-:Y:S04]  /*18f10*/  STL [R1+0x3fc], R247 ;  /* 0x0003fcf701007387 */ /* 0x0003e80000100800 */
[----:B-1----:R-:W2:Y:S01]  /*18f20*/  LDL.LU R247, [R1+0x3f4] ;  /* 0x0003f40001f77983 */ /* 0x002ea20000300800 */
[----:B---3--:R-:W-:Y:S01]  /*18f30*/  @!P0 IMAD.MOV R246, RZ, RZ, -R246 ;  /* 0x000000fffff68224 */ /* 0x008fe200078e0af6 */
[----:B------:R-:W-:-:S02]  /*18f40*/  ISETP.GE.AND P0, PT, R250, RZ, PT ;  /* 0x000000fffa00720c */ /* 0x000fc40003f06270 */
[----:B------:R-:W3:Y:S04]  /*18f50*/  LDL R250, [R1+0x1ef4] ;  /* 0x001ef40001fa7983 */ /* 0x000ee80000100800 */
[----:B------:R1:W-:Y:S04]  /*18f60*/  STL [R1+0x3f8], R246 ;  /* 0x0003f8f601007387 */ /* 0x0003e80000100800 */
[----:B-1----:R-:W4:Y:S01]  /*18f70*/  LDL.LU R246, [R1+0x3f0] ;  /* 0x0003f00001f67983 */ /* 0x002f220000300800 */
[----:B--2---:R-:W-:Y:S01]  /*18f80*/  @!P2 IMAD.MOV R247, RZ, RZ, -R247 ;  /* 0x000000fffff7a224 */ /* 0x004fe200078e0af7 */
[----:B------:R-:W-:-:S02]  /*18f90*/  ISETP.GE.AND P2, PT, R0, RZ, PT ;  /* 0x000000ff0000720c */ /* 0x000fc40003f46270 */
        /* <DEDUP_REMOVED lines=23> */
[----:B---3--:R-:W-:Y:S02]  /*19110*/  @!P0 IADD3 R246, -R246, RZ, RZ ;  /* 0x000000fff6f68210 */ /* 0x008fe40007ffe1ff */
        /* <DEDUP_REMOVED lines=39> */
[----:B----4-:R-:W-:Y:S02]  /*19390*/  @!P4 IADD3 R246, -R246, RZ, RZ ;  /* 0x000000fff6f6c210 */ /* 0x010fe40007ffe1ff */
        /* <DEDUP_REMOVED lines=39> */
[----:B--2---:R-:W-:Y:S02]  /*19610*/  @!P1 IADD3 R246, -R246, RZ, RZ ;  /* 0x000000fff6f69210 */ /* 0x004fe40007ffe1ff */
        /* <DEDUP_REMOVED lines=1035> */
[----:B------:R-:W-:-:S04]  /*1d6d0*/  ISETP.GE.AND P2, PT, R6, RZ, PT ;  /* 0x000000ff0600720c */ /* 0x000fc80003f46270 */
[----:B------:R1:W-:Y:S04]  /*1d6e0*/  STL [R1+0x64], R247 ;  /* 0x000064f701007387 */ /* 0x0003e80000100800 */
[----:B-1----:R-:W2:Y:S04]  /*1d6f0*/  LDL.LU R247, [R1+0x5c] ;  /* 0x00005c0001f77983 */ /* 0x002ea80000300800 */
[----:B------:R-:W3:Y:S01]  /*1d700*/  LDL R6, [R1+0x247c] ;  /* 0x00247c0001067983 */ /* 0x000ee20000100800 */
[----:B----4-:R-:W-:-:S05]  /*1d710*/  @!P4 IADD3 R246, -R246, RZ, RZ ;  /* 0x000000fff6f6c210 */ /* 0x010fca0007ffe1ff */
[----:B------:R1:W-:Y:S04]  /*1d720*/  STL [R1+0x60], R246 ;  /* 0x000060f601007387 */ /* 0x0003e80000100800 */
[----:B-1----:R-:W4:Y:S01]  /*1d730*/  LDL.LU R246, [R1+0x58] ;  /* 0x0000580001f67983 */ /* 0x002f220000300800 */
[----:B------:R-:W-:-:S03]  /*1d740*/  ISETP.GE.AND P4, PT, R7, RZ, PT ;  /* 0x000000ff0700720c */ /* 0x000fc60003f86270 */
[----:B------:R-:W3:Y:S01]  /*1d750*/  LDL R7, [R1+0x2478] ;  /* 0x0024780001077983 */ /* 0x000ee20000100800 */
[----:B--2---:R-:W-:Y:S01]  /*1d760*/  @!P5 IMAD.MOV R247, RZ, RZ, -R247 ;  /* 0x000000fffff7d224 */ /* 0x004fe200078e0af7 */
[----:B------:R-:W-:-:S04]  /*1d770*/  ISETP.GE.AND P5, PT, R249, RZ, PT ;  /* 0x000000fff900720c */ /* 0x000fc80003fa6270 */
[----:B------:R1:W-:Y:S04]  /*1d780*/  STL [R1+0x5c], R247 ;  /* 0x00005cf701007387 */ /* 0x0003e80000100800 */
[----:B-1----:R-:W2:Y:S04]  /*1d790*/  LDL.LU R247, [R1+0x54] ;  /* 0x0000540001f77983 */ /* 0x002ea80000300800 */
[----:B------:R-:W3:Y:S01]  /*1d7a0*/  LDL R249, [R1+0x2474] ;  /* 0x0024740001f97983 */ /* 0x000ee20000100800 */
[----:B----4-:R-:W-:-:S05]  /*1d7b0*/  @!P1 IMAD.MOV R246, RZ, RZ, -R246 ;  /* 0x000000fffff69224 */ /* 0x010fca00078e0af6 */
        /* <DEDUP_REMOVED lines=9> */
[----:B----4-:R-:W-:Y:S01]  /*1d850*/  @!P0 IMAD.MOV R246, RZ, RZ, -R246 ;  /* 0x000000fffff68224 */ /* 0x010fe200078e0af6 */
[----:B------:R-:W-:-:S02]  /*1d860*/  ISETP.GE.AND P0, PT, R251, RZ, PT ;  /* 0x000000fffb00720c */ /* 0x000fc40003f06270 */
[----:B------:R-:W4:Y:S04]  /*1d870*/  LDL R251, [R1+0x2468] ;  /* 0x0024680001fb7983 */ /* 0x000f280000100800 */
[----:B------:R1:W-:Y:S04]  /*1d880*/  STL [R1+0x50], R246 ;  /* 0x000050f601007387 */ /* 0x0003e80000100800 */
[----:B-1----:R-:W3:Y:S01]  /*1d890*/  LDL.LU R246, [R1+0x48] ;  /* 0x0000480001f67983 */ /* 0x002ee20000300800 */
[----:B--2---:R-:W-:Y:S01]  /*1d8a0*/  @!P2 IMAD.MOV R247, RZ, RZ, -R247 ;  /* 0x000000fffff7a224 */ /* 0x004fe200078e0af7 */
[----:B------:R-:W-:-:S04]  /*1d8b0*/  ISETP.GE.AND P2, PT, R248, RZ, PT ;  /* 0x000000fff800720c */ /* 0x000fc80003f46270 */
[----:B------:R1:W-:Y:S04]  /*1d8c0*/  STL [R1+0x4c], R247 ;  /* 0x00004cf701007387 */ /* 0x0003e80000100800 */
[----:B-1----:R-:W2:Y:S04]  /*1d8d0*/  LDL R247, [R1+0x2464] ;  /* 0x0024640001f77983 */ /* 0x002ea80000100800 */
[----:B------:R-:W4:Y:S01]  /*1d8e0*/  LDL.LU R248, [R1+0x44] ;  /* 0x0000440001f87983 */ /* 0x000f220000300800 */
[----:B---3--:R-:W-:Y:S01]  /*1d8f0*/  @!P4 IMAD.MOV R246, RZ, RZ, -R246 ;  /* 0x000000fffff6c224 */ /* 0x008fe200078e0af6 */
[----:B------:R-:W-:-:S02]  /*1d900*/  ISETP.GE.AND P4, PT, R252, RZ, PT ;  /* 0x000000fffc00720c */ /* 0x000fc40003f86270 */
[----:B------:R-:W3:Y:S04]  /*1d910*/  LDL R252, [R1+0x2460] ;  /* 0x0024600001fc7983 */ /* 0x000ee80000100800 */
[----:B------:R1:W-:Y:S04]  /*1d920*/  STL [R1+0x48], R246 ;  /* 0x000048f601007387 */ /* 0x0003e80000100800 */
[----:B-1----:R-:W2:Y:S01]  /*1d930*/  LDL.LU R246, [R1+0x40] ;  /* 0x0000400001f67983 */ /* 0x002ea20000300800 */
[----:B----4-:R-:W-:Y:S01]  /*1d940*/  @!P5 IMAD.MOV R248, RZ, RZ, -R248 ;  /* 0x000000fffff8d224 */ /* 0x010fe200078e0af8 */
[----:B------:R-:W-:-:S04]  /*1d950*/  ISETP.GE.AND P5, PT, R6, RZ, PT ;  /* 0x000000ff0600720c */ /* 0x000fc80003fa6270 */
[----:B------:R1:W-:Y:S04]  /*1d960*/  STL [R1+0x44], R248 ;  /* 0x000044f801007387 */ /* 0x0003e80000100800 */
[----:B-1----:R-:W4:Y:S04]  /*1d970*/  LDL R248, [R1+0x245c] ;  /* 0x00245c0001f87983 */ /* 0x002f280000100800 */
[----:B------:R-:W3:Y:S01]  /*1d980*/  LDL.LU R6, [R1+0x3c] ;  /* 0x00003c0001067983 */ /* 0x000ee20000300800 */
[----:B--2---:R-:W-:Y:S02]  /*1d990*/  @!P1 IADD3 R246, -R246, RZ, RZ ;  /* 0x000000fff6f69210 */ /* 0x004fe40007ffe1ff */
[----:B------:R-:W-:-:S03]  /*1d9a0*/  ISETP.GE.AND P1, PT, R7, RZ, PT ;  /* 0x000000ff0700720c */ /* 0x000fc60003f26270 */
[----:B------:R1:W-:Y:S04]  /*1d9b0*/  STL [R1+0x40], R246 ;  /* 0x000040f601007387 */ /* 0x0003e80000100800 */
[----:B-1----:R-:W2:Y:S04]  /*1d9c0*/  LDL R246, [R1+0x2458] ;  /* 0x0024580001f67983 */ /* 0x002ea80000100800 */
[----:B------:R-:W4:Y:S01]  /*1d9d0*/  LDL.LU R7, [R1+0x38] ;  /* 0x0000380001077983 */ /* 0x000f220000300800 */
[----:B---3--:R-:W-:Y:S01]  /*1d9e0*/  @!P3 IMAD.MOV R6, RZ, RZ, -R6 ;  /* 0x000000ffff06b224 */ /* 0x008fe200078e0a06 */
[----:B------:R-:W-:-:S04]  /*1d9f0*/  ISETP.GE.AND P3, PT, R249, RZ, PT ;  /* 0x000000fff900720c */ /* 0x000fc80003f66270 */
[----:B------:R1:W-:Y:S04]  /*1da00*/  STL [R1+0x3c], R6 ;  /* 0x00003c0601007387 */ /* 0x0003e80000100800 */
[----:B-1----:R-:W3:Y:S04]  /*1da10*/  LDL R6, [R1+0x2454] ;  /* 0x0024540001067983 */ /* 0x002ee80000100800 */
[----:B------:R-:W2:Y:S01]  /*1da20*/  LDL.LU R249, [R1+0x34] ;  /* 0x0000340001f97983 */ /* 0x000ea20000300800 */
[----:B----4-:R-:W-:Y:S01]  /*1da30*/  @!P0 IMAD.MOV R7, RZ, RZ, -R7 ;  /* 0x000000ffff078224 */ /* 0x010fe200078e0a07 */
[----:B------:R-:W-:-:S04]  /*1da40*/  ISETP.GE.AND P0, PT, R250, RZ, PT ;  /* 0x000000fffa00720c */ /* 0x000fc80003f06270 */
[----:B------:R1:W-:Y:S04]  /*1da50*/  STL [R1+0x38], R7 ;  /* 0x0000380701007387 */ /* 0x0003e80000100800 */
[----:B-1----:R-:W4:Y:S04]  /*1da60*/  LDL R7, [R1+0x2450] ;  /* 0x0024500001077983 */ /* 0x002f280000100800 */
[----:B------:R-:W3:Y:S01]  /*1da70*/  LDL.LU R250, [R1+0x30] ;  /* 0x0000300001fa7983 */ /* 0x000ee20000300800 */
        /* <DEDUP_REMOVED lines=13> */
[----:B-1----:R-:W4:Y:S04]  /*1db50*/  LDL.LU R0, [R1+0x29b8] ;  /* 0x0029b80001007983 */ /* 0x002f280000300800 */
        /* <DEDUP_REMOVED lines=8> */
[----:B------:R-:W3:Y:S04]  /*1dbe0*/  LDL.LU R248, [R1+0x1c] ;  /* 0x00001c0001f87983 */ /* 0x000ee80000300800 */
[----:B------:R1:W-:Y:S04]  /*1dbf0*/  STL [R1+0x24], R247 ;  /* 0x000024f701007387 */ /* 0x0003e80000100800 */
[----:B-1----:R-:W2:Y:S01]  /*1dc00*/  LDL R247, [R1+0x2440] ;  /* 0x0024400001f77983 */ /* 0x002ea20000100800 */
[----:B----4-:R-:W-:Y:S02]  /*1dc10*/  @!P0 IADD3 R252, -R252, RZ, RZ ;  /* 0x000000fffcfc8210 */ /* 0x010fe40007ffe1ff */
[----:B------:R-:W-:-:S03]  /*1dc20*/  ISETP.GE.AND P0, PT, R246, RZ, PT ;  /* 0x000000fff600720c */ /* 0x000fc60003f06270 */
[----:B------:R1:W-:Y:S04]  /*1dc30*/  STL [R1+0x20], R252 ;  /* 0x000020fc01007387 */ /* 0x0003e80000100800 */
[----:B-1----:R-:W4:Y:S04]  /*1dc40*/  LDL.LU R252, [R1+0x29b4] ;  /* 0x0029b40001fc7983 */ /* 0x002f280000300800 */
[----:B------:R-:W2:Y:S01]  /*1dc50*/  LDL.LU R246, [R1+0x18] ;  /* 0x0000180001f67983 */ /* 0x000ea20000300800 */
[----:B---3--:R-:W-:-:S05]  /*1dc60*/  @!P2 IMAD.MOV R248, RZ, RZ, -R248 ;  /* 0x000000fffff8a224 */ /* 0x008fca00078e0af8 */
[----:B------:R1:W-:Y:S04]  /*1dc70*/  STL [R1+0x1c], R248 ;  /* 0x00001cf801007387 */ /* 0x0003e80000100800 */
[----:B-1----:R-:W3:Y:S01]  /*1dc80*/  LDL R248, [R1+0x243c] ;  /* 0x00243c0001f87983 */ /* 0x002ee20000100800 */
[----:B--2---:R-:W-:Y:S01]  /*1dc90*/  @!P4 IMAD.MOV R246, RZ, RZ, -R246 ;  /* 0x000000fffff6c224 */ /* 0x004fe200078e0af6 */
[----:B------:R-:W-:-:S04]  /*1dca0*/  ISETP.GE.AND P4, PT, R7, RZ, PT ;  /* 0x000000ff0700720c */ /* 0x000fc80003f86270 */
[----:B------:R-:W-:Y:S04]  /*1dcb0*/  STL [R1+0x293c], R246 ;  /* 0x00293cf601007387 */ /* 0x000fe80000100800 */
[----:B------:R-:W2:Y:S01]  /*1dcc0*/  LDL.LU R7, [R1+0x10] ;  /* 0x0000100001077983 */ /* 0x000ea20000300800 */
[----:B----4-:R-:W-:Y:S01]  /*1dcd0*/  @!P5 IMAD.MOV R252, RZ, RZ, -R252 ;  /* 0x000000fffffcd224 */ /* 0x010fe200078e0afc */
[----:B------:R-:W-:-:S04]  /*1dce0*/  ISETP.GE.AND P2, PT, R6, RZ, PT ;  /* 0x000000ff0600720c */ /* 0x000fc80003f46270 */
[----:B------:R-:W-:Y:S04]  /*1dcf0*/  STL [R1+0x2940], R252 ;  /* 0x002940fc01007387 */ /* 0x000fe80000100800 */
[----:B------:R-:W4:Y:S01]  /*1dd00*/  LDL.LU R6, [R1+0xc] ;  /* 0x00000c0001067983 */ /* 0x000f220000300800 */
[----:B--2---:R-:W-:Y:S01]  /*1dd10*/  @!P1 IMAD.MOV R7, RZ, RZ, -R7 ;  /* 0x000000ffff079224 */ /* 0x004fe200078e0a07 */
[----:B------:R-:W-:-:S04]  /*1dd20*/  ISETP.GE.AND P1, PT, R251, RZ, PT ;  /* 0x000000fffb00720c */ /* 0x000fc80003f26270 */
[----:B------:R1:W-:Y:S04]  /*1dd30*/  STL [R1+0x2944], R7 ;  /* 0x0029440701007387 */ /* 0x0003e80000100800 */
[----:B-1----:R-:W2:Y:S04]  /*1dd40*/  LDL R7, [R1+0x2430] ;  /* 0x0024300001077983 */ /* 0x002ea80000100800 */
[----:B------:R-:W3:Y:S01]  /*1dd50*/  LDL.LU R251, [R1+0x8] ;  /* 0x0000080001fb7983 */ /* 0x000ee20000300800 */
[----:B----4-:R-:W-:Y:S01]  /*1dd60*/  @!P3 IMAD.MOV R6, RZ, RZ, -R6 ;  /* 0x000000ffff06b224 */ /* 0x010fe200078e0a06 */
[----:B------:R-:W-:-:S02]  /*1dd70*/  ISETP.GE.AND P3, PT, R250, RZ, PT ;  /* 0x000000fffa00720c */ /* 0x000fc40003f66270 */
[----:B------:R-:W4:Y:S01]  /*1dd80*/  LDL R252, [R1+0x242c] ;  /* 0x00242c0001fc7983 */ /* 0x000f220000100800 */
[----:B------:R-:W-:-:S03]  /*1dd90*/  ISETP.GE.AND P5, PT, R249, RZ, PT ;  /* 0x000000fff900720c */ /* 0x000fc60003fa6270 */
[----:B------:R1:W-:Y:S04]  /*1dda0*/  STL [R1+0x2948], R6 ;  /* 0x0029480601007387 */ /* 0x0003e80000100800 */
[----:B-1----:R-:W2:Y:S04]  /*1ddb0*/  LDL R6, [R1+0x2434] ;  /* 0x0024340001067983 */ /* 0x002ea80000100800 */
[----:B------:R-:W4:Y:S04]  /*1ddc0*/  LDL.LU R250, [R1+0x4] ;  /* 0x0000040001fa7983 */ /* 0x000f280000300800 */
[----:B------:R-:W2:Y:S01]  /*1ddd0*/  LDL R249, [R1+0x2428] ;  /* 0x0024280001f97983 */ /* 0x000ea20000100800 */
[----:B---3--:R-:W-:Y:S01]  /*1dde0*/  @!P0 IMAD.MOV R251, RZ, RZ, -R251 ;  /* 0x000000fffffb8224 */ /* 0x008fe200078e0afb */
[----:B------:R-:W-:-:S04]  /*1ddf0*/  ISETP.GE.AND P0, PT, R247, RZ, PT ;  /* 0x000000fff700720c */ /* 0x000fc80003f06270 */
[----:B------:R1:W-:Y:S04]  /*1de00*/  STL [R1+0x294c], R251 ;  /* 0x00294cfb01007387 */ /* 0x0003e80000100800 */
[----:B-1----:R-:W3:Y:S04]  /*1de10*/  LDL R251, [R1+0x2438] ;  /* 0x0024380001fb7983 */ /* 0x002ee80000100800 */
[----:B------:R-:W3:Y:S04]  /*1de20*/  LDL.LU R247, [R1] ;  /* 0x0000000001f77983 */ /* 0x000ee80000300800 */
[----:B------:R-:W3:Y:S01]  /*1de30*/  LDL R246, [R1+0x2424] ;  /* 0x0024240001f67983 */ /* 0x000ee20000100800 */
[----:B----4-:R-:W-:Y:S01]  /*1de40*/  @!P2 IMAD.MOV R250, RZ, RZ, -R250 ;  /* 0x000000fffffaa224 */ /* 0x010fe200078e0afa */
[----:B------:R-:W-:-:S02]  /*1de50*/  ISETP.GE.AND P2, PT, R248, RZ, PT ;  /* 0x000000fff800720c */ /* 0x000fc40003f46270 */
[----:B------:R-:W-:Y:S02]  /*1de60*/  MOV R248, R0 ;  /* 0x0000000000f87202 */ /* 0x000fe40000000f00 */
[----:B------:R1:W-:Y:S01]  /*1de70*/  STL [R1+0x2950], R250 ;  /* 0x002950fa01007387 */ /* 0x0003e20000100800 */
[----:B------:R-:W-:Y:S02]  /*1de80*/  @!P1 IMAD.MOV R2, RZ, RZ, -R2 ;  /* 0x000000ffff029224 */ /* 0x000fe400078e0a02 */
[----:B------:R-:W-:Y:S01]  /*1de90*/  @!P5 IMAD.MOV R248, RZ, RZ, -R248 ;  /* 0x000000fffff8d224 */ /* 0x000fe200078e0af8 */
[----:B--2---:R-:W-:Y:S01]  /*1dea0*/  ISETP.GE.AND P5, PT, R6, RZ, PT ;  /* 0x000000ff0600720c */ /* 0x004fe20003fa6270 */
[----:B-1----:R-:W2:Y:S01]  /*1deb0*/  LDL R250, [R1+0x2420] ;  /* 0x0024200001fa7983 */ /* 0x002ea20000100800 */
[----:B------:R-:W-:Y:S01]  /*1dec0*/  ISETP.GE.AND P1, PT, R7, RZ, PT ;  /* 0x000000ff0700720c */ /* 0x000fe20003f26270 */
[----:B------:R-:W-:Y:S02]  /*1ded0*/  @!P3 IMAD.MOV R3, RZ, RZ, -R3 ;  /* 0x000000ffff03b224 */ /* 0x000fe400078e0a03 */
[----:B------:R-:W-:Y:S01]  /*1dee0*/  @!P0 IMAD.MOV R4, RZ, RZ, -R4 ;  /* 0x000000ffff048224 */ /* 0x000fe200078e0a04 */
[----:B------:R-:W-:Y:S01]  /*1def0*/  ISETP.GE.AND P3, PT, R252, RZ, PT ;  /* 0x000000fffc00720c */ /* 0x000fe20003f66270 */
[----:B------:R-:W-:Y:S01]  /*1df00*/  @!P2 IMAD.MOV R5, RZ, RZ, -R5 ;  /* 0x000000ffff05a224 */ /* 0x000fe200078e0a05 */
[----:B------:R-:W-:Y:S01]  /*1df10*/  ISETP.GE.AND P0, PT, R249, RZ, PT ;  /* 0x000000fff900720c */ /* 0x000fe20003f06270 */
[----:B---3--:R-:W-:Y:S01]  /*1df20*/  @!P4 IMAD.MOV R247, RZ, RZ, -R247 ;  /* 0x000000fffff7c224 */ /* 0x008fe200078e0af7 */
[----:B------:R-:W-:-:S04]  /*1df30*/  ISETP.GE.AND P4, PT, R251, RZ, PT ;  /* 0x000000fffb00720c */ /* 0x000fc80003f86270 */
[----:B------:R-:W-:Y:S04]  /*1df40*/  STL [R1+0x2954], R247 ;  /* 0x002954f701007387 */ /* 0x000fe80000100800 */
[----:B------:R-:W3:Y:S04]  /*1df50*/  LDL R251, [R1+0x241c] ;  /* 0x00241c0001fb7983 */ /* 0x000ee80000100800 */
[----:B------:R-:W-:Y:S04]  /*1df60*/  STL [R1+0x2958], R248 ;  /* 0x002958f801007387 */ /* 0x000fe80000100800 */
[----:B------:R-:W4:Y:S04]  /*1df70*/  LDL R6, [R1+0x2418] ;  /* 0x0024180001067983 */ /* 0x000f280000100800 */
[----:B------:R-:W-:Y:S04]  /*1df80*/  STL [R1+0x295c], R2 ;  /* 0x00295c0201007387 */ /* 0x000fe80000100800 */
[----:B------:R-:W4:Y:S04]  /*1df90*/  LDL R7, [R1+0x2414] ;  /* 0x0024140001077983 */ /* 0x000f280000100800 */
[----:B------:R-:W-:Y:S01]  /*1dfa0*/  STL [R1+0x2960], R3 ;  /* 0x0029600301007387 */ /* 0x000fe20000100800 */
[----:B------:R-:W-:-:S03]  /*1dfb0*/  ISETP.GE.AND P2, PT, R246, RZ, PT ;  /* 0x000000fff600720c */ /* 0x000fc60003f46270 */
[----:B------:R-:W4:Y:S04]  /*1dfc0*/  LDL R252, [R1+0x2410] ;  /* 0x0024100001fc7983 */ /* 0x000f280000100800 */
[----:B------:R-:W-:Y:S04]  /*1dfd0*/  STL [R1+0x2964], R4 ;  /* 0x0029640401007387 */ /* 0x000fe80000100800 */
[----:B------:R-:W4:Y:S04]  /*1dfe0*/  LDL R249, [R1+0x240c] ;  /* 0x00240c0001f97983 */ /* 0x000f280000100800 */
[----:B------:R-:W-:Y:S04]  /*1dff0*/  STL [R1+0x2968], R5 ;  /* 0x0029680501007387 */ /* 0x000fe80000100800 */
[----:B------:R-:W4:Y:S01]  /*1e000*/  LDL R246, [R1+0x2408] ;  /* 0x0024080001f67983 */ /* 0x000f220000100800 */
[----:B------:R-:W-:Y:S01]  /*1e010*/  @!P4 IMAD.MOV R8, RZ, RZ, -R8 ;  /* 0x000000ffff08c224 */ /* 0x000fe200078e0a08 */
[----:B------:R-:W-:Y:S01]  /*1e020*/  @!P5 IADD3 R9, -R9, RZ, RZ ;  /* 0x000000ff0909d210 */ /* 0x000fe20007ffe1ff */
[----:B------:R-:W-:Y:S01]  /*1e030*/  @!P1 IMAD.MOV R10, RZ, RZ, -R10 ;  /* 0x000000ffff0a9224 */ /* 0x000fe200078e0a0a */
[----:B--2---:R-:W-:-:S02]  /*1e040*/  ISETP.GE.AND P4, PT, R250, RZ, PT ;  /* 0x000000fffa00720c */ /* 0x004fc40003f86270 */
[----:B------:R-:W-:Y:S01]  /*1e050*/  STL [R1+0x296c], R8 ;  /* 0x00296c0801007387 */ /* 0x000fe20000100800 */
[----:B------:R-:W-:-:S03]  /*1e060*/  @!P3 IMAD.MOV R11, RZ, RZ, -R11 ;  /* 0x000000ffff0bb224 */ /* 0x000fc600078e0a0b */
[----:B------:R-:W2:Y:S04]  /*1e070*/  LDL R250, [R1+0x2404] ;  /* 0x0024040001fa7983 */ /* 0x000ea80000100800 */
[----:B------:R-:W-:Y:S01]  /*1e080*/  STL [R1+0x2970], R9 ;  /* 0x0029700901007387 */ /* 0x000fe20000100800 */
[----:B------:R-:W-:Y:S02]  /*1e090*/  @!P0 IMAD.MOV R12, RZ, RZ, -R12 ;  /* 0x000000ffff0c8224 */ /* 0x000fe400078e0a0c */
[----:B------:R-:W-:Y:S02]  /*1e0a0*/  @!P2 IMAD.MOV R13, RZ, RZ, -R13 ;  /* 0x000000ffff0da224 */ /* 0x000fe400078e0a0d */
[----:B------:R-:W-:Y:S01]  /*1e0b0*/  @!P4 IMAD.MOV R14, RZ, RZ, -R14 ;  /* 0x000000ffff0ec224 */ /* 0x000fe200078e0a0e */
[----:B---3--:R-:W-:-:S02]  /*1e0c0*/  ISETP.GE.AND P5, PT, R251, RZ, PT ;  /* 0x000000fffb00720c */ /* 0x008fc40003fa6270 */
[----:B------:R-:W3:Y:S04]  /*1e0d0*/  LDL R251, [R1+0x2400] ;  /* 0x0024000001fb7983 */ /* 0x000ee80000100800 */
[----:B------:R-:W-:Y:S01]  /*1e0e0*/  STL [R1+0x2974], R10 ;  /* 0x0029740a01007387 */ /* 0x000fe20000100800 */
[----:B----4-:R-:W-:-:S03]  /*1e0f0*/  ISETP.GE.AND P1, PT, R6, RZ, PT ;  /* 0x000000ff0600720c */ /* 0x010fc60003f26270 */
[----:B------:R-:W4:Y:S04]  /*1e100*/  LDL R6, [R1+0x23fc] ;  /* 0x0023fc0001067983 */ /* 0x000f280000100800 */
[----:B------:R-:W-:Y:S01]  /*1e110*/  STL [R1+0x2978], R11 ;  /* 0x0029780b01007387 */ /* 0x000fe20000100800 */
[----:B------:R-:W-:-:S03]  /*1e120*/  ISETP.GE.AND P3, PT, R7, RZ, PT ;  /* 0x000000ff0700720c */ /* 0x000fc60003f66270 */
[----:B------:R-:W4:Y:S04]  /*1e130*/  LDL R7, [R1+0x23f8] ;  /* 0x0023f80001077983 */ /* 0x000f280000100800 */
[----:B------:R1:W-:Y:S01]  /*1e140*/  STL [R1+0x297c], R12 ;  /* 0x00297c0c01007387 */ /* 0x0003e20000100800 */
[----:B------:R-:W-:Y:S02]  /*1e150*/  ISETP.GE.AND P0, PT, R252, RZ, PT ;  /* 0x000000fffc00720c */ /* 0x000fe40003f06270 */
[----:B------:R-:W-:Y:S01]  /*1e160*/  ISETP.GE.AND P2, PT, R249, RZ, PT ;  /* 0x000000fff900720c */ /* 0x000fe20003f46270 */
[----:B------:R-:W4:Y:S01]  /*1e170*/  LDL R252, [R1+0x23f4] ;  /* 0x0023f40001fc7983 */ /* 0x000f220000100800 */
[----:B------:R-:W-:-:S03]  /*1e180*/  ISETP.GE.AND P4, PT, R246, RZ, PT ;  /* 0x000000fff600720c */ /* 0x000fc60003f86270 */
[----:B------:R4:W-:Y:S01]  /*1e190*/  STL [R1+0x2980], R13 ;  /* 0x0029800d01007387 */ /* 0x0009e20000100800 */
[----:B------:R-:W-:Y:S01]  /*1e1a0*/  @!P5 IMAD.MOV R15, RZ, RZ, -R15 ;  /* 0x000000ffff0fd224 */ /* 0x000fe200078e0a0f */
[----:B------:R-:W-:Y:S01]  /*1e1b0*/  @!P3 IADD3 R17, -R17, RZ, RZ ;  /* 0x000000ff1111b210 */ /* 0x000fe20007ffe1ff */
[----:B------:R-:W-:Y:S01]  /*1e1c0*/  @!P1 IMAD.MOV R16, RZ, RZ, -R16 ;  /* 0x000000ffff109224 */ /* 0x000fe200078e0a10 */
[----:B------:R-:W4:Y:S01]  /*1e1d0*/  LDL R249, [R1+0x23f0] ;  /* 0x0023f00001f97983 */ /* 0x000f220000100800 */
[----:B-1----:R-:W1:Y:S03]  /*1e1e0*/  LDC R12, c[0x0][0x23c] ;  /* 0x00008f00ff0c7b82 */ /* 0x002e660000000800 */
[----:B------:R-:W-:Y:S04]  /*1e1f0*/  STL [R1+0x2984], R14 ;  /* 0x0029840e01007387 */ /* 0x000fe80000100800 */
[----:B------:R-:W4:Y:S01]  /*1e200*/  LDL R246, [R1+0x23ec] ;  /* 0x0023ec0001f67983 */ /* 0x000f220000100800 */
[----:B--2---:R-:W-:Y:S01]  /*1e210*/  ISETP.GE.AND P5, PT, R250, RZ, PT ;  /* 0x000000fffa00720c */ /* 0x004fe20003fa6270 */
[----:B------:R-:W-:Y:S01]  /*1e220*/  @!P0 IMAD.MOV R18, RZ, RZ, -R18 ;  /* 0x000000ffff128224 */ /* 0x000fe200078e0a12 */
[----:B------:R-:W2:Y:S01]  /*1e230*/  LDC R11, c[0x0][0x22c] ;  /* 0x00008b00ff0b7b82 */ /* 0x000ea20000000800 */
[----:B------:R-:W-:Y:S01]  /*1e240*/  STL [R1+0x2988], R15 ;  /* 0x0029880f01007387 */ /* 0x000fe20000100800 */
[----:B------:R-:W-:-:S03]  /*1e250*/  @!P2 IMAD.MOV R19, RZ, RZ, -R19 ;  /* 0x000000ffff13a224 */ /* 0x000fc600078e0a13 */
[----:B------:R-:W2:Y:S04]  /*1e260*/  LDL R250, [R1+0x23e8] ;  /* 0x0023e80001fa7983 */ /* 0x000ea80000100800 */
[----:B------:R-:W-:Y:S04]  /*1e270*/  STL [R1+0x298c], R16 ;  /* 0x00298c1001007387 */ /* 0x000fe80000100800 */
[----:B------:R-:W-:Y:S01]  /*1e280*/  STL [R1+0x2990], R17 ;  /* 0x0029901101007387 */ /* 0x000fe20000100800 */
        /* <DEDUP_REMOVED lines=9> */
[----:B------:R-:W4:Y:S01]  /*1e320*/  LDL R7, [R1+0x23dc] ;  /* 0x0023dc0001077983 */ /* 0x000f220000100800 */
[----:B------:R-:W-:-:S03]  /*1e330*/  ISETP.GE.AND P2, PT, R252, RZ, PT ;  /* 0x000000fffc00720c */ /* 0x000fc60003f46270 */
[----:B------:R-:W4:Y:S04]  /*1e340*/  LDL R252, [R1+0x23d8] ;  /* 0x0023d80001fc7983 */ /* 0x000f280000100800 */
[----:B------:R-:W-:Y:S01]  /*1e350*/  STL [R1+0x299c], R20 ;  /* 0x00299c1401007387 */ /* 0x000fe20000100800 */
[----:B------:R-:W-:-:S03]  /*1e360*/  ISETP.GE.AND P4, PT, R249, RZ, PT ;  /* 0x000000fff900720c */ /* 0x000fc60003f86270 */
[----:B------:R-:W4:Y:S04]  /*1e370*/  LDL R249, [R1+0x23d4] ;  /* 0x0023d40001f97983 */ /* 0x000f280000100800 */
[----:B------:R-:W-:Y:S01]  /*1e380*/  STL [R1+0x29a0], R21 ;  /* 0x0029a01501007387 */ /* 0x000fe20000100800 */
[----:B------:R-:W-:-:S03]  /*1e390*/  ISETP.GE.AND P5, PT, R246, RZ, PT ;  /* 0x000000fff600720c */ /* 0x000fc60003fa6270 */
[----:B------:R-:W4:Y:S01]  /*1e3a0*/  LDL R246, [R1+0x23d0] ;  /* 0x0023d00001f67983 */ /* 0x000f220000100800 */
[----:B------:R-:W-:Y:S02]  /*1e3b0*/  @!P1 IMAD.MOV R22, RZ, RZ, -R22 ;  /* 0x000000ffff169224 */ /* 0x000fe400078e0a16 */
[----:B------:R-:W-:Y:S02]  /*1e3c0*/  @!P3 IMAD.MOV R23, RZ, RZ, -R23 ;  /* 0x000000ffff17b224 */ /* 0x000fe400078e0a17 */
[----:B------:R-:W-:Y:S01]  /*1e3d0*/  @!P0 IMAD.MOV R24, RZ, RZ, -R24 ;  /* 0x000000ffff188224 */ /* 0x000fe200078e0a18 */
[----:B------:R-:W-:Y:S01]  /*1e3e0*/  STL [R1+0x29a4], R22 ;  /* 0x0029a41601007387 */ /* 0x000fe20000100800 */
[----:B--2---:R-:W-:Y:S02]  /*1e3f0*/  ISETP.GE.AND P1, PT, R250, RZ, PT ;  /* 0x000000fffa00720c */ /* 0x004fe40003f26270 */
[----:B------:R-:W-:Y:S01]  /*1e400*/  @!P2 IADD3 R25, -R25, RZ, RZ ;  /* 0x000000ff1919a210 */ /* 0x000fe20007ffe1ff */
[----:B------:R-:W2:Y:S04]  /*1e410*/  LDL R0, [R1+0x23cc] ;  /* 0x0023cc0001007983 */ /* 0x000ea80000100800 */
[----:B------:R-:W2:Y:S04]  /*1e420*/  LDL R250, [R1+0x23c8] ;  /* 0x0023c80001fa7983 */ /* 0x000ea80000100800 */
[----:B------:R-:W-:Y:S01]  /*1e430*/  STL [R1+0x29a8], R23 ;  /* 0x0029a81701007387 */ /* 0x000fe20000100800 */
[----:B------:R-:W-:-:S02]  /*1e440*/  @!P4 IMAD.MOV R26, RZ, RZ, -R26 ;  /* 0x000000ffff1ac224 */ /* 0x000fc400078e0a1a */
[----:B------:R-:W-:Y:S01]  /*1e450*/  @!P1 IMAD.MOV R28, RZ, RZ, -R28 ;  /* 0x000000ffff1c9224 */ /* 0x000fe200078e0a1c */
[----:B---3--:R-:W-:Y:S02]  /*1e460*/  ISETP.GE.AND P3, PT, R251, RZ, PT ;  /* 0x000000fffb00720c */ /* 0x008fe40003f66270 */
[----:B------:R-:W3:Y:S04]  /*1e470*/  LDL R251, [R1+0x23c4] ;  /* 0x0023c40001fb7983 */ /* 0x000ee80000100800 */
[----:B------:R-:W-:Y:S01]  /*1e480*/  STL [R1+0x29ac], R24 ;  /* 0x0029ac1801007387 */ /* 0x000fe20000100800 */
[----:B----4-:R-:W-:-:S03]  /*1e490*/  ISETP.GE.AND P0, PT, R6, RZ, PT ;  /* 0x000000ff0600720c */ /* 0x010fc60003f06270 */
[----:B------:R-:W4:Y:S04]  /*1e4a0*/  LDL R6, [R1+0x23c0] ;  /* 0x0023c00001067983 */ /* 0x000f280000100800 */
[----:B------:R-:W-:Y:S01]  /*1e4b0*/  STL [R1+0x29b0], R25 ;  /* 0x0029b01901007387 */ /* 0x000fe20000100800 */
[----:B------:R-:W-:-:S03]  /*1e4c0*/  ISETP.GE.AND P2, PT, R7, RZ, PT ;  /* 0x000000ff0700720c */ /* 0x000fc60003f46270 */
[----:B------:R-:W4:Y:S01]  /*1e4d0*/  LDL R7, [R1+0x23bc] ;  /* 0x0023bc0001077983 */ /* 0x000f220000100800 */
[----:B------:R-:W-:Y:S02]  /*1e4e0*/  ISETP.GE.AND P4, PT, R252, RZ, PT ;  /* 0x000000fffc00720c */ /* 0x000fe40003f86270 */
[----:B------:R-:W-:Y:S01]  /*1e4f0*/  ISETP.GE.AND P1, PT, R246, RZ, PT ;  /* 0x000000fff600720c */ /* 0x000fe20003f26270 */
[----:B------:R-:W4:Y:S04]  /*1e500*/  LDL R252, [R1+0x23b8] ;  /* 0x0023b80001fc7983 */ /* 0x000f280000100800 */
[----:B------:R-:W4:Y:S01]  /*1e510*/  LDL R246, [R1+0x23b0] ;  /* 0x0023b00001f67983 */ /* 0x000f220000100800 */
[----:B------:R-:W-:Y:S01]  /*1e520*/  @!P5 IMAD.MOV R27, RZ, RZ, -R27 ;  /* 0x000000ffff1bd224 */ /* 0x000fe200078e0a1b */
[----:B------:R-:W-:-:S02]  /*1e530*/  ISETP.GE.AND P5, PT, R249, RZ, PT ;  /* 0x000000fff900720c */ /* 0x000fc40003fa6270 */
[----:B------:R-:W4:Y:S01]  /*1e540*/  LDL R249, [R1+0x23b4] ;  /* 0x0023b40001f97983 */ /* 0x000f220000100800 */
[----:B------:R-:W-:Y:S02]  /*1e550*/  @!P0 IMAD.MOV R30, RZ, RZ, -R30 ;  /* 0x000000ffff1e8224 */ /* 0x000fe400078e0a1e */
[----:B------:R-:W-:Y:S01]  /*1e560*/  @!P3 IMAD.MOV R29, RZ, RZ, -R29 ;  /* 0x000000ffff1db224 */ /* 0x000fe200078e0a1d */
[----:B------:R-:W4:Y:S01]  /*1e570*/  LDL R248, [R1+0x1fc0] ;  /* 0x001fc00001f87983 */ /* 0x000f220000100800 */
[----:B--2---:R-:W-:Y:S01]  /*1e580*/  ISETP.GE.AND P0, PT, R250, RZ, PT ;  /* 0x000000fffa00720c */ /* 0x004fe20003f06270 */
[----:B------:R-:W-:Y:S02]  /*1e590*/  @!P2 IMAD.MOV R31, RZ, RZ, -R31 ;  /* 0x000000ffff1fa224 */ /* 0x000fe400078e0a1f */
[----:B------:R-:W2:Y:S01]  /*1e5a0*/  LDL R250, [R1+0x23a8] ;  /* 0x0023a80001fa7983 */ /* 0x000ea20000100800 */
[----:B------:R-:W-:Y:S02]  /*1e5b0*/  @!P4 IMAD.MOV R32, RZ, RZ, -R32 ;  /* 0x000000ffff20c224 */ /* 0x000fe400078e0a20 */
[----:B------:R-:W-:Y:S01]  /*1e5c0*/  @!P5 IADD3 R33, -R33, RZ, RZ ;  /* 0x000000ff2121d210 */ /* 0x000fe20007ffe1ff */
[----:B------:R-:W-:Y:S01]  /*1e5d0*/  @!P1 IMAD.MOV R34, RZ, RZ, -R34 ;  /* 0x000000ffff229224 */ /* 0x000fe200078e0a22 */
[----:B------:R-:W2:Y:S04]  /*1e5e0*/  LDL R247, [R1+0x1fbc] ;  /* 0x001fbc0001f77983 */ /* 0x000ea80000100800 */
[----:B------:R-:W2:Y:S01]  /*1e5f0*/  LDL R13, [R1+0x1f84] ;  /* 0x001f8400010d7983 */ /* 0x000ea20000100800 */
[----:B------:R-:W-:Y:S01]  /*1e600*/  @!P0 IMAD.MOV R36, RZ, RZ, -R36 ;  /* 0x000000ffff248224 */ /* 0x000fe200078e0a24 */
[----:B---3--:R-:W-:-:S02]  /*1e610*/  ISETP.GE.AND P2, PT, R251, RZ, PT ;  /* 0x000000fffb00720c */ /* 0x008fc40003f46270 */
[----:B------:R-:W3:Y:S01]  /*1e620*/  LDL R251, [R1+0x23a4] ;  /* 0x0023a40001fb7983 */ /* 0x000ee20000100800 */
[----:B----4-:R-:W-:-:S03]  /*1e630*/  ISETP.GE.AND P4, PT, R6, RZ, PT ;  /* 0x000000ff0600720c */ /* 0x010fc60003f86270 */
[----:B------:R-:W4:Y:S01]  /*1e640*/  LDL R6, [R1+0x23a0] ;  /* 0x0023a00001067983 */ /* 0x000f220000100800 */
[----:B------:R-:W-:-:S03]  /*1e650*/  ISETP.GE.AND P5, PT, R7, RZ, PT ;  /* 0x000000ff0700720c */ /* 0x000fc60003fa6270 */
[----:B------:R-:W4:Y:S01]  /*1e660*/  LDL R7, [R1+0x239c] ;  /* 0x00239c0001077983 */ /* 0x000f220000100800 */
[----:B------:R-:W-:-:S03]  /*1e670*/  ISETP.GE.AND P1, PT, R252, RZ, PT ;  /* 0x000000fffc00720c */ /* 0x000fc60003f26270 */
[----:B------:R-:W4:Y:S01]  /*1e680*/  LDL R252, [R1+0x2398] ;  /* 0x0023980001fc7983 */ /* 0x000f220000100800 */
[----:B------:R-:W-:-:S03]  /*1e690*/  ISETP.GE.AND P0, PT, R246, RZ, PT ;  /* 0x000000fff600720c */ /* 0x000fc60003f06270 */
[----:B------:R-:W4:Y:S01]  /*1e6a0*/  LDL R246, [R1+0x2390] ;  /* 0x0023900001f67983 */ /* 0x000f220000100800 */
[----:B------:R-:W-:-:S03]  /*1e6b0*/  ISETP.GE.AND P3, PT, R0, RZ, PT ;  /* 0x000000ff0000720c */ /* 0x000fc60003f66270 */
[----:B------:R-:W4:Y:S10]  /*1e6c0*/  LDL R0, [R1+0x23ac] ;  /* 0x0023ac0001007983 */ /* 0x000f340000100800 */
[----:B------:R-:W-:Y:S01]  /*1e6d0*/  @!P3 IMAD.MOV R35, RZ, RZ, -R35 ;  /* 0x000000ffff23b224 */ /* 0x000fe200078e0a23 */
[----:B------:R-:W-:-:S02]  /*1e6e0*/  ISETP.GE.AND P3, PT, R249, RZ, PT ;  /* 0x000000fff900720c */ /* 0x000fc40003f66270 */
[----:B------:R-:W4:Y:S01]  /*1e6f0*/  LDL R249, [R1+0x2394] ;  /* 0x0023940001f97983 */ /* 0x000f220000100800 */
[----:B------:R-:W-:Y:S01]  /*1e700*/  @!P4 IMAD.MOV R38, RZ, RZ, -R38 ;  /* 0x000000ffff26c224 */ /* 0x000fe200078e0a26 */
[----:B--2---:R-:W-:Y:S02]  /*1e710*/  ISETP.GE.AND P4, PT, R250, RZ, PT ;  /* 0x000000fffa00720c */ /* 0x004fe40003f86270 */
[----:B------:R-:W2:Y:S01]  /*1e720*/  LDL R250, [R1+0x2388] ;  /* 0x0023880001fa7983 */ /* 0x000ea20000100800 */
[----:B------:R-:W-:Y:S02]  /*1e730*/  @!P5 IMAD.MOV R39, RZ, RZ, -R39 ;  /* 0x000000ffff27d224 */ /* 0x000fe400078e0a27 */
[----:B------:R-:W-:-:S04]  /*1e740*/  @!P1 IMAD.MOV R40, RZ, RZ, -R40 ;  /* 0x000000ffff289224 */ /* 0x000fc800078e0a28 */
[----:B------:R-:W-:Y:S01]  /*1e750*/  @!P3 IADD3 R41, -R41, RZ, RZ ;  /* 0x000000ff2929b210 */ /* 0x000fe20007ffe1ff */
[----:B------:R-:W-:-:S03]  /*1e760*/  @!P0 IMAD.MOV R42, RZ, RZ, -R42 ;  /* 0x000000ffff2a8224 */ /* 0x000fc600078e0a2a */
[----:B------:R-:W-:Y:S01]  /*1e770*/  @!P4 IMAD.MOV R44, RZ, RZ, -R44 ;  /* 0x000000ffff2cc224 */ /* 0x000fe200078e0a2c */
[----:B---3--:R-:W-:Y:S02]  /*1e780*/  ISETP.GE.AND P5, PT, R251, RZ, PT ;  /* 0x000000fffb00720c */ /* 0x008fe40003fa6270 */
        /* <DEDUP_REMOVED lines=9> */
[----:B------:R-:W-:Y:S01]  /*1e820*/  @!P2 IMAD.MOV R37, RZ, RZ, -R37 ;  /* 0x000000ffff25a224 */ /* 0x000fe200078e0a25 */
[----:B------:R-:W-:Y:S02]  /*1e830*/  ISETP.GE.AND P2, PT, R0, RZ, PT ;  /* 0x000000ff0000720c */ /* 0x000fe40003f46270 */
[----:B------:R-:W4:Y:S11]  /*1e840*/  LDL R0, [R1+0x238c] ;  /* 0x00238c0001007983 */ /* 0x000f360000100800 */
        /* <DEDUP_REMOVED lines=554> */
[----:B------:R-:W4:Y:S04]  /*20af0*/  LDL R249, [R1+0x1f90] ;  /* 0x001f900001f97983 */ /* 0x000f280000100800 */
[----:B------:R-:W4:Y:S04]  /*20b00*/  LDL.LU R10, [R1+0x4a0] ;  /* 0x0004a000010a7983 */ /* 0x000f280000300800 */
[----:B------:R-:W4:Y:S01]  /*20b10*/  LDL.LU R9, [R1+0x434] ;  /* 0x0004340001097983 */ /* 0x000f220000300800 */
[----:B------:R-:W-:-:S03]  /*20b20*/  @!P2 IMAD.MOV R229, RZ, RZ, -R229 ;  /* 0x000000ffffe5a224 */ /* 0x000fc600078e0ae5 */
[----:B------:R-:W4:Y:S01]  /*20b30*/  LDL.LU R8, [R1+0x430] ;  /* 0x0004300001087983 */ /* 0x000f220000300800 */
[----:B------:R-:W-:-:S03]  /*20b40*/  ISETP.GE.AND P2, PT, R248, RZ, PT ;  /* 0x000000fff800720c */ /* 0x000fc60003f46270 */
[----:B------:R-:W4:Y:S04]  /*20b50*/  LDL.LU R5, [R1+0x42c] ;  /* 0x00042c0001057983 */ /* 0x000f280000300800 */
[----:B------:R-:W4:Y:S01]  /*20b60*/  LDL.LU R4, [R1+0x428] ;  /* 0x0004280001047983 */ /* 0x000f220000300800 */
[----:B------:R-:W-:-:S03]  /*20b70*/  @!P4 IMAD.MOV R230, RZ, RZ, -R230 ;  /* 0x000000ffffe6c224 */ /* 0x000fc600078e0ae6 */
[----:B------:R-:W4:Y:S01]  /*20b80*/  LDL.LU R3, [R1+0x424] ;  /* 0x0004240001037983 */ /* 0x000f220000300800 */
[----:B------:R-:W-:-:S03]  /*20b90*/  ISETP.GE.AND P4, PT, R247, RZ, PT ;  /* 0x000000fff700720c */ /* 0x000fc60003f86270 */
[----:B------:R-:W4:Y:S01]  /*20ba0*/  LDL.LU R2, [R1+0x420] ;  /* 0x0004200001027983 */ /* 0x000f220000300800 */
[----:B------:R-:W-:Y:S01]  /*20bb0*/  @!P1 IMAD.MOV R232, RZ, RZ, -R232 ;  /* 0x000000ffffe89224 */ /* 0x000fe200078e0ae8 */
[----:B--2---:R-:W-:Y:S02]  /*20bc0*/  ISETP.GE.AND P1, PT, R250, RZ, PT ;  /* 0x000000fffa00720c */ /* 0x004fe40003f26270 */
[----:B------:R-:W2:Y:S01]  /*20bd0*/  LDL.LU R248, [R1+0x418] ;  /* 0x0004180001f87983 */ /* 0x000ea20000300800 */
[----:B------:R-:W-:-:S03]  /*20be0*/  @!P3 IADD3 R233, -R233, RZ, RZ ;  /* 0x000000ffe9e9b210 */ /* 0x000fc60007ffe1ff */
[----:B------:R-:W2:Y:S01]  /*20bf0*/  LDL.LU R247, [R1+0x414] ;  /* 0x0004140001f77983 */ /* 0x000ea20000300800 */
[----:B------:R-:W-:-:S03]  /*20c00*/  @!P0 IMAD.MOV R234, RZ, RZ, -R234 ;  /* 0x000000ffffea8224 */ /* 0x000fc600078e0aea */
[----:B------:R-:W2:Y:S01]  /*20c10*/  LDL.LU R250, [R1+0x410] ;  /* 0x0004100001fa7983 */ /* 0x000ea20000300800 */
[----:B------:R-:W-:Y:S02]  /*20c20*/  @!P2 IMAD.MOV R235, RZ, RZ, -R235 ;  /* 0x000000ffffeba224 */ /* 0x000fe400078e0aeb */
[----:B------:R-:W-:Y:S02]  /*20c30*/  @!P4 IMAD.MOV R236, RZ, RZ, -R236 ;  /* 0x000000ffffecc224 */ /* 0x000fe400078e0aec */
[----:B------:R-:W-:Y:S01]  /*20c40*/  @!P1 IMAD.MOV R238, RZ, RZ, -R238 ;  /* 0x000000ffffee9224 */ /* 0x000fe200078e0aee */
[----:B---3--:R-:W-:Y:S02]  /*20c50*/  ISETP.GE.AND P3, PT, R251, RZ, PT ;  /* 0x000000fffb00720c */ /* 0x008fe40003f66270 */
[----:B------:R-:W3:Y:S01]  /*20c60*/  LDL.LU R251, [R1+0x40c] ;  /* 0x00040c0001fb7983 */ /* 0x000ee20000300800 */
[----:B----4-:R-:W-:-:S03]  /*20c70*/  ISETP.GE.AND P0, PT, R6, RZ, PT ;  /* 0x000000ff0600720c */ /* 0x010fc60003f06270 */
[----:B------:R-:W4:Y:S01]  /*20c80*/  LDL.LU R6, [R1+0x408] ;  /* 0x0004080001067983 */ /* 0x000f220000300800 */
[----:B------:R-:W-:-:S03]  /*20c90*/  ISETP.GE.AND P2, PT, R7, RZ, PT ;  /* 0x000000ff0700720c */ /* 0x000fc60003f46270 */
[----:B------:R-:W4:Y:S01]  /*20ca0*/  LDL.LU R7, [R1+0x404] ;  /* 0x0004040001077983 */ /* 0x000f220000300800 */
[----:B------:R-:W-:-:S03]  /*20cb0*/  ISETP.GE.AND P4, PT, R252, RZ, PT ;  /* 0x000000fffc00720c */ /* 0x000fc60003f86270 */
[----:B------:R-:W4:Y:S01]  /*20cc0*/  LDL.LU R252, [R1+0x400] ;  /* 0x0004000001fc7983 */ /* 0x000f220000300800 */
[----:B------:R-:W-:-:S03]  /*20cd0*/  ISETP.GE.AND P1, PT, R246, RZ, PT ;  /* 0x000000fff600720c */ /* 0x000fc60003f26270 */
[----:B------:R-:W4:Y:S01]  /*20ce0*/  LDL.LU R246, [R1+0x3fc] ;  /* 0x0003fc0001f67983 */ /* 0x000f220000300800 */
[----:B------:R-:W-:Y:S01]  /*20cf0*/  @!P5 IMAD.MOV R231, RZ, RZ, -R231 ;  /* 0x000000ffffe7d224 */ /* 0x000fe200078e0ae7 */
[----:B------:R-:W-:Y:S02]  /*20d00*/  ISETP.GE.AND P5, PT, R0, RZ, PT ;  /* 0x000000ff0000720c */ /* 0x000fe40003fa6270 */
[----:B------:R-:W1:Y:S01]  /*20d10*/  S2R R0, SR_TID.X ;  /* 0x0000000000007919 */ /* 0x000e620000002100 */
[----:B------:R-:W-:Y:S02]  /*20d20*/  @!P0 IADD3 R240, -R240, RZ, RZ ;  /* 0x000000fff0f08210 */ /* 0x000fe40007ffe1ff */
[----:B------:R-:W-:-:S08]  /*20d30*/  ISETP.NE.AND P6, PT, R11, RZ, PT ;  /* 0x000000ff0b00720c */ /* 0x000fd00003fc5270 */
[----:B------:R-:W-:Y:S01]  /*20d40*/  @!P5 IMAD.MOV R237, RZ, RZ, -R237 ;  /* 0x000000ffffedd224 */ /* 0x000fe200078e0aed */
[----:B------:R-:W-:Y:S01]  /*20d50*/  ISETP.GE.AND P5, PT, R249, RZ, PT ;  /* 0x000000fff900720c */ /* 0x000fe20003fa6270 */
[----:B------:R-:W-:Y:S01]  /*20d60*/  IMAD.MOV.U32 R249, RZ, RZ, R239 ;  /* 0x000000fffff97224 */ /* 0x000fe200078e00ef */
[----:B------:R-:W-:Y:S02]  /*20d70*/  LOP3.LUT R239, RZ, R11, RZ, 0x33, !PT ;  /* 0x0000000bffef7212 */ /* 0x000fe400078e33ff */
[----:B-1----:R-:W-:-:S05]  /*20d80*/  LOP3.LUT R0, R0, 0x7f, RZ, 0xc0, !PT ;  /* 0x0000007f00007812 */ /* 0x002fca00078ec0ff */
[----:B------:R-:W-:Y:S01]  /*20d90*/  IMAD R0, R0, R12, RZ ;  /* 0x0000000c00007224 */ /* 0x000fe200078e02ff */
[----:B------:R-:W-:-:S04]  /*20da0*/  SEL R9, R239, R9, !P6 ;  /* 0x00000009ef097207 */ /* 0x000fc80007000000 */
[----:B------:R-:W-:Y:S02]  /*20db0*/  LEA R0, P0, R0, R10, 0x2 ;  /* 0x0000000a00007211 */ /* 0x000fe400078010ff */
[----:B------:R-:W-:-:S03]  /*20dc0*/  SEL R8, R239, R8, !P6 ;  /* 0x00000008ef087207 */ /* 0x000fc60007000000 */
[----:B------:R1:W-:Y:S04]  /*20dd0*/  STL [R1+0x2934], R0 ;  /* 0x0029340001007387 */ /* 0x0003e80000100800 */
[----:B------:R-:W-:Y:S01]  /*20de0*/  STL [R1+0x41c], R9 ;  /* 0x00041c0901007387 */ /* 0x000fe20000100800 */
[----:B-1----:R-:W-:-:S03]  /*20df0*/  SEL R0, R239, R5, !P6 ;  /* 0x00000005ef007207 */ /* 0x002fc60007000000 */
[----:B------:R-:W-:Y:S01]  /*20e00*/  STL [R1+0x494], R8 ;  /* 0x0004940801007387 */ /* 0x000fe20000100800 */
[C---:B------:R-:W-:Y:S02]  /*20e10*/  SEL R5, R239.reuse, R4, !P6 ;  /* 0x00000004ef057207 */ /* 0x040fe40007000000 */
[C---:B------:R-:W-:Y:S01]  /*20e20*/  SEL R4, R239.reuse, R3, !P6 ;  /* 0x00000003ef047207 */ /* 0x040fe20007000000 */
[----:B------:R1:W-:Y:S01]  /*20e30*/  STL [R1+0x490], R0 ;  /* 0x0004900001007387 */ /* 0x0003e20000100800 */
[----:B--2---:R-:W-:-:S03]  /*20e40*/  SEL R3, R239, R248, !P6 ;  /* 0x000000f8ef037207 */ /* 0x004fc60007000000 */
[----:B------:R-:W-:Y:S01]  /*20e50*/  STL [R1+0x48c], R5 ;  /* 0x00048c0501007387 */ /* 0x000fe20000100800 */
[----:B-1----:R-:W-:-:S03]  /*20e60*/  SEL R0, R239, R2, !P6 ;  /* 0x00000002ef007207 */ /* 0x002fc60007000000 */
[----:B------:R-:W-:Y:S01]  /*20e70*/  STL [R1+0x488], R4 ;  /* 0x0004880401007387 */ /* 0x000fe20000100800 */
[----:B------:R-:W-:-:S03]  /*20e80*/  SEL R2, R239, R247, !P6 ;  /* 0x000000f7ef027207 */ /* 0x000fc60007000000 */
[----:B------:R1:W-:Y:S04]  /*20e90*/  STL [R1+0x484], R0 ;  /* 0x0004840001007387 */ /* 0x0003e80000100800 */
[----:B------:R3:W-:Y:S01]  /*20ea0*/  STL [R1+0x480], R3 ;  /* 0x0004800301007387 */ /* 0x0007e20000100800 */
[----:B-1----:R-:W-:-:S03]  /*20eb0*/  SEL R0, R239, R250, !P6 ;  /* 0x000000faef007207 */ /* 0x002fc60007000000 */
[----:B------:R4:W-:Y:S04]  /*20ec0*/  STL [R1+0x47c], R2 ;  /* 0x00047c0201007387 */ /* 0x0009e80000100800 */
[----:B------:R1:W-:Y:S01]  /*20ed0*/  STL [R1+0x410], R0 ;  /* 0x0004100001007387 */ /* 0x0003e20000100800 */
[----:B------:R-:W-:Y:S01]  /*20ee0*/  @!P3 IMAD.MOV R249, RZ, RZ, -R249 ;  /* 0x000000fffff9b224 */ /* 0x000fe200078e0af9 */
[----:B------:R-:W-:Y:S02]  /*20ef0*/  ISETP.GE.AND P3, PT, R13, RZ, PT ;  /* 0x000000ff0d00720c */ /* 0x000fe40003f66270 */
[C---:B---3--:R-:W-:Y:S02]  /*20f00*/  SEL R3, R239.reuse, R251, !P6 ;  /* 0x000000fbef037207 */ /* 0x048fe40007000000 */
[----:B----4-:R-:W-:-:S03]  /*20f10*/  SEL R2, R239, R6, !P6 ;  /* 0x00000006ef027207 */ /* 0x010fc60007000000 */
[----:B------:R-:W-:Y:S01]  /*20f20*/  STL [R1+0x478], R3 ;  /* 0x0004780301007387 */ /* 0x000fe20000100800 */
[----:B-1----:R-:W-:-:S03]  /*20f30*/  SEL R0, R239, R7, !P6 ;  /* 0x00000007ef007207 */ /* 0x002fc60007000000 */
[----:B------:R-:W-:Y:S04]  /*20f40*/  STL [R1+0x474], R2 ;  /* 0x0004740201007387 */ /* 0x000fe80000100800 */
[----:B------:R1:W-:Y:S04]  /*20f50*/  STL [R1+0x470], R0 ;  /* 0x0004700001007387 */ /* 0x0003e80000100800 */
[----:B-1----:R-:W2:Y:S01]  /*20f60*/  LDL.LU R0, [R1+0x3f8] ;  /* 0x0003f80001007983 */ /* 0x002ea20000300800 */
[C---:B------:R-:W-:Y:S02]  /*20f70*/  SEL R3, R239.reuse, R252, !P6 ;  /* 0x000000fcef037207 */ /* 0x040fe40007000000 */
[----:B------:R-:W-:-:S03]  /*20f80*/  SEL R2, R239, R246, !P6 ;  /* 0x000000f6ef027207 */ /* 0x000fc60007000000 */
[----:B------:R1:W-:Y:S04]  /*20f90*/  STL [R1+0x46c], R3 ;  /* 0x00046c0301007387 */ /* 0x0003e80000100800 */
[----:B------:R-:W3:Y:S04]  /*20fa0*/  LDL.LU R25, [R1+0x3f4] ;  /* 0x0003f40001197983 */ /* 0x000ee80000300800 */
[----:B------:R4:W-:Y:S04]  /*20fb0*/  STL [R1+0x468], R2 ;  /* 0x0004680201007387 */ /* 0x0009e80000100800 */
[----:B------:R-:W3:Y:S04]  /*20fc0*/  LDL.LU R24, [R1+0x3f0] ;  /* 0x0003f00001187983 */ /* 0x000ee80000300800 */
        /* <DEDUP_REMOVED lines=18> */
[----:B-1----:R-:W3:Y:S04]  /*210f0*/  LDL.LU R3, [R1+0x3a4] ;  /* 0x0003a40001037983 */ /* 0x002ee80000300800 */
[----:B----4-:R-:W4:Y:S04]  /*21100*/  LDL.LU R2, [R1+0x3a0] ;  /* 0x0003a00001027983 */ /* 0x010f280000300800 */
[----:B------:R-:W4:Y:S04]  /*21110*/  LDL.LU R248, [R1+0x39c] ;  /* 0x00039c0001f87983 */ /* 0x000f280000300800 */
[----:B------:R-:W4:Y:S04]  /*21120*/  LDL.LU R247, [R1+0x398] ;  /* 0x0003980001f77983 */ /* 0x000f280000300800 */
[----:B------:R-:W4:Y:S04]  /*21130*/  LDL.LU R250, [R1+0x394] ;  /* 0x0003940001fa7983 */ /* 0x000f280000300800 */
[----:B------:R-:W4:Y:S04]  /*21140*/  LDL.LU R251, [R1+0x390] ;  /* 0x0003900001fb7983 */ /* 0x000f280000300800 */
[----:B------:R-:W4:Y:S04]  /*21150*/  LDL.LU R6, [R1+0x38c] ;  /* 0x00038c0001067983 */ /* 0x000f280000300800 */
[----:B------:R-:W4:Y:S04]  /*21160*/  LDL.LU R7, [R1+0x388] ;  /* 0x0003880001077983 */ /* 0x000f280000300800 */
[----:B------:R-:W4:Y:S04]  /*21170*/  LDL.LU R252, [R1+0x384] ;  /* 0x0003840001fc7983 */ /* 0x000f280000300800 */
[----:B------:R-:W4:Y:S01]  /*21180*/  LDL.LU R246, [R1+0x380] ;  /* 0x0003800001f67983 */ /* 0x000f220000300800 */
[----:B--2---:R-:W-:-:S05]  /*21190*/  SEL R0, R239, R0, !P6 ;  /* 0x00000000ef007207 */ /* 0x004fca0007000000 */
[----:B------:R3:W-:Y:S02]  /*211a0*/  STL [R1+0x464], R0 ;  /* 0x0004640001007387 */ /* 0x0007e40000100800 */
[----:B---3--:R-:W-:-:S05]  /*211b0*/  SEL R0, R239, R25, !P6 ;  /* 0x00000019ef007207 */ /* 0x008fca0007000000 */
[----:B------:R1:W-:Y:S01]  /*211c0*/  STL [R1+0x460], R0 ;  /* 0x0004600001007387 */ /* 0x0003e20000100800 */
[C---:B------:R-:W-:Y:S02]  /*211d0*/  SEL R24, R239.reuse, R24, !P6 ;  /* 0x00000018ef187207 */ /* 0x040fe40007000000 */
[----:B------:R-:W-:-:S03]  /*211e0*/  SEL R23, R239, R23, !P6 ;  /* 0x00000017ef177207 */ /* 0x000fc60007000000 */
[----:B------:R-:W-:Y:S01]  /*211f0*/  STL [R1+0x3f0], R24 ;  /* 0x0003f01801007387 */ /* 0x000fe20000100800 */
[----:B-1----:R-:W-:-:S03]  /*21200*/  SEL R0, R239, R22, !P6 ;  /* 0x00000016ef007207 */ /* 0x002fc60007000000 */
[----:B------:R-:W-:Y:S01]  /*21210*/  STL [R1+0x45c], R23 ;  /* 0x00045c1701007387 */ /* 0x000fe20000100800 */
[----:B------:R-:W-:-:S03]  /*21220*/  SEL R21, R239, R21, !P6 ;  /* 0x00000015ef157207 */ /* 0x000fc60007000000 */
[----:B------:R1:W-:Y:S01]  /*21230*/  STL [R1+0x458], R0 ;  /* 0x0004580001007387 */ /* 0x0003e20000100800 */
[----:B------:R-:W-:-:S03]  /*21240*/  SEL R20, R239, R20, !P6 ;  /* 0x00000014ef147207 */ /* 0x000fc60007000000 */
[----:B------:R-:W-:Y:S01]  /*21250*/  STL [R1+0x454], R21 ;  /* 0x0004541501007387 */ /* 0x000fe20000100800 */
[----:B-1----:R-:W-:-:S03]  /*21260*/  SEL R0, R239, R19, !P6 ;  /* 0x00000013ef007207 */ /* 0x002fc60007000000 */
[----:B------:R-:W-:Y:S01]  /*21270*/  STL [R1+0x450], R20 ;  /* 0x0004501401007387 */ /* 0x000fe20000100800 */
[C---:B------:R-:W-:Y:S02]  /*21280*/  SEL R18, R239.reuse, R18, !P6 ;  /* 0x00000012ef127207 */ /* 0x040fe40007000000 */
[C---:B------:R-:W-:Y:S01]  /*21290*/  SEL R17, R239.reuse, R17, !P6 ;  /* 0x00000011ef117207 */ /* 0x040fe20007000000 */
[----:B------:R1:W-:Y:S04]  /*212a0*/  STL [R1+0x44c], R0 ;  /* 0x00044c0001007387 */ /* 0x0003e80000100800 */
[----:B------:R-:W-:Y:S01]  /*212b0*/  STL [R1+0x448], R18 ;  /* 0x0004481201007387 */ /* 0x000fe20000100800 */
[----:B-1----:R-:W-:-:S03]  /*212c0*/  SEL R0, R239, R16, !P6 ;  /* 0x00000010ef007207 */ /* 0x002fc60007000000 */
[----:B------:R-:W-:Y:S01]  /*212d0*/  STL [R1+0x444], R17 ;  /* 0x0004441101007387 */ /* 0x000fe20000100800 */
[C---:B------:R-:W-:Y:S02]  /*212e0*/  SEL R15, R239.reuse, R15, !P6 ;  /* 0x0000000fef0f7207 */ /* 0x040fe40007000000 */
[C---:B------:R-:W-:Y:S01]  /*212f0*/  SEL R14, R239.reuse, R14, !P6 ;  /* 0x0000000eef0e7207 */ /* 0x040fe20007000000 */
[----:B------:R1:W-:Y:S04]  /*21300*/  STL [R1+0x3d0], R0 ;  /* 0x0003d00001007387 */ /* 0x0003e80000100800 */
[----:B------:R-:W-:Y:S01]  /*21310*/  STL [R1+0x440], R15 ;  /* 0x0004400f01007387 */ /* 0x000fe20000100800 */
[C---:B------:R-:W-:Y:S02]  /*21320*/  SEL R12, R239.reuse, R12, !P6 ;  /* 0x0000000cef0c7207 */ /* 0x040fe40007000000 */
[C---:B-1----:R-:W-:Y:S01]  /*21330*/  SEL R0, R239.reuse, R13, !P6 ;  /* 0x0000000def007207 */ /* 0x042fe20007000000 */
[----:B------:R-:W-:Y:S01]  /*21340*/  STL [R1+0x43c], R14 ;  /* 0x00043c0e01007387 */ /* 0x000fe20000100800 */
[----:B------:R-:W-:-:S03]  /*21350*/  SEL R11, R239, R11, !P6 ;  /* 0x0000000bef0b7207 */ /* 0x000fc60007000000 */
[----:B------:R1:W-:Y:S01]  /*21360*/  STL [R1+0x438], R0 ;  /* 0x0004380001007387 */ /* 0x0003e20000100800 */
[----:B------:R-:W-:-:S03]  /*21370*/  SEL R9, R239, R9, !P6 ;  /* 0x00000009ef097207 */ /* 0x000fc60007000000 */
[----:B------:R-:W-:Y:S01]  /*21380*/  STL [R1+0x434], R12 ;  /* 0x0004340c01007387 */ /* 0x000fe20000100800 */
[C---:B------:R-:W-:Y:S02]  /*21390*/  SEL R8, R239.reuse, R8, !P6 ;  /* 0x00000008ef087207 */ /* 0x040fe40007000000 */
[C---:B-1----:R-:W-:Y:S01]  /*213a0*/  SEL R0, R239.reuse, R10, !P6 ;  /* 0x0000000aef007207 */ /* 0x042fe20007000000 */
[----:B------:R-:W-:Y:S04]  /*213b0*/  STL [R1+0x430], R11 ;  /* 0x0004300b01007387 */ /* 0x000fe80000100800 */
[----:B------:R1:W-:Y:S04]  /*213c0*/  STL [R1+0x42c], R0 ;  /* 0x00042c0001007387 */ /* 0x0003e80000100800 */
[----:B------:R-:W-:Y:S01]  /*213d0*/  STL [R1+0x428], R9 ;  /* 0x0004280901007387 */ /* 0x000fe20000100800 */
[----:B-1----:R-:W-:-:S03]  /*213e0*/  SEL R0, R239, R5, !P6 ;  /* 0x00000005ef007207 */ /* 0x002fc60007000000 */
[----:B------:R-:W-:Y:S01]  /*213f0*/  STL [R1+0x3b0], R8 ;  /* 0x0003b00801007387 */ /* 0x000fe20000100800 */
[C---:B------:R-:W-:Y:S02]  /*21400*/  SEL R5, R239.reuse, R4, !P6 ;  /* 0x00000004ef057207 */ /* 0x040fe40007000000 */
[C---:B------:R-:W-:Y:S01]  /*21410*/  SEL R4, R239.reuse, R3, !P6 ;  /* 0x00000003ef047207 */ /* 0x040fe20007000000 */
[----:B------:R1:W-:Y:S01]  /*21420*/  STL [R1+0x424], R0 ;  /* 0x0004240001007387 */ /* 0x0003e20000100800 */
[----:B----4-:R-:W-:-:S03]  /*21430*/  SEL R3, R239, R248, !P6 ;  /* 0x000000f8ef037207 */ /* 0x010fc60007000000 */
[----:B------:R-:W-:Y:S01]  /*21440*/  STL [R1+0x420], R5 ;  /* 0x0004200501007387 */ /* 0x000fe20000100800 */
[----:B-1----:R-:W-:-:S03]  /*21450*/  SEL R0, R239, R2, !P6 ;  /* 0x00000002ef007207 */ /* 0x002fc60007000000 */
[----:B------:R-:W-:Y:S01]  /*21460*/  STL [R1+0x418], R4 ;  /* 0x0004180401007387 */ /* 0x000fe20000100800 */
[----:B------:R-:W-:-:S03]  /*21470*/  SEL R2, R239, R247, !P6 ;  /* 0x000000f7ef027207 */ /* 0x000fc60007000000 */
[----:B------:R1:W-:Y:S04]  /*21480*/  STL [R1+0x414], R0 ;  /* 0x0004140001007387 */ /* 0x0003e80000100800 */
[----:B------:R2:W-:Y:S01]  /*21490*/  STL [R1+0x40c], R3 ;  /* 0x00040c0301007387 */ /* 0x0005e20000100800 */
[----:B-1----:R-:W-:-:S03]  /*214a0*/  SEL R0, R239, R250, !P6 ;  /* 0x000000faef007207 */ /* 0x002fc60007000000 */
[----:B------:R1:W-:Y:S01]  /*214b0*/  STL [R1+0x408], R2 ;  /* 0x0004080201007387 */ /* 0x0003e20000100800 */
[----:B--2---:R-:W-:-:S03]  /*214c0*/  SEL R3, R239, R251, !P6 ;  /* 0x000000fbef037207 */ /* 0x004fc60007000000 */
[----:B------:R2:W-:Y:S01]  /*214d0*/  STL [R1+0x404], R0 ;  /* 0x0004040001007387 */ /* 0x0005e20000100800 */
[----:B-1----:R-:W-:-:S03]  /*214e0*/  SEL R2, R239, R6, !P6 ;  /* 0x00000006ef027207 */ /* 0x002fc60007000000 */
[----:B------:R1:W-:Y:S01]  /*214f0*/  STL [R1+0x390], R3 ;  /* 0x0003900301007387 */ /* 0x0003e20000100800 */
[----:B--2---:R-:W-:-:S03]  /*21500*/  SEL R0, R239, R7, !P6 ;  /* 0x00000007ef007207 */ /* 0x004fc60007000000 */
[----:B------:R2:W-:Y:S04]  /*21510*/  STL [R1+0x400], R2 ;  /* 0x0004000201007387 */ /* 0x0005e80000100800 */
[----:B------:R3:W-:Y:S01]  /*21520*/  STL [R1+0x3fc], R0 ;  /* 0x0003fc0001007387 */ /* 0x0007e20000100800 */
[C---:B-1----:R-:W-:Y:S02]  /*21530*/  SEL R3, R239.reuse, R252, !P6 ;  /* 0x000000fcef037207 */ /* 0x042fe40007000000 */
[C---:B--2---:R-:W-:Y:S01]  /*21540*/  SEL R2, R239.reuse, R246, !P6 ;  /* 0x000000f6ef027207 */ /* 0x044fe20007000000 */
[----:B---3--:R-:W2:Y:S04]  /*21550*/  LDL.LU R0, [R1+0x37c] ;  /* 0x00037c0001007983 */ /* 0x008ea80000300800 */
        /* <DEDUP_REMOVED lines=34> */
[C---:B---3--:R-:W-:Y:S02]  /*21780*/  SEL R0, R239.reuse, R25, !P6 ;  /* 0x00000019ef007207 */ /* 0x048fe40007000000 */
        /* <DEDUP_REMOVED lines=463> */
[----:B------:R1:W-:Y:S01]  /*23480*/  STL [R1+0x114], R0 ;  /* 0x0001140001007387 */ /* 0x0003e20000100800 */
[C---:B---3--:R-:W-:Y:S02]  /*23490*/  SEL R25, R239.reuse, R25, !P6 ;  /* 0x00000019ef197207 */ /* 0x048fe40007000000 */
        /* <DEDUP_REMOVED lines=38> */
[----:B-1----:R-:W-:-:S02]  /*23700*/  SEL R0, R239, R3, !P6 ;  /* 0x00000003ef007207 */ /* 0x002fc40007000000 */
[C---:B----4-:R-:W-:Y:S01]  /*23710*/  SEL R3, R239.reuse, R2, !P6 ;  /* 0x00000002ef037207 */ /* 0x050fe20007000000 */
        /* <DEDUP_REMOVED lines=16> */
[----:B------:R-:W3:Y:S01]  /*23820*/  LDL.LU R25, [R1+0x94] ;  /* 0x0000940001197983 */ /* 0x000ee20000300800 */
[----:B-1----:R-:W-:-:S03]  /*23830*/  SEL R0, R239, R246, !P6 ;  /* 0x000000f6ef007207 */ /* 0x002fc60007000000 */
[----:B------:R1:W-:Y:S04]  /*23840*/  STL [R1+0xa0], R2 ;  /* 0x0000a00201007387 */ /* 0x0003e80000100800 */
[----:B------:R-:W4:Y:S04]  /*23850*/  LDL.LU R24, [R1+0x90] ;  /* 0x0000900001187983 */ /* 0x000f280000300800 */
[----:B------:R1:W-:Y:S04]  /*23860*/  STL [R1+0x9c], R0 ;  /* 0x00009c0001007387 */ /* 0x0003e80000100800 */
[----:B------:R-:W4:Y:S04]  /*23870*/  LDL.LU R23, [R1+0x8c] ;  /* 0x00008c0001177983 */ /* 0x000f280000300800 */
        /* <DEDUP_REMOVED lines=17> */
[----:B--2---:R-:W2:Y:S04]  /*23990*/  LDL.LU R3, [R1+0x44] ;  /* 0x0000440001037983 */ /* 0x004ea80000300800 */
[----:B-1----:R-:W2:Y:S04]  /*239a0*/  LDL.LU R2, [R1+0x40] ;  /* 0x0000400001027983 */ /* 0x002ea80000300800 */
[----:B------:R-:W2:Y:S04]  /*239b0*/  LDL.LU R248, [R1+0x3c] ;  /* 0x00003c0001f87983 */ /* 0x000ea80000300800 */
[----:B------:R-:W2:Y:S04]  /*239c0*/  LDL.LU R247, [R1+0x38] ;  /* 0x0000380001f77983 */ /* 0x000ea80000300800 */
[----:B------:R-:W2:Y:S04]  /*239d0*/  LDL.LU R250, [R1+0x34] ;  /* 0x0000340001fa7983 */ /* 0x000ea80000300800 */
[----:B------:R-:W2:Y:S04]  /*239e0*/  LDL.LU R251, [R1+0x30] ;  /* 0x0000300001fb7983 */ /* 0x000ea80000300800 */
[----:B------:R-:W2:Y:S04]  /*239f0*/  LDL.LU R6, [R1+0x2c] ;  /* 0x00002c0001067983 */ /* 0x000ea80000300800 */
[----:B------:R-:W2:Y:S04]  /*23a00*/  LDL.LU R7, [R1+0x28] ;  /* 0x0000280001077983 */ /* 0x000ea80000300800 */
[----:B------:R-:W2:Y:S04]  /*23a10*/  LDL.LU R252, [R1+0x24] ;  /* 0x0000240001fc7983 */ /* 0x000ea80000300800 */
[----:B------:R-:W2:Y:S04]  /*23a20*/  LDL.LU R246, [R1+0x20] ;  /* 0x0000200001f67983 */ /* 0x000ea80000300800 */
[----:B------:R-:W2:Y:S01]  /*23a30*/  LDL.LU R0, [R1+0x1c] ;  /* 0x00001c0001007983 */ /* 0x000ea20000300800 */
[----:B---3--:R-:W-:-:S05]  /*23a40*/  SEL R25, R239, R25, !P6 ;  /* 0x00000019ef197207 */ /* 0x008fca0007000000 */
[----:B------:R1:W-:Y:S01]  /*23a50*/  STL [R1+0x98], R25 ;  /* 0x0000981901007387 */ /* 0x0003e20000100800 */
[----:B----4-:R-:W-:-:S03]  /*23a60*/  SEL R24, R239, R24, !P6 ;  /* 0x00000018ef187207 */ /* 0x010fc60007000000 */
[----:B-1----:R-:W3:Y:S01]  /*23a70*/  LDL.LU R25, [R1+0x29b0] ;  /* 0x0029b00001197983 */ /* 0x002ee20000300800 */
[----:B------:R-:W-:-:S03]  /*23a80*/  SEL R23, R239, R23, !P6 ;  /* 0x00000017ef177207 */ /* 0x000fc60007000000 */
[----:B------:R1:W-:Y:S01]  /*23a90*/  STL [R1+0x94], R24 ;  /* 0x0000941801007387 */ /* 0x0003e20000100800 */
[C---:B------:R-:W-:Y:S02]  /*23aa0*/  SEL R22, R239.reuse, R22, !P6 ;  /* 0x00000016ef167207 */ /* 0x040fe40007000000 */
[C---:B------:R-:W-:Y:S01]  /*23ab0*/  SEL R21, R239.reuse, R21, !P6 ;  /* 0x00000015ef157207 */ /* 0x040fe20007000000 */
[----:B-1----:R-:W4:Y:S01]  /*23ac0*/  LDL.LU R24, [R1+0x29ac] ;  /* 0x0029ac0001187983 */ /* 0x002f220000300800 */
[----:B------:R-:W-:-:S03]  /*23ad0*/  SEL R20, R239, R20, !P6 ;  /* 0x00000014ef147207 */ /* 0x000fc60007000000 */
[----:B------:R1:W-:Y:S01]  /*23ae0*/  STL [R1+0x90], R23 ;  /* 0x0000901701007387 */ /* 0x0003e20000100800 */
[C---:B------:R-:W-:Y:S02]  /*23af0*/  SEL R19, R239.reuse, R19, !P6 ;  /* 0x00000013ef137207 */ /* 0x040fe40007000000 */
[C---:B------:R-:W-:Y:S01]  /*23b00*/  SEL R18, R239.reuse, R18, !P6 ;  /* 0x00000012ef127207 */ /* 0x040fe20007000000 */
[----:B-1----:R-:W3:Y:S04]  /*23b10*/  LDL.LU R23, [R1+0x29a8] ;  /* 0x0029a80001177983 */ /* 0x002ee80000300800 */
[----:B------:R1:W-:Y:S01]  /*23b20*/  STL [R1+0x8c], R22 ;  /* 0x00008c1601007387 */ /* 0x0003e20000100800 */
[C---:B------:R-:W-:Y:S02]  /*23b30*/  SEL R17, R239.reuse, R17, !P6 ;  /* 0x00000011ef117207 */ /* 0x040fe40007000000 */
[C---:B------:R-:W-:Y:S01]  /*23b40*/  SEL R16, R239.reuse, R16, !P6 ;  /* 0x00000010ef107207 */ /* 0x040fe20007000000 */
[----:B-1----:R-:W4:Y:S04]  /*23b50*/  LDL.LU R22, [R1+0x29a4] ;  /* 0x0029a40001167983 */ /* 0x002f280000300800 */
[----:B------:R1:W-:Y:S01]  /*23b60*/  STL [R1+0x88], R21 ;  /* 0x0000881501007387 */ /* 0x0003e20000100800 */
[----:B------:R-:W-:-:S03]  /*23b70*/  SEL R15, R239, R15, !P6 ;  /* 0x0000000fef0f7207 */ /* 0x000fc60007000000 */
[----:B-1----:R-:W3:Y:S04]  /*23b80*/  LDL.LU R21, [R1+0x29a0] ;  /* 0x0029a00001157983 */ /* 0x002ee80000300800 */
[----:B------:R1:W-:Y:S01]  /*23b90*/  STL [R1+0x84], R20 ;  /* 0x0000841401007387 */ /* 0x0003e20000100800 */
[----:B------:R-:W-:-:S03]  /*23ba0*/  SEL R14, R239, R14, !P6 ;  /* 0x0000000eef0e7207 */ /* 0x000fc60007000000 */
        /* <DEDUP_REMOVED lines=26> */
[----:B--2---:R-:W-:-:S03]  /*23d50*/  SEL R3, R239, R3, !P6 ;  /* 0x00000003ef037207 */ /* 0x004fc60007000000 */
[----:B-1----:R-:W2:Y:S04]  /*23d60*/  LDL.LU R11, [R1+0x2978] ;  /* 0x00297800010b7983 */ /* 0x002ea80000300800 */
        /* <DEDUP_REMOVED lines=17> */
[----:B-1----:R-:W2:Y:S04]  /*23e80*/  LDL.LU R3, [R1+0x2960] ;  /* 0x0029600001037983 */ /* 0x002ea80000300800 */
        /* <DEDUP_REMOVED lines=9> */
[----:B------:R1:W-:Y:S04]  /*23f20*/  STL [R1+0x38], R250 ;  /* 0x000038fa01007387 */ /* 0x0003e80000100800 */
[----:B-1----:R-:W3:Y:S04]  /*23f30*/  LDL.LU R250, [R1+0x2950] ;  /* 0x0029500001fa7983 */ /* 0x002ee80000300800 */
[----:B------:R1:W-:Y:S04]  /*23f40*/  STL [R1+0x34], R251 ;  /* 0x000034fb01007387 */ /* 0x0003e80000100800 */
[----:B-1----:R-:W2:Y:S04]  /*23f50*/  LDL.LU R251, [R1+0x294c] ;  /* 0x00294c0001fb7983 */ /* 0x002ea80000300800 */
[----:B------:R1:W-:Y:S04]  /*23f60*/  STL [R1+0x30], R6 ;  /* 0x0000300601007387 */ /* 0x0003e80000100800 */
[----:B-1----:R-:W4:Y:S04]  /*23f70*/  LDL.LU R6, [R1+0x2948] ;  /* 0x0029480001067983 */ /* 0x002f280000300800 */
[----:B------:R1:W-:Y:S04]  /*23f80*/  STL [R1+0x2c], R7 ;  /* 0x00002c0701007387 */ /* 0x0003e80000100800 */
[----:B-1----:R-:W3:Y:S04]  /*23f90*/  LDL.LU R7, [R1+0x2944] ;  /* 0x0029440001077983 */ /* 0x002ee80000300800 */
[----:B------:R1:W-:Y:S04]  /*23fa0*/  STL [R1+0x28], R252 ;  /* 0x000028fc01007387 */ /* 0x0003e80000100800 */
[----:B-1----:R-:W2:Y:S04]  /*23fb0*/  LDL.LU R252, [R1+0x2940] ;  /* 0x0029400001fc7983 */ /* 0x002ea80000300800 */
[----:B------:R1:W-:Y:S04]  /*23fc0*/  STL [R1+0x24], R246 ;  /* 0x000024f601007387 */ /* 0x0003e80000100800 */
[----:B-1----:R-:W2:Y:S01]  /*23fd0*/  LDL.LU R246, [R1+0x293c] ;  /* 0x00293c0001f67983 */ /* 0x002ea20000300800 */
[----:B------:R-:W-:-:S05]  /*23fe0*/  SEL R0, R239, R0, !P6 ;  /* 0x00000000ef007207 */ /* 0x000fca0007000000 */
[----:B------:R2:W-:Y:S01]  /*23ff0*/  STL [R1+0x20], R0 ;  /* 0x0000200001007387 */ /* 0x0005e20000100800 */
[C---:B----4-:R-:W-:Y:S02]  /*24000*/  SEL R6, R239.reuse, R6, !P6 ;  /* 0x00000006ef067207 */ /* 0x050fe40007000000 */
[C---:B---3--:R-:W-:Y:S02]  /*24010*/  SEL R7, R239.reuse, R7, !P6 ;  /* 0x00000007ef077207 */ /* 0x048fe40007000000 */
[C---:B--2---:R-:W-:Y:S02]  /*24020*/  SEL R0, R239.reuse, R246, !P6 ;  /* 0x000000f6ef007207 */ /* 0x044fe40007000000 */
[----:B------:R-:W2:Y:S04]  /*24030*/  LDL.LU R246, [R1+0x2938] ;  /* 0x0029380001f67983 */ /* 0x000ea80000300800 */
[----:B------:R1:W-:Y:S02]  /*24040*/  STL [R1+0x1c], R0 ;  /* 0x00001c0001007387 */ /* 0x0003e40000100800 */
[----:B-1----:R-:W-:-:S05]  /*24050*/  SEL R0, R239, R252, !P6 ;  /* 0x000000fcef007207 */ /* 0x002fca0007000000 */
[----:B------:R-:W-:Y:S04]  /*24060*/  STL [R1+0x18], R0 ;  /* 0x0000180001007387 */ /* 0x000fe80000100800 */
[----:B------:R1:W-:Y:S04]  /*24070*/  STL [R1+0x14], R7 ;  /* 0x0000140701007387 */ /* 0x0003e80000100800 */
[----:B------:R3:W-:Y:S01]  /*24080*/  STL [R1+0x10], R6 ;  /* 0x0000100601007387 */ /* 0x0007e20000100800 */
[C---:B------:R-:W-:Y:S02]  /*24090*/  SEL R252, R239.reuse, R250, !P6 ;  /* 0x000000faeffc7207 */ /* 0x040fe40007000000 */
[----:B------:R-:W-:-:S02]  /*240a0*/  SEL R250, R239, R10, !P6 ;  /* 0x0000000aeffa7207 */ /* 0x000fc40007000000 */
[C---:B-1----:R-:W-:Y:S02]  /*240b0*/  SEL R7, R239.reuse, R247, !P6 ;  /* 0x000000f7ef077207 */ /* 0x042fe40007000000 */
[C---:B---3--:R-:W-:Y:S02]  /*240c0*/  SEL R6, R239.reuse, R248, !P6 ;  /* 0x000000f8ef067207 */ /* 0x048fe40007000000 */
[C---:B------:R-:W-:Y:S02]  /*240d0*/  SEL R248, R239.reuse, R3, !P6 ;  /* 0x00000003eff87207 */ /* 0x040fe40007000000 */
[C---:B------:R-:W-:Y:S02]  /*240e0*/  SEL R3, R239.reuse, R40, !P6 ;  /* 0x00000028ef037207 */ /* 0x040fe40007000000 */
[C---:B------:R-:W-:Y:S02]  /*240f0*/  SEL R247, R239.reuse, R2, !P6 ;  /* 0x00000002eff77207 */ /* 0x040fe40007000000 */
[----:B------:R-:W-:-:S02]  /*24100*/  SEL R2, R239, R41, !P6 ;  /* 0x00000029ef027207 */ /* 0x000fc40007000000 */
[C---:B------:R-:W-:Y:S01]  /*24110*/  SEL R10, R239.reuse, R42, !P6 ;  /* 0x0000002aef0a7207 */ /* 0x040fe20007000000 */
[----:B------:R1:W-:Y:S04]  /*24120*/  STL [R1+0x630], R3 ;  /* 0x0006300301007387 */ /* 0x0003e80000100800 */
[----:B------:R3:W-:Y:S04]  /*24130*/  STL [R1+0x628], R2 ;  /* 0x0006280201007387 */ /* 0x0007e80000100800 */
[----:B------:R4:W-:Y:S01]  /*24140*/  STL [R1+0x624], R10 ;  /* 0x0006240a01007387 */ /* 0x0009e20000100800 */
[----:B-1----:R-:W-:-:S02]  /*24150*/  SEL R3, R239, R43, !P6 ;  /* 0x0000002bef037207 */ /* 0x002fc40007000000 */
[----:B---3--:R-:W-:-:S03]  /*24160*/  SEL R2, R239, R44, !P6 ;  /* 0x0000002cef027207 */ /* 0x008fc60007000000 */
[----:B------:R1:W-:Y:S01]  /*24170*/  STL [R1+0x620], R3 ;  /* 0x0006200301007387 */ /* 0x0003e20000100800 */
[----:B----4-:R-:W-:-:S03]  /*24180*/  SEL R10, R239, R45, !P6 ;  /* 0x0000002def0a7207 */ /* 0x010fc60007000000 */
[----:B------:R3:W-:Y:S04]  /*24190*/  STL [R1+0x618], R2 ;  /* 0x0006180201007387 */ /* 0x0007e80000100800 */
[----:B------:R4:W-:Y:S01]  /*241a0*/  STL [R1+0x614], R10 ;  /* 0x0006140a01007387 */ /* 0x0009e20000100800 */
[C---:B-1----:R-:W-:Y:S02]  /*241b0*/  SEL R3, R239.reuse, R46, !P6 ;  /* 0x0000002eef037207 */ /* 0x042fe40007000000 */
        /* <DEDUP_REMOVED lines=54> */
[C---:B------:R-:W-:Y:S01]  /*24520*/  SEL R0, R239.reuse, R251, !P6 ;  /* 0x000000fbef007207 */ /* 0x040fe20007000000 */
[----:B------:R-:W-:Y:S01]  /*24530*/  @!P2 IMAD.MOV R241, RZ, RZ, -R241 ;  /* 0x000000fffff1a224 */ /* 0x000fe200078e0af1 */
[C---:B---3--:R-:W-:Y:S01]  /*24540*/  SEL R2, R239.reuse, R74, !P6 ;  /* 0x0000004aef027207 */ /* 0x048fe20007000000 */
[----:B------:R1:W-:Y:S01]  /*24550*/  STL [R1+0x598], R3 ;  /* 0x0005980301007387 */ /* 0x0003e20000100800 */
[C---:B------:R-:W-:Y:S01]  /*24560*/  SEL R40, R239.reuse, R237, !P6 ;  /* 0x000000edef287207 */ /* 0x040fe20007000000 */
[----:B------:R-:W-:Y:S01]  /*24570*/  @!P4 IMAD.MOV R242, RZ, RZ, -R242 ;  /* 0x000000fffff2c224 */ /* 0x000fe200078e0af2 */
[----:B----4-:R-:W-:Y:S01]  /*24580*/  SEL R10, R239, R75, !P6 ;  /* 0x0000004bef0a7207 */ /* 0x010fe20007000000 */
[----:B------:R3:W-:Y:S01]  /*24590*/  STL [R1+0x594], R2 ;  /* 0x0005940201007387 */ /* 0x0007e20000100800 */
[----:B------:R-:W-:-:S02]  /*245a0*/  @!P5 IMAD.MOV R243, RZ, RZ, -R243 ;  /* 0x000000fffff3d224 */ /* 0x000fc400078e0af3 */
[----:B------:R-:W-:Y:S01]  /*245b0*/  @!P1 IMAD.MOV R244, RZ, RZ, -R244 ;  /* 0x000000fffff49224 */ /* 0x000fe200078e0af4 */
[----:B------:R4:W-:Y:S01]  /*245c0*/  STL [R1+0x590], R10 ;  /* 0x0005900a01007387 */ /* 0x0009e20000100800 */
[----:B------:R-:W-:Y:S01]  /*245d0*/  @!P3 IMAD.MOV R245, RZ, RZ, -R245 ;  /* 0x000000fffff5b224 */ /* 0x000fe200078e0af5 */
[C---:B-1----:R-:W-:Y:S01]  /*245e0*/  SEL R3, R239.reuse, R76, !P6 ;  /* 0x0000004cef037207 */ /* 0x042fe20007000000 */
[----:B------:R-:W1:Y:S01]  /*245f0*/  LDC R73, c[0x0][0x240] ;  /* 0x00009000ff497b82 */ /* 0x000e620000000800 */
[----:B---3--:R-:W-:-:S03]  /*24600*/  SEL R2, R239, R77, !P6 ;  /* 0x0000004def027207 */ /* 0x008fc60007000000 */
[----:B------:R3:W-:Y:S01]  /*24610*/  STL [R1+0x588], R3 ;  /* 0x0005880301007387 */ /* 0x0007e20000100800 */
[----:B----4-:R-:W-:-:S03]  /*24620*/  SEL R10, R239, R78, !P6 ;  /* 0x0000004eef0a7207 */ /* 0x010fc60007000000 */
[----:B------:R4:W-:Y:S04]  /*24630*/  STL [R1+0x584], R2 ;  /* 0x0005840201007387 */ /* 0x0009e80000100800 */
[----:B------:R4:W-:Y:S01]  /*24640*/  STL [R1+0x580], R10 ;  /* 0x0005800a01007387 */ /* 0x0009e20000100800 */
[C---:B---3--:R-:W-:Y:S02]  /*24650*/  SEL R3, R239.reuse, R79, !P6 ;  /* 0x0000004fef037207 */ /* 0x048fe40007000000 */
[----:B----4-:R-:W-:-:S03]  /*24660*/  SEL R2, R239, R80, !P6 ;  /* 0x00000050ef027207 */ /* 0x010fc60007000000 */
[----:B------:R3:W-:Y:S01]  /*24670*/  STL [R1+0x578], R3 ;  /* 0x0005780301007387 */ /* 0x0007e20000100800 */
[----:B------:R-:W-:-:S03]  /*24680*/  SEL R10, R239, R81, !P6 ;  /* 0x00000051ef0a7207 */ /* 0x000fc60007000000 */
        /* <DEDUP_REMOVED lines=11> */
[----:B-1----:R-:W-:-:S03]  /*24740*/  SEL R10, R239, R87, !P6 ;  /* 0x00000057ef0a7207 */ /* 0x002fc60007000000 */
[----:B------:R1:W-:Y:S04]  /*24750*/  STL [R1+0x554], R2 ;  /* 0x0005540201007387 */ /* 0x0003e80000100800 */
[----:B------:R4:W-:Y:S01]  /*24760*/  STL [R1+0x550], R10 ;  /* 0x0005500a01007387 */ /* 0x0009e20000100800 */
[C---:B---3--:R-:W-:Y:S02]  /*24770*/  SEL R3, R239.reuse, R88, !P6 ;  /* 0x00000058ef037207 */ /* 0x048fe40007000000 */
[----:B-1----:R-:W-:-:S03]  /*24780*/  SEL R2, R239, R89, !P6 ;  /* 0x00000059ef027207 */ /* 0x002fc60007000000 */
        /* <DEDUP_REMOVED lines=284> */
[----:B-1----:R-:W3:Y:S04]  /*25950*/  LDL.LU R3, [R1+0x4a8] ;  /* 0x0004a80001037983 */ /* 0x002ee80000300800 */
[----:B------:R1:W-:Y:S04]  /*25960*/  STL [R1+0x11d8], R2 ;  /* 0x0011d80201007387 */ /* 0x0003e80000100800 */
[----:B------:R4:W-:Y:S01]  /*25970*/  STL [R1+0x11dc], R10 ;  /* 0x0011dc0a01007387 */ /* 0x0009e20000100800 */
[C---:B------:R-:W-:Y:S02]  /*25980*/  SEL R251, R239.reuse, R11, !P6 ;  /* 0x0000000beffb7207 */ /* 0x040fe40007000000 */
[C---:B-1----:R-:W-:Y:S01]  /*25990*/  SEL R2, R239.reuse, R232, !P6 ;  /* 0x000000e8ef027207 */ /* 0x042fe20007000000 */
[----:B----4-:R-:W3:Y:S01]  /*259a0*/  LDL.LU R10, [R1+0x498] ;  /* 0x00049800010a7983 */ /* 0x010ee20000300800 */
[----:B------:R-:W-:-:S03]  /*259b0*/  SEL R11, R239, R233, !P6 ;  /* 0x000000e9ef0b7207 */ /* 0x000fc60007000000 */
[----:B------:R1:W-:Y:S04]  /*259c0*/  STL [R1+0x11e0], R2 ;  /* 0x0011e00201007387 */ /* 0x0003e80000100800 */
[----:B------:R4:W-:Y:S04]  /*259d0*/  STL [R1+0x11e4], R11 ;  /* 0x0011e40b01007387 */ /* 0x0009e80000100800 */
[----:B------:R-:W2:Y:S01]  /*259e0*/  LDL.LU R58, [R1+0x4a4] ;  /* 0x0004a400013a7983 */ /* 0x000ea20000300800 */
[C---:B-1----:R-:W-:Y:S02]  /*259f0*/  SEL R2, R239.reuse, R234, !P6 ;  /* 0x000000eaef027207 */ /* 0x042fe40007000000 */
[----:B----4-:R-:W-:-:S03]  /*25a00*/  SEL R11, R239, R235, !P6 ;  /* 0x000000ebef0b7207 */ /* 0x010fc60007000000 */
[----:B------:R1:W-:Y:S04]  /*25a10*/  STL [R1+0x11e8], R2 ;  /* 0x0011e80201007387 */ /* 0x0003e80000100800 */
[----:B------:R4:W-:Y:S01]  /*25a20*/  STL [R1+0x11ec], R11 ;  /* 0x0011ec0b01007387 */ /* 0x0009e20000100800 */
[C---:B-1----:R-:W-:Y:S02]  /*25a30*/  SEL R2, R239.reuse, R236, !P6 ;  /* 0x000000ecef027207 */ /* 0x042fe40007000000 */
[----:B----4-:R-:W-:-:S03]  /*25a40*/  SEL R11, R239, R238, !P6 ;  /* 0x000000eeef0b7207 */ /* 0x010fc60007000000 */
[----:B------:R1:W-:Y:S04]  /*25a50*/  STL [R1+0x11f0], R2 ;  /* 0x0011f00201007387 */ /* 0x0003e80000100800 */
[----:B------:R-:W-:Y:S04]  /*25a60*/  STL [R1+0x11f4], R40 ;  /* 0x0011f42801007387 */ /* 0x000fe80000100800 */
[----:B------:R-:W4:Y:S01]  /*25a70*/  LDL.LU R57, [R1+0x41c] ;  /* 0x00041c0001397983 */ /* 0x000f220000300800 */
[----:B-1----:R-:W-:-:S03]  /*25a80*/  SEL R2, R239, R249, !P6 ;  /* 0x000000f9ef027207 */ /* 0x002fc60007000000 */
[----:B------:R1:W-:Y:S01]  /*25a90*/  STL [R1+0x11f8], R11 ;  /* 0x0011f80b01007387 */ /* 0x0003e20000100800 */
[C---:B------:R-:W-:Y:S01]  /*25aa0*/  SEL R61, R239.reuse, R241, !P6 ;  /* 0x000000f1ef3d7207 */ /* 0x040fe20007000000 */
[----:B------:R-:W4:Y:S02]  /*25ab0*/  LDC R249, c[0x0][0x230] ;  /* 0x00008c00fff97b82 */ /* 0x000f240000000800 */
[----:B------:R-:W4:Y:S04]  /*25ac0*/  LDL.LU R56, [R1+0x34] ;  /* 0x0000340001387983 */ /* 0x000f280000300800 */
[----:B------:R1:W-:Y:S02]  /*25ad0*/  STL [R1+0x11fc], R2 ;  /* 0x0011fc0201007387 */ /* 0x0003e40000100800 */
[----:B-1----:R-:W1:Y:S02]  /*25ae0*/  LDC R11, c[0x0][0x23c] ;  /* 0x00008f00ff0b7b82 */ /* 0x002e640000000800 */
[----:B------:R-:W4:Y:S04]  /*25af0*/  LDL.LU R53, [R1+0x54] ;  /* 0x0000540001357983 */ /* 0x000f280000300800 */
[----:B------:R-:W4:Y:S01]  /*25b00*/  LDL.LU R55, [R1+0x94] ;  /* 0x0000940001377983 */ /* 0x000f220000300800 */
[----:B------:R-:W-:-:S03]  /*25b10*/  SEL R2, R239, R240, !P6 ;  /* 0x000000f0ef027207 */ /* 0x000fc60007000000 */
        /* <DEDUP_REMOVED lines=15> */
[----:B-1----:R-:W1:Y:S01]  /*25c10*/  S2R R2, SR_TID.X ;  /* 0x0000000000027919 */ /* 0x002e620000002100 */
[----:B------:R-:W-:-:S02]  /*25c20*/  SEL R60, R239, R242, !P6 ;  /* 0x000000f2ef3c7207 */ /* 0x000fc40007000000 */
[----:B------:R-:W-:Y:S01]  /*25c30*/  SEL R59, R239, R243, !P6 ;  /* 0x000000f3ef3b7207 */ /* 0x000fe20007000000 */
[----:B------:R-:W-:Y:S04]  /*25c40*/  STL [R1+0x1204], R61 ;  /* 0x0012043d01007387 */ /* 0x000fe80000100800 */
[----:B------:R-:W-:Y:S04]  /*25c50*/  STL [R1+0x1208], R60 ;  /* 0x0012083c01007387 */ /* 0x000fe80000100800 */
[----:B------:R-:W-:Y:S01]  /*25c60*/  STL [R1+0x120c], R59 ;  /* 0x00120c3b01007387 */ /* 0x000fe20000100800 */
[----:B-1----:R-:W-:-:S05]  /*25c70*/  LOP3.LUT R2, R2, 0x7f, RZ, 0xc0, !PT ;  /* 0x0000007f02027812 */ /* 0x002fca00078ec0ff */
[----:B------:R-:W-:Y:S01]  /*25c80*/  IMAD R2, R2, R11, RZ ;  /* 0x0000000b02027224 */ /* 0x000fe200078e02ff */
[----:B------:R-:W-:-:S05]  /*25c90*/  SEL R11, R239, R244, !P6 ;  /* 0x000000f4ef0b7207 */ /* 0x000fca0007000000 */
[----:B------:R2:W-:Y:S01]  /*25ca0*/  STL [R1+0x1210], R11 ;  /* 0x0012100b01007387 */ /* 0x0005e20000100800 */
[----:B---3--:R-:W-:-:S04]  /*25cb0*/  LEA R10, P1, R3, R10, 0x2 ;  /* 0x0000000a030a7211 */ /* 0x008fc800078210ff */
[----:B--2---:R-:W-:Y:S02]  /*25cc0*/  LEA.HI.X.SX32 R11, R3, R246, 0x2, P1 ;  /* 0x000000f6030b7211 */ /* 0x004fe400008f16ff */
[----:B------:R-:W4:Y:S01]  /*25cd0*/  LDC R246, c[0x0][0x240] ;  /* 0x00009000fff67b82 */ /* 0x000f220000000800 */
[----:B------:R-:W-:Y:S02]  /*25ce0*/  LEA.HI.X.SX32 R2, R2, R58, 0x2, P0 ;  /* 0x0000003a02027211 */ /* 0x000fe400000f16ff */
[----:B------:R-:W-:-:S05]  /*25cf0*/  SEL R4, R239, R4, !P6 ;  /* 0x00000004ef047207 */ /* 0x000fca0007000000 */
[----:B------:R-:W1:Y:S01]  /*25d00*/  LDC R3, c[0x0][0x238] ;  /* 0x00008e00ff037b82 */ /* 0x000e620000000800 */
[-C--:B----4-:R-:W-:Y:S02]  /*25d10*/  IMAD R71, R57, R246.reuse, RZ ;  /* 0x000000f639477224 */ /* 0x090fe400078e02ff */
[-C--:B------:R-:W-:Y:S02]  /*25d20*/  IMAD R69, R53, R246.reuse, RZ ;  /* 0x000000f635457224 */ /* 0x080fe400078e02ff */
[----:B------:R-:W2:Y:S01]  /*25d30*/  LDL.LU R53, [R1+0x270] ;  /* 0x0002700001357983 */ /* 0x000ea20000300800 */
[-C--:B------:R-:W-:Y:S02]  /*25d40*/  IMAD R70, R56, R246.reuse, RZ ;  /* 0x000000f638467224 */ /* 0x080fe400078e02ff */
[-C--:B------:R-:W-:Y:S02]  /*25d50*/  IMAD R68, R55, R246.reuse, RZ ;  /* 0x000000f637447224 */ /* 0x080fe400078e02ff */
[----:B------:R-:W-:-:S02]  /*25d60*/  IMAD R66, R52, R246, RZ ;  /* 0x000000f634427224 */ /* 0x000fc400078e02ff */
[----:B------:R-:W3:Y:S01]  /*25d70*/  LDL.LU R52, [R1+0x290] ;  /* 0x0002900001347983 */ /* 0x000ee20000300800 */
[----:B------:R-:W-:-:S03]  /*25d80*/  IMAD R65, R51, R246, RZ ;  /* 0x000000f633417224 */ /* 0x000fc600078e02ff */
[----:B------:R-:W4:Y:S01]  /*25d90*/  LDL.LU R51, [R1+0x2b0] ;  /* 0x0002b00001337983 */ /* 0x000f220000300800 */
        /* <DEDUP_REMOVED lines=16> */
[-C--:B------:R-:W-:Y:S02]  /*25ea0*/  IMAD R67, R54, R246.reuse, RZ ;  /* 0x000000f636437224 */ /* 0x080fe400078e02ff */
[-C--:B------:R-:W-:Y:S02]  /*25eb0*/  IMAD R56, R42, R246.reuse, RZ ;  /* 0x000000f62a387224 */ /* 0x080fe400078e02ff */
[----:B------:R-:W4:Y:S01]  /*25ec0*/  LDL.LU R42, [R1+0x3d0] ;  /* 0x0003d000012a7983 */ /* 0x000f220000300800 */
[----:B------:R-:W-:-:S03]  /*25ed0*/  IMAD R55, R41, R246, RZ ;  /* 0x000000f629377224 */ /* 0x000fc600078e02ff */
[----:B------:R-:W4:Y:S01]  /*25ee0*/  LDL.LU R41, [R1+0x3f0] ;  /* 0x0003f00001297983 */ /* 0x000f220000300800 */
[----:B------:R-:W-:-:S03]  /*25ef0*/  IMAD R54, R40, R246, RZ ;  /* 0x000000f628367224 */ /* 0x000fc600078e02ff */
[----:B------:R-:W4:Y:S04]  /*25f00*/  LDL.LU R40, [R1+0x410] ;  /* 0x0004100001287983 */ /* 0x000f280000300800 */
[----:B------:R-:W2:Y:S04]  /*25f10*/  LDL.LU R90, [R1+0x494] ;  /* 0x00049400015a7983 */ /* 0x000ea80000300800 */
[----:B------:R-:W3:Y:S04]  /*25f20*/  LDL.LU R89, [R1+0x490] ;  /* 0x0004900001597983 */ /* 0x000ee80000300800 */
        /* <DEDUP_REMOVED lines=15> */
[----:B------:R-:W-:-:S02]  /*26020*/  SEL R5, R239, R5, !P6 ;  /* 0x00000005ef057207 */ /* 0x000fc40007000000 */
[C---:B------:R-:W-:Y:S02]  /*26030*/  SEL R8, R239.reuse, R8, !P6 ;  /* 0x00000008ef087207 */ /* 0x040fe40007000000 */
[C---:B------:R-:W-:Y:S02]  /*26040*/  SEL R9, R239.reuse, R9, !P6 ;  /* 0x00000009ef097207 */ /* 0x040fe40007000000 */
[C---:B------:R-:W-:Y:S02]  /*26050*/  SEL R12, R239.reuse, R12, !P6 ;  /* 0x0000000cef0c7207 */ /* 0x040fe40007000000 */
[C---:B------:R-:W-:Y:S02]  /*26060*/  SEL R13, R239.reuse, R13, !P6 ;  /* 0x0000000def0d7207 */ /* 0x040fe40007000000 */
[C---:B------:R-:W-:Y:S02]  /*26070*/  SEL R14, R239.reuse, R14, !P6 ;  /* 0x0000000eef0e7207 */ /* 0x040fe40007000000 */
        /* <DEDUP_REMOVED lines=25> */
[----:B------:R-:W-:Y:S01]  /*26210*/  SEL R239, R239, R245, !P6 ;  /* 0x000000f5efef7207 */ /* 0x000fe20007000000 */
[-C--:B--2---:R-:W-:Y:S02]  /*26220*/  IMAD R244, R90, R246.reuse, RZ ;  /* 0x000000f65af47224 */ /* 0x084fe400078e02ff */
[-C--:B---3--:R-:W-:Y:S02]  /*26230*/  IMAD R245, R89, R246.reuse, RZ ;  /* 0x000000f659f57224 */ /* 0x088fe400078e02ff */
[----:B----4-:R-:W-:-:S03]  /*26240*/  IMAD R88, R88, R246, RZ ;  /* 0x000000f658587224 */ /* 0x010fc600078e02ff */
[----:B------:R-:W-:Y:S01]  /*26250*/  STL.64 [R1+0x2928], R244 ;  /* 0x002928f401007387 */ /* 0x000fe20000100a00 */
[----:B------:R-:W-:-:S03]  /*26260*/  IMAD R87, R87, R246, RZ ;  /* 0x000000f657577224 */ /* 0x000fc600078e02ff */
[----:B------:R2:W-:Y:S01]  /*26270*/  STL [R1+0x94], R88 ;  /* 0x0000945801007387 */ /* 0x0005e20000100800 */
        /* <DEDUP_REMOVED lines=25> */
[----:B------:R-:W4:Y:S04]  /*26410*/  LDL.LU R104, [R1+0x450] ;  /* 0x0004500001687983 */ /* 0x000f280000300800 */
        /* <DEDUP_REMOVED lines=18> */
[----:B---3--:R-:W3:Y:S04]  /*26540*/  LDL.LU R87, [R1+0x404] ;  /* 0x0004040001577983 */ /* 0x008ee80000300800 */
[----:B----4-:R-:W4:Y:S04]  /*26550*/  LDL.LU R86, [R1+0x400] ;  /* 0x0004000001567983 */ /* 0x010f280000300800 */
[----:B-1----:R-:W4:Y:S04]  /*26560*/  LDL.LU R85, [R1+0x3fc] ;  /* 0x0003fc0001557983 */ /* 0x002f280000300800 */
        /* <DEDUP_REMOVED lines=11> */
[----:B------:R-:W-:-:S02]  /*26620*/  IMAD R104, R104, R246, RZ ;  /* 0x000000f668687224 */ /* 0x000fc400078e02ff */
        /* <DEDUP_REMOVED lines=30> */
[----:B--2---:R-:W-:-:S03]  /*26810*/  IMAD R88, R88, R246, RZ ;  /* 0x000000f658587224 */ /* 0x004fc600078e02ff */
[----:B------:R2:W-:Y:S01]  /*26820*/  STL [R1+0x2ac], R89 ;  /* 0x0002ac5901007387 */ /* 0x0005e20000100800 */
[----:B---3--:R-:W-:-:S03]  /*26830*/  IMAD R87, R87, R246, RZ ;  /* 0x000000f657577224 */ /* 0x008fc600078e02ff */
[----:B------:R3:W-:Y:S01]  /*26840*/  STL [R1+0x2b0], R88 ;  /* 0x0002b05801007387 */ /* 0x0007e20000100800 */
[----:B----4-:R-:W-:-:S03]  /*26850*/  IMAD R86, R86, R246, RZ ;  /* 0x000000f656567224 */ /* 0x010fc600078e02ff */
        /* <DEDUP_REMOVED lines=24> */
[----:B-1----:R-:W4:Y:S04]  /*269e0*/  LDL.LU R104, [R1+0x3c4] ;  /* 0x0003c40001687983 */ /* 0x002f280000300800 */
        /* <DEDUP_REMOVED lines=30> */
[----:B-1----:R-:W4:Y:S04]  /*26bd0*/  LDL.LU R75, [R1+0x338] ;  /* 0x00033800014b7983 */ /* 0x002f280000300800 */
        /* <DEDUP_REMOVED lines=451> */
[----:B------:R-:W4:Y:S04]  /*28810*/  LDL R88, [R1+0x4c] ;  /* 0x00004c0001587983 */ /* 0x000f280000100800 */
        /* <DEDUP_REMOVED lines=16> */
[----:B------:R-:W-:Y:S01]  /*28920*/  STL [R1+0x90], R105 ;  /* 0x0000906901007387 */ /* 0x000fe20000100800 */
        /* <DEDUP_REMOVED lines=16> */
[----:B--2---:R-:W-:-:S03]  /*28a30*/  IMAD R95, R94, R246, RZ ;  /* 0x000000f65e5f7224 */ /* 0x004fc600078e02ff */
[----:B------:R-:W-:Y:S01]  /*28a40*/  STL [R1+0x6c], R96 ;  /* 0x00006c6001007387 */ /* 0x000fe20000100800 */
[----:B---3--:R-:W-:-:S03]  /*28a50*/  IMAD R94, R93, R246, RZ ;  /* 0x000000f65d5e7224 */ /* 0x008fc600078e02ff */
[----:B------:R-:W-:Y:S01]  /*28a60*/  STL [R1+0x68], R95 ;  /* 0x0000685f01007387 */ /* 0x000fe20000100800 */
[----:B----4-:R-:W-:-:S03]  /*28a70*/  IMAD R93, R92, R246, RZ ;  /* 0x000000f65c5d7224 */ /* 0x010fc600078e02ff */
        /* <DEDUP_REMOVED lines=36> */
[----:B------:R-:W-:Y:S04]  /*28cc0*/  STL [R1+0x3f8], R76 ;  /* 0x0003f84c01007387 */ /* 0x000fe80000100800 */
[----:B------:R-:W2:Y:S01]  /*28cd0*/  LDL.LU R0, [R1+0x2934] ;  /* 0x0029340001007983 */ /* 0x000ea20000300800 */
[-C--:B------:R-:W-:Y:S02]  /*28ce0*/  IMAD R74, R74, R246.reuse, RZ ;  /* 0x000000f64a4a7224 */ /* 0x080fe400078e02ff */
[----:B------:R-:W-:-:S03]  /*28cf0*/  IMAD R7, R7, R246, RZ ;  /* 0x000000f607077224 */ /* 0x000fc600078e02ff */
[----:B------:R1:W-:Y:S01]  /*28d00*/  STL [R1+0x3fc], R74 ;  /* 0x0003fc4a01007387 */ /* 0x0003e20000100800 */
[-C--:B------:R-:W-:Y:S02]  /*28d10*/  IMAD R6, R6, R246.reuse, RZ ;  /* 0x000000f606067224 */ /* 0x080fe400078e02ff */
[-C--:B-1----:R-:W-:Y:S02]  /*28d20*/  IMAD R74, R252, R246.reuse, RZ ;  /* 0x000000f6fc4a7224 */ /* 0x082fe400078e02ff */
[----:B------:R-:W3:Y:S04]  /*28d30*/  LDL.LU R252, [R1+0x2930] ;  /* 0x0029300001fc7983 */ /* 0x000ee80000300800 */
[----:B------:R-:W-:Y:S04]  /*28d40*/  STL [R1+0x400], R75 ;  /* 0x0004004b01007387 */ /* 0x000fe80000100800 */
[----:B------:R1:W-:Y:S04]  /*28d50*/  STL [R1+0x404], R74 ;  /* 0x0004044a01007387 */ /* 0x0003e80000100800 */
[----:B------:R4:W-:Y:S04]  /*28d60*/  STL [R1+0x408], R7 ;  /* 0x0004080701007387 */ /* 0x0009e80000100800 */
[----:B------:R4:W-:Y:S01]  /*28d70*/  STL [R1+0x40c], R6 ;  /* 0x00040c0601007387 */ /* 0x0009e20000100800 */
[----:B-1----:R-:W-:-:S02]  /*28d80*/  IMAD R74, R247, R246, RZ ;  /* 0x000000f6f74a7224 */ /* 0x002fc400078e02ff */
[----:B----4-:R-:W-:-:S03]  /*28d90*/  IMAD R7, R248, R246, RZ ;  /* 0x000000f6f8077224 */ /* 0x010fc600078e02ff */
[----:B------:R-:W-:Y:S01]  /*28da0*/  STL [R1+0x410], R74 ;  /* 0x0004104a01007387 */ /* 0x000fe20000100800 */
[----:B------:R-:W-:-:S03]  /*28db0*/  IMAD R6, R4, R246, RZ ;  /* 0x000000f604067224 */ /* 0x000fc600078e02ff */
[----:B------:R-:W-:Y:S01]  /*28dc0*/  STL [R1+0x414], R7 ;  /* 0x0004140701007387 */ /* 0x000fe20000100800 */
[-C--:B------:R-:W-:Y:S02]  /*28dd0*/  IMAD R5, R5, R246.reuse, RZ ;  /* 0x000000f605057224 */ /* 0x080fe400078e02ff */
[-C--:B------:R-:W-:Y:S01]  /*28de0*/  IMAD R4, R8, R246.reuse, RZ ;  /* 0x000000f608047224 */ /* 0x080fe200078e02ff */
[----:B------:R1:W-:Y:S04]  /*28df0*/  STL [R1+0x418], R6 ;  /* 0x0004180601007387 */ /* 0x0003e80000100800 */
[----:B------:R4:W-:Y:S01]  /*28e00*/  STL [R1+0x41c], R5 ;  /* 0x00041c0501007387 */ /* 0x0009e20000100800 */
[----:B-1----:R-:W-:-:S03]  /*28e10*/  IMAD R6, R9, R246, RZ ;  /* 0x000000f609067224 */ /* 0x002fc600078e02ff */
[----:B------:R1:W-:Y:S01]  /*28e20*/  STL [R1+0x420], R4 ;  /* 0x0004200401007387 */ /* 0x0003e20000100800 */
[----:B----4-:R-:W-:-:S03]  /*28e30*/  IMAD R5, R250, R246, RZ ;  /* 0x000000f6fa057224 */ /* 0x010fc600078e02ff */
[----:B------:R4:W-:Y:S01]  /*28e40*/  STL [R1+0x428], R6 ;  /* 0x0004280601007387 */ /* 0x0009e20000100800 */
[----:B-1----:R-:W-:-:S03]  /*28e50*/  IMAD R4, R251, R246, RZ ;  /* 0x000000f6fb047224 */ /* 0x002fc600078e02ff */
[----:B------:R1:W-:Y:S01]  /*28e60*/  STL [R1+0x430], R5 ;  /* 0x0004300501007387 */ /* 0x0003e20000100800 */
[----:B----4-:R-:W-:-:S03]  /*28e70*/  IMAD R6, R12, R246, RZ ;  /* 0x000000f60c067224 */ /* 0x010fc600078e02ff */
[----:B------:R4:W-:Y:S04]  /*28e80*/  STL [R1+0x43c], R4 ;  /* 0x00043c0401007387 */ /* 0x0009e80000100800 */
[----:B------:R4:W-:Y:S01]  /*28e90*/  STL [R1+0x444], R6 ;  /* 0x0004440601007387 */ /* 0x0009e20000100800 */
[-C--:B-1----:R-:W-:Y:S02]  /*28ea0*/  IMAD R5, R13, R246.reuse, RZ ;  /* 0x000000f60d057224 */ /* 0x082fe400078e02ff */
[----:B----4-:R-:W-:-:S03]  /*28eb0*/  IMAD R4, R14, R246, RZ ;  /* 0x000000f60e047224 */ /* 0x010fc600078e02ff */
[----:B------:R1:W-:Y:S01]  /*28ec0*/  STL [R1+0x45c], R5 ;  /* 0x00045c0501007387 */ /* 0x0003e20000100800 */
[----:B------:R-:W-:-:S03]  /*28ed0*/  IMAD R6, R15, R246, RZ ;  /* 0x000000f60f067224 */ /* 0x000fc600078e02ff */
        /* <DEDUP_REMOVED lines=18> */
[----:B------:R4:W-:Y:S01]  /*29000*/  STL [R1+0x4a8], R4 ;  /* 0x0004a80401007387 */ /* 0x0009e20000100800 */
[----:B------:R-:W4:Y:S01]  /*29010*/  S2R R7, SR_TID.X ;  /* 0x0000000000077919 */ /* 0x000f220000002100 */
[-C--:B-1----:R-:W-:Y:S02]  /*29020*/  IMAD R5, R26, R246.reuse, RZ ;  /* 0x000000f61a057224 */ /* 0x082fe400078e02ff */
[----:B------:R1:W-:Y:S01]  /*29030*/  STL [R1+0x668], R6 ;  /* 0x0006680601007387 */ /* 0x0003e20000100800 */
[----:B----4-:R-:W-:-:S03]  /*29040*/  IMAD R4, R27, R246, RZ ;  /* 0x000000f61b047224 */ /* 0x010fc600078e02ff */
        /* <DEDUP_REMOVED lines=20> */
[----:B------:R-:W-:Y:S04]  /*29190*/  STL [R1+0x6a0], R4 ;  /* 0x0006a00401007387 */ /* 0x000fe80000100800 */
[----:B------:R4:W-:Y:S01]  /*291a0*/  STL [R1+0x6a4], R6 ;  /* 0x0006a40601007387 */ /* 0x0009e20000100800 */
[----:B-1----:R-:W-:Y:S01]  /*291b0*/  IMAD R5, R38, R246, RZ ;  /* 0x000000f626057224 */ /* 0x002fe200078e02ff */
[----:B------:R-:W-:-:S04]  /*291c0*/  LOP3.LUT R248, R7, 0x7f, RZ, 0xc0, !PT ;  /* 0x0000007f07f87812 */ /* 0x000fc800078ec0ff */
[----:B------:R1:W-:Y:S01]  /*291d0*/  STL [R1+0x6ac], R5 ;  /* 0x0006ac0501007387 */ /* 0x0003e20000100800 */
[----:B----4-:R-:W-:-:S05]  /*291e0*/  VIADD R6, R249, 0x7f ;  /* 0x0000007ff9067836 */ /* 0x010fca0000000000 */
[----:B------:R-:W-:Y:S01]  /*291f0*/  ISETP.GT.AND P4, PT, R6, 0x7f, PT ;  /* 0x0000007f0600780c */ /* 0x000fe20003f84270 */
[----:B-1----:R-:W-:-:S05]  /*29200*/  VIADD R5, R249, 0xfffffffe ;  /* 0xfffffffef9057836 */ /* 0x002fca0000000000 */
[----:B------:R-:W-:Y:S02]  /*29210*/  ISETP.GE.U32.AND P1, PT, R5, 0x7fffff7f, PT ;  /* 0x7fffff7f0500780c */ /* 0x000fe40003f26070 */
[----:B------:R-:W-:Y:S02]  /*29220*/  SEL R5, RZ, 0x4, !P4 ;  /* 0x00000004ff057807 */ /* 0x000fe40006000000 */
[----:B------:R-:W-:Y:S01]  /*29230*/  ISETP.GE.AND P4, PT, R248, R249, PT ;  /* 0x000000f9f800720c */ /* 0x000fe20003f86270 */
[----:B------:R-:W-:-:S03]  /*29240*/  IMAD R4, R39, R246, RZ ;  /* 0x000000f627047224 */ /* 0x000fc600078e02ff */
[----:B------:R-:W-:Y:S01]  /*29250*/  SEL R5, R5, RZ, !P4 ;  /* 0x000000ff05057207 */ /* 0x000fe20006000000 */
[----:B------:R-:W-:Y:S01]  /*29260*/  IMAD.SHL.U32 R242, R7, 0x10, RZ ;  /* 0x0000001007f27824 */ /* 0x000fe200078e00ff */
[----:B------:R-:W-:Y:S04]  /*29270*/  STL [R1+0x6a8], R4 ;  /* 0x0006a80401007387 */ /* 0x000fe80000100800 */
[----:B------:R-:W-:Y:S01]  /*29280*/  STL [R1+0x1174], R5 ;  /* 0x0011740501007387 */ /* 0x000fe20000100800 */
[----:B--2---:R-:W-:-:S04]  /*29290*/  LEA R6, P4, R71, R0, 0x2 ;  /* 0x0000000047067211 */ /* 0x004fc800078810ff */
[----:B------:R-:W-:-:S05]  /*292a0*/  LEA.HI.X.SX32 R7, R71, R2, 0x2, P4 ;  /* 0x0000000247077211 */ /* 0x000fca00020f16ff */
[----:B------:R1:W-:Y:S02]  /*292b0*/  STL.64 [R1+0xf58], R6 ;  /* 0x000f580601007387 */ /* 0x0003e40000100a00 */
[----:B-1----:R-:W-:-:S04]  /*292c0*/  LEA R6, P4, R70, R0, 0x2 ;  /* 0x0000000046067211 */ /* 0x002fc800078810ff */
        /* <DEDUP_REMOVED lines=46> */
[----:B------:R1:W-:Y:S01]  /*295b0*/  STL.64 [R1+0xfd8], R6 ;  /* 0x000fd80601007387 */ /* 0x0003e20000100a00 */
[----:B------:R-:W-:Y:S01]  /*295c0*/  IMAD R53, R53, R246, RZ ;  /* 0x000000f635357224 */ /* 0x000fe200078e02ff */
        /* <DEDUP_REMOVED lines=55> */
[----:B------:R-:W-:Y:S02]  /*29940*/  IMAD R247, R24, R246, RZ ;  /* 0x000000f618f77224 */ /* 0x000fe400078e02ff */
[----:B------:R-:W-:Y:S01]  /*29950*/  IMAD R24, R3, 0x1fc, RZ ;  /* 0x000001fc03187824 */ /* 0x000fe200078e02ff */
[----:B-1----:R-:W-:-:S04]  /*29960*/  LEA R6, P4, R40, R0, 0x2 ;  /* 0x0000000028067211 */ /* 0x002fc800078810ff */
[----:B------:R-:W-:Y:S01]  /*29970*/  LEA.HI.X.SX32 R7, R40, R2, 0x2, P4 ;  /* 0x0000000228077211 */ /* 0x000fe200020f16ff */
[C---:B------:R-:W-:Y:S02]  /*29980*/  IMAD R25, R3.reuse, 0x1f8, RZ ;  /* 0x000001f803197824 */ /* 0x040fe400078e02ff */
[C---:B------:R-:W-:Y:S02]  /*29990*/  IMAD R27, R3.reuse, 0x7f, RZ ;  /* 0x0000007f031b7824 */ /* 0x040fe400078e02ff */
[----:B------:R1:W-:Y:S01]  /*299a0*/  STL.64 [R1+0xf60], R6 ;  /* 0x000f600601007387 */ /* 0x0003e20000100a00 */
[----:B------:R-:W-:Y:S01]  /*299b0*/  IMAD R26, R3, 0x1f4, RZ ;  /* 0x000001f4031a7824 */ /* 0x000fe200078e02ff */
[-C--:B------:R-:W-:Y:S01]  /*299c0*/  IADD3 R126, P5, R25, R10.reuse, RZ ;  /* 0x0000000a197e7210 */ /* 0x080fe20007fbe0ff */
[----:B------:R-:W-:Y:S01]  /*299d0*/  IMAD R29, R3, 0x7e, RZ ;  /* 0x0000007e031d7824 */ /* 0x000fe200078e02ff */
[----:B-1----:R-:W-:-:S04]  /*299e0*/  IADD3 R6, P4, R24, R10, RZ ;  /* 0x0000000a18067210 */ /* 0x002fc80007f9e0ff */
[-C--:B------:R-:W-:Y:S02]  /*299f0*/  LEA.HI.X.SX32 R7, R27, R11.reuse, 0x2, P4 ;  /* 0x0000000b1b077211 */ /* 0x080fe400020f16ff */
[----:B------:R-:W-:Y:S02]  /*29a00*/  IADD3 R120, P4, R26, R10, RZ ;  /* 0x0000000a1a787210 */ /* 0x000fe40007f9e0ff */
[----:B------:R-:W-:Y:S01]  /*29a10*/  LEA.HI.X.SX32 R127, R29, R11, 0x2, P5 ;  /* 0x0000000b1d7f7211 */ /* 0x000fe200028f16ff */
[----:B------:R-:W-:Y:S04]  /*29a20*/  STL.64 [R1+0x58], R6 ;  /* 0x0000580601007387 */ /* 0x000fe80000100a00 */
[----:B------:R-:W-:Y:S04]  /*29a30*/  STL [R1+0x48], R120 ;  /* 0x0000487801007387 */ /* 0x000fe80000100800 */
[----:B------:R1:W-:Y:S04]  /*29a40*/  STL.64 [R1+0x2688], R6 ;  /* 0x0026880601007387 */ /* 0x0003e80000100a00 */
[----:B------:R-:W-:Y:S04]  /*29a50*/  STL.64 [R1+0x50], R126 ;  /* 0x0000507e01007387 */ /* 0x000fe80000100a00 */
[----:B-1----:R-:W2:Y:S01]  /*29a60*/  LDL.64 R6, [R1+0x48] ;  /* 0x0000480001067983 */ /* 0x002ea20000100a00 */
[----:B------:R-:W-:-:S02]  /*29a70*/  IMAD R28, R3, 0x17c, RZ ;  /* 0x0000017c031c7824 */ /* 0x000fc400078e02ff */
[C---:B------:R-:W-:Y:S02]  /*29a80*/  IMAD R31, R3.reuse, 0x7d, RZ ;  /* 0x0000007d031f7824 */ /* 0x040fe400078e02ff */
[C---:B------:R-:W-:Y:S01]  /*29a90*/  IMAD R33, R3.reuse, 0x5f, RZ ;  /* 0x0000005f03217824 */ /* 0x040fe200078e02ff */
[----:B------:R-:W-:Y:S01]  /*29aa0*/  IADD3 R24, P5, R28, R10, RZ ;  /* 0x0000000a1c187210 */ /* 0x000fe20007fbe0ff */
[C---:B------:R-:W-:Y:S02]  /*29ab0*/  IMAD R30, R3.reuse, 0x178, RZ ;  /* 0x00000178031e7824 */ /* 0x040fe400078e02ff */
[----:B------:R-:W-:Y:S01]  /*29ac0*/  IMAD R32, R3, 0x174, RZ ;  /* 0x0000017403207824 */ /* 0x000fe200078e02ff */
[----:B------:R-:W-:Y:S01]  /*29ad0*/  LEA.HI.X.SX32 R25, R33, R11, 0x2, P5 ;  /* 0x0000000b21197211 */ /* 0x000fe200028f16ff */
[----:B------:R-:W-:Y:S02]  /*29ae0*/  VIADD R72, R249, 0xffffff81 ;  /* 0xffffff81f9487836 */ /* 0x000fe40000000000 */
[----:B------:R-:W-:-:S02]  /*29af0*/  IMAD R35, R3, 0x5e, RZ ;  /* 0x0000005e03237824 */ /* 0x000fc400078e02ff */
[C---:B------:R-:W-:Y:S02]  /*29b00*/  IMAD R37, R3.reuse, 0x5d, RZ ;  /* 0x0000005d03257824 */ /* 0x040fe400078e02ff */
[C---:B------:R-:W-:Y:S02]  /*29b10*/  IMAD R34, R3.reuse, 0xfc, RZ ;  /* 0x000000fc03227824 */ /* 0x040fe400078e02ff */
[C---:B------:R-:W-:Y:S01]  /*29b20*/  IMAD R36, R3.reuse, 0xf8, RZ ;  /* 0x000000f803247824 */ /* 0x040fe200078e02ff */
[----:B------:R-:W-:Y:S01]  /*29b30*/  ISETP.GE.U32.AND P3, PT, R72, 0x7fffff02, PT ;  /* 0x7fffff024800780c */ /* 0x000fe20003f66070 */
[C---:B------:R-:W-:Y:S02]  /*29b40*/  IMAD R38, R3.reuse, 0x3f, RZ ;  /* 0x0000003f03267824 */ /* 0x040fe400078e02ff */
[----:B------:R-:W-:Y:S02]  /*29b50*/  IMAD R72, R3, 0x3e, RZ ;  /* 0x0000003e03487824 */ /* 0x000fe400078e02ff */
[----:B------:R-:W-:-:S02]  /*29b60*/  VIADD R8, R249, 0xfffffffd ;  /* 0xfffffffdf9087836 */ /* 0x000fc40000000000 */
[----:B------:R-:W-:Y:S02]  /*29b70*/  VIADD R9, R249, 0xffffff82 ;  /* 0xffffff82f9097836 */ /* 0x000fe40000000000 */
[----:B------:R-:W-:Y:S01]  /*29b80*/  IMAD R39, R3, 0x1f0, RZ ;  /* 0x000001f003277824 */ /* 0x000fe200078e02ff */
[----:B------:R-:W-:Y:S01]  /*29b90*/  IADD3 R4, R249, -0x1, RZ ;  /* 0xfffffffff9047810 */ /* 0x000fe20007ffe0ff */
[C---:B------:R-:W-:Y:S01]  /*29ba0*/  IMAD R220, R3.reuse, 0xf4, RZ ;  /* 0x000000f403dc7824 */ /* 0x040fe200078e02ff */
[----:B------:R-:W-:Y:S01]  /*29bb0*/  ISETP.GE.U32.AND P0, PT, R8, 0x7fffff7e, PT ;  /* 0x7fffff7e0800780c */ /* 0x000fe20003f06070 */
[----:B------:R-:W-:Y:S01]  /*29bc0*/  IMAD R8, R3, 0x7c, RZ ;  /* 0x0000007c03087824 */ /* 0x000fe200078e02ff */
[----:B------:R-:W-:Y:S01]  /*29bd0*/  ISETP.GE.U32.AND P2, PT, R9, 0x7fffff03, PT ;  /* 0x7fffff030900780c */ /* 0x000fe20003f46070 */
[----:B------:R-:W-:Y:S01]  /*29be0*/  IMAD R9, R3, 0x78, RZ ;  /* 0x0000007803097824 */ /* 0x000fe200078e02ff */
[----:B------:R-:W-:Y:S01]  /*29bf0*/  ISETP.GE.U32.AND P6, PT, R4, 0x7fffff80, PT ;  /* 0x7fffff800400780c */ /* 0x000fe20003fc6070 */
[----:B------:R-:W-:-:S02]  /*29c00*/  IMAD R4, R239, R73, RZ ;  /* 0x00000049ef047224 */ /* 0x000fc400078e02ff */
[C---:B------:R-:W-:Y:S02]  /*29c10*/  IMAD R73, R3.reuse, 0x3d, RZ ;  /* 0x0000003d03497824 */ /* 0x040fe400078e02ff */
[C---:B------:R-:W-:Y:S02]  /*29c20*/  IMAD R75, R3.reuse, 0x1e, RZ ;  /* 0x0000001e034b7824 */ /* 0x040fe400078e02ff */
[C---:B------:R-:W-:Y:S02]  /*29c30*/  IMAD R208, R3.reuse, 0x1ec, RZ ;  /* 0x000001ec03d07824 */ /* 0x040fe400078e02ff */
[C---:B------:R-:W-:Y:S02]  /*29c40*/  IMAD R74, R3.reuse, 0x1f, RZ ;  /* 0x0000001f034a7824 */ /* 0x040fe400078e02ff */
[C---:B------:R-:W-:Y:S02]  /*29c50*/  IMAD R12, R3.reuse, 0x74, RZ ;  /* 0x00000074030c7824 */ /* 0x040fe400078e02ff */
[----:B------:R-:W-:-:S02]  /*29c60*/  IMAD R77, R3, 0x7b, RZ ;  /* 0x0000007b034d7824 */ /* 0x000fc400078e02ff */
        /* <DEDUP_REMOVED lines=64> */
[----:B------:R-:W-:Y:S01]  /*2a070*/  IMAD R59, R3, 0x53, RZ ;  /* 0x00000053033b7824 */ /* 0x000fe200078e02ff */
[----:B--2---:R-:W-:Y:S01]  /*2a080*/  LEA.HI.X.SX32 R7, R31, R11, 0x2, P4 ;  /* 0x0000000b1f077211 */ /* 0x004fe200020f16ff */
[----:B------:R-:W-:Y:S01]  /*2a090*/  IMAD.MOV.U32 R6, RZ, RZ, R120 ;  /* 0x000000ffff067224 */ /* 0x000fe200078e0078 */
[----:B------:R-:W-:-:S03]  /*2a0a0*/  IADD3 R26, P4, R30, R10, RZ ;  /* 0x0000000a1e1a7210 */ /* 0x000fc60007f9e0ff */
[----:B------:R-:W-:Y:S04]  /*2a0b0*/  STL [R1+0x4c], R7 ;  /* 0x00004c0701007387 */ /* 0x000fe80000100800 */
[----:B------:R-:W-:Y:S04]  /*2a0c0*/  STL.64 [R1+0x2690], R6 ;  /* 0x0026900601007387 */ /* 0x000fe80000100a00 */
[----:B------:R1:W-:Y:S01]  /*2a0d0*/  STL.64 [R1+0x38], R24 ;  /* 0x0000381801007387 */ /* 0x0003e20000100a00 */
[----:B------:R-:W-:Y:S02]  /*2a0e0*/  LEA.HI.X.SX32 R27, R35, R11, 0x2, P4 ;  /* 0x0000000b231b7211 */ /* 0x000fe400020f16ff */
[----:B------:R-:W-:-:S02]  /*2a0f0*/  IADD3 R244, P4, R34, R10, RZ ;  /* 0x0000000a22f47210 */ /* 0x000fc40007f9e0ff */
[----:B-1----:R-:W-:-:S04]  /*2a100*/  IADD3 R24, P5, R32, R10, RZ ;  /* 0x0000000a20187210 */ /* 0x002fc80007fbe0ff */
[-C--:B------:R-:W-:Y:S02]  /*2a110*/  LEA.HI.X.SX32 R25, R37, R11.reuse, 0x2, P5 ;  /* 0x0000000b25197211 */ /* 0x080fe400028f16ff */
[-C--:B------:R-:W-:Y:S02]  /*2a120*/  IADD3 R6, P5, R36, R10.reuse, RZ ;  /* 0x0000000a24067210 */ /* 0x080fe40007fbe0ff */
[-C--:B------:R-:W-:Y:S02]  /*2a130*/  LEA.HI.X.SX32 R245, R38, R11.reuse, 0x2, P4 ;  /* 0x0000000b26f57211 */ /* 0x080fe400020f16ff */
[----:B------:R-:W-:Y:S01]  /*2a140*/  LEA.HI.X.SX32 R7, R72, R11, 0x2, P5 ;  /* 0x0000000b48077211 */ /* 0x000fe200028f16ff */
[----:B------:R-:W-:Y:S04]  /*2a150*/  STL.64 [R1+0x30], R26 ;  /* 0x0000301a01007387 */ /* 0x000fe80000100a00 */
[----:B------:R-:W-:Y:S04]  /*2a160*/  STL.64 [R1+0x18], R24 ;  /* 0x0000181801007387 */ /* 0x000fe80000100a00 */
[----:B------:R-:W-:Y:S04]  /*2a170*/  STL.64 [R1+0x8], R244 ;  /* 0x000008f401007387 */ /* 0x000fe80000100a00 */
[----:B------:R1:W-:Y:S01]  /*2a180*/  STL.64 [R1], R6 ;  /* 0x0000000601007387 */ /* 0x0003e20000100a00 */
[----:B------:R-:W-:-:S02]  /*2a190*/  IADD3 R220, P4, R220, R10, RZ ;  /* 0x0000000adcdc7210 */ /* 0x000fc40007f9e0ff */
[----:B-1----:R-:W-:-:S04]  /*2a1a0*/  IADD3 R6, P5, R39, R10, RZ ;  /* 0x0000000a27067210 */ /* 0x002fc80007fbe0ff */
[CC--:B------:R-:W-:Y:S02]  /*2a1b0*/  LEA.HI.X.SX32 R7, R8.reuse, R11.reuse, 0x2, P5 ;  /* 0x0000000b08077211 */ /* 0x0c0fe400028f16ff */
[-C--:B------:R-:W-:Y:S02]  /*2a1c0*/  IADD3 R224, P5, R9, R10.reuse, RZ ;  /* 0x0000000a09e07210 */ /* 0x080fe40007fbe0ff */
[-C--:B------:R-:W-:Y:S02]  /*2a1d0*/  LEA.HI.X.SX32 R221, R73, R11.reuse, 0x2, P4 ;  /* 0x0000000b49dd7211 */ /* 0x080fe400020f16ff */
[-C--:B------:R-:W-:Y:S02]  /*2a1e0*/  IADD3 R216, P4, R8, R10.reuse, RZ ;  /* 0x0000000a08d87210 */ /* 0x080fe40007f9e0ff */
[----:B------:R-:W-:Y:S02]  /*2a1f0*/  LEA.HI.X.SX32 R225, R75, R11, 0x2, P5 ;  /* 0x0000000b4be17211 */ /* 0x000fe400028f16ff */
[----:B------:R-:W-:-:S02]  /*2a200*/  IADD3 R208, P5, R208, R10, RZ ;  /* 0x0000000ad0d07210 */ /* 0x000fc40007fbe0ff */
[-C--:B------:R-:W-:Y:S02]  /*2a210*/  LEA.HI.X.SX32 R217, R74, R11.reuse, 0x2, P4 ;  /* 0x0000000b4ad97211 */ /* 0x080fe400020f16ff */
        /* <DEDUP_REMOVED lines=66> */
[-C--:B------:R-:W-:Y:S01]  /*2a640*/  IADD3 R168, P5, R168, R10.reuse, RZ ;  /* 0x0000000aa8a87210 */ /* 0x080fe20007fbe0ff */
[----:B------:R-:W-:Y:S01]  /*2a650*/  IMAD R136, R3, 0x144, RZ ;  /* 0x0000014403887824 */ /* 0x000fe200078e02ff */
[-C--:B------:R-:W-:Y:S01]  /*2a660*/  LEA.HI.X.SX32 R145, R93, R11.reuse, 0x2, P4 ;  /* 0x0000000b5d917211 */ /* 0x080fe200020f16ff */
[C---:B------:R-:W-:Y:S01]  /*2a670*/  IMAD R150, R3.reuse, 0x50, RZ ;  /* 0x0000005003967824 */ /* 0x040fe200078e02ff */
[-C--:B------:R-:W-:Y:S01]  /*2a680*/  IADD3 R140, P4, R140, R10.reuse, RZ ;  /* 0x0000000a8c8c7210 */ /* 0x080fe20007f9e0ff */
[C---:B------:R-:W-:Y:S01]  /*2a690*/  IMAD R132, R3.reuse, 0xc8, RZ ;  /* 0x000000c803847824 */ /* 0x040fe200078e02ff */
[-C--:B------:R-:W-:Y:S02]  /*2a6a0*/  LEA.HI.X.SX32 R169, R60, R11.reuse, 0x2, P5 ;  /* 0x0000000b3ca97211 */ /* 0x080fe400028f16ff */
[-C--:B------:R-:W-:Y:S01]  /*2a6b0*/  IADD3 R234, P5, R234, R10.reuse, RZ ;  /* 0x0000000aeaea7210 */ /* 0x080fe20007fbe0ff */
[----:B------:R-:W-:Y:S01]  /*2a6c0*/  IMAD R94, R3, 0x51, RZ ;  /* 0x00000051035e7824 */ /* 0x000fe200078e02ff */
[-C--:B------:R-:W-:Y:S01]  /*2a6d0*/  LEA.HI.X.SX32 R141, R59, R11.reuse, 0x2, P4 ;  /* 0x0000000b3b8d7211 */ /* 0x080fe200020f16ff */
[C---:B------:R-:W-:Y:S01]  /*2a6e0*/  IMAD R154, R3.reuse, 0xcc, RZ ;  /* 0x000000cc039a7824 */ /* 0x040fe200078e02ff */
[-C--:B------:R-:W-:Y:S01]  /*2a6f0*/  IADD3 R136, P4, R136, R10.reuse, RZ ;  /* 0x0000000a88887210 */ /* 0x080fe20007f9e0ff */
[C---:B------:R-:W-:Y:S01]  /*2a700*/  IMAD R95, R3.reuse, 0x32, RZ ;  /* 0x00000032035f7824 */ /* 0x040fe200078e02ff */
[-C--:B------:R-:W-:Y:S01]  /*2a710*/  LEA.HI.X.SX32 R235, R150, R11.reuse, 0x2, P5 ;  /* 0x0000000b96eb7211 */ /* 0x080fe200028f16ff */
[C---:B------:R-:W-:Y:S01]  /*2a720*/  IMAD R15, R3.reuse, 0x4c, RZ ;  /* 0x0000004c030f7824 */ /* 0x040fe200078e02ff */
[-C--:B------:R-:W-:Y:S01]  /*2a730*/  IADD3 R132, P5, R132, R10.reuse, RZ ;  /* 0x0000000a84847210 */ /* 0x080fe20007fbe0ff */
[C---:B------:R-:W-:Y:S01]  /*2a740*/  IMAD R57, R3.reuse, 0x33, RZ ;  /* 0x0000003303397824 */ /* 0x040fe200078e02ff */
[-C--:B------:R-:W-:Y:S01]  /*2a750*/  LEA.HI.X.SX32 R137, R94, R11.reuse, 0x2, P4 ;  /* 0x0000000b5e897211 */ /* 0x080fe200020f16ff */
[C---:B------:R-:W-:Y:S01]  /*2a760*/  IMAD R152, R3.reuse, 0xc4, RZ ;  /* 0x000000c403987824 */ /* 0x040fe200078e02ff */
[-C--:B------:R-:W-:Y:S01]  /*2a770*/  IADD3 R154, P4, R154, R10.reuse, RZ ;  /* 0x0000000a9a9a7210 */ /* 0x080fe20007f9e0ff */
[----:B------:R-:W-:Y:S01]  /*2a780*/  IMAD R96, R3, 0x13, RZ ;  /* 0x0000001303607824 */ /* 0x000fe200078e02ff */
[-C--:B------:R-:W-:Y:S01]  /*2a790*/  LEA.HI.X.SX32 R133, R95, R11.reuse, 0x2, P5 ;  /* 0x0000000b5f857211 */ /* 0x080fe200028f16ff */
[----:B------:R-:W-:Y:S01]  /*2a7a0*/  IMAD R22, R3, 0x44, RZ ;  /* 0x0000004403167824 */ /* 0x000fe200078e02ff */
        /* <DEDUP_REMOVED lines=11> */
[C---:B------:R-:W-:Y:S01]  /*2a860*/  IMAD R99, R3.reuse, 0x6f, RZ ;  /* 0x0000006f03637824 */ /* 0x040fe200078e02ff */
[----:B------:R-:W-:Y:S01]  /*2a870*/  IADD3 R156, P4, R20, R10, RZ ;  /* 0x0000000a149c7210 */ /* 0x000fe20007f9e0ff */
[----:B------:R-:W-:Y:S01]  /*2a880*/  IMAD R114, R3, 0x1b4, RZ ;  /* 0x000001b403727824 */ /* 0x000fe200078e02ff */
[----:B------:R-:W-:-:S02]  /*2a890*/  LEA.HI.X.SX32 R131, R53, R11, 0x2, P5 ;  /* 0x0000000b35837211 */ /* 0x000fc400028f16ff */
[-C--:B------:R-:W-:Y:S01]  /*2a8a0*/  IADD3 R118, P5, R118, R10.reuse, RZ ;  /* 0x0000000a76767210 */ /* 0x080fe20007fbe0ff */
[----:B------:R-:W-:Y:S01]  /*2a8b0*/  IMAD.SHL.U32 R98, R3, 0x10, RZ ;  /* 0x0000001003627824 */ /* 0x000fe200078e00ff */
[-C--:B------:R-:W-:Y:S01]  /*2a8c0*/  LEA.HI.X.SX32 R157, R97, R11.reuse, 0x2, P4 ;  /* 0x0000000b619d7211 */ /* 0x080fe200020f16ff */
[C---:B------:R-:W-:Y:S01]  /*2a8d0*/  IMAD R116, R3.reuse, 0x1b8, RZ ;  /* 0x000001b803747824 */ /* 0x040fe200078e02ff */
[CC--:B------:R-:W-:Y:S01]  /*2a8e0*/  LEA R120, P4, R3.reuse, R10.reuse, 0x6 ;  /* 0x0000000a03787211 */ /* 0x0c0fe200078830ff */
        /* <DEDUP_REMOVED lines=15> */
[----:B------:R-:W-:Y:S01]  /*2a9e0*/  IADD3 R112, P4, R112, R10, RZ ;  /* 0x0000000a70707210 */ /* 0x000fe20007f9e0ff */
[----:B------:R-:W-:Y:S01]  /*2a9f0*/  IMAD R124, R3, 0xbc, RZ ;  /* 0x000000bc037c7824 */ /* 0x000fe200078e02ff */
[----:B------:R-:W-:-:S02]  /*2aa00*/  LEA.HI.X.SX32 R111, R101, R11, 0x2, P5 ;  /* 0x0000000b656f7211 */ /* 0x000fc400028f16ff */
[-C--:B------:R-:W-:Y:S01]  /*2aa10*/  IADD3 R106, P5, R106, R10.reuse, RZ ;  /* 0x0000000a6a6a7210 */ /* 0x080fe20007fbe0ff */
[----:B------:R-:W-:Y:S01]  /*2aa20*/  IMAD R49, R3, 0x4e, RZ ;  /* 0x0000004e03317824 */ /* 0x000fe200078e02ff */
[-C--:B------:R-:W-:Y:S01]  /*2aa30*/  LEA.HI.X.SX32 R113, R19, R11.reuse, 0x2, P4 ;  /* 0x0000000b13717211 */ /* 0x080fe200020f16ff */
[C---:B------:R-:W-:Y:S01]  /*2aa40*/  IMAD R236, R3.reuse, 0x130, RZ ;  /* 0x0000013003ec7824 */ /* 0x040fe200078e02ff */
        /* <DEDUP_REMOVED lines=27> */
[C---:B------:R-:W-:Y:S01]  /*2ac00*/  IMAD R158, R3.reuse, 0xd0, RZ ;  /* 0x000000d0039e7824 */ /* 0x040fe200078e02ff */
        /* <DEDUP_REMOVED lines=17> */
[----:B------:R-:W-:Y:S01]  /*2ad20*/  IMAD R108, R3, 0x128, RZ ;  /* 0x00000128036c7824 */ /* 0x000fe200078e02ff */
[-C--:B------:R-:W-:Y:S02]  /*2ad30*/  LEA.HI.X.SX32 R87, R210, R11.reuse, 0x2, P5 ;  /* 0x0000000bd2577211 */ /* 0x080fe400028f16ff */
[-C--:B------:R-:W-:Y:S01]  /*2ad40*/  IADD3 R82, P5, R151, R10.reuse, RZ ;  /* 0x0000000a97527210 */ /* 0x080fe20007fbe0ff */
[C---:B------:R-:W-:Y:S01]  /*2ad50*/  IMAD R211, R3.reuse, 0x69, RZ ;  /* 0x0000006903d37824 */ /* 0x040fe200078e02ff */
[-C--:B------:R-:W-:Y:S01]  /*2ad60*/  LEA.HI.X.SX32 R89, R128, R11.reuse, 0x2, P4 ;  /* 0x0000000b80597211 */ /* 0x080fe200020f16ff */
[----:B------:R-:W-:Y:S01]  /*2ad70*/  IMAD R129, R3, 0x12c, RZ ;  /* 0x0000012c03817824 */ /* 0x000fe200078e02ff */
[-C--:B------:R-:W-:Y:S01]  /*2ad80*/  IADD3 R84, P4, R41, R10.reuse, RZ ;  /* 0x0000000a29547210 */ /* 0x080fe20007f9e0ff */
[----:B------:R-:W-:Y:S01]  /*2ad90*/  IMAD R219, R3, 0x4a, RZ ;  /* 0x0000004a03db7824 */ /* 0x000fe200078e02ff */
[-C--:B------:R-:W-:Y:S01]  /*2ada0*/  LEA.HI.X.SX32 R83, R21, R11.reuse, 0x2, P5 ;  /* 0x0000000b15537211 */ /* 0x080fe200028f16ff */
[C---:B------:R-:W-:Y:S01]  /*2adb0*/  IMAD R238, R3.reuse, 0x120, RZ ;  /* 0x0000012003ee7824 */ /* 0x040fe200078e02ff */
[-C--:B------:R-:W-:Y:S01]  /*2adc0*/  IADD3 R108, P5, R108, R10.reuse, RZ ;  /* 0x0000000a6c6c7210 */ /* 0x080fe20007fbe0ff */
[----:B------:R-:W-:Y:S01]  /*2add0*/  IMAD R239, R3, 0x4b, RZ ;  /* 0x0000004b03ef7824 */ /* 0x000fe200078e02ff */
[----:B------:R-:W-:Y:S01]  /*2ade0*/  LEA.HI.X.SX32 R85, R211, R11, 0x2, P4 ;  /* 0x0000000bd3557211 */ /* 0x000fe200020f16ff */
[----:B------:R-:W-:Y:S01]  /*2adf0*/  IMAD R72, R3, 0xa8, RZ ;  /* 0x000000a803487824 */ /* 0x000fe200078e02ff */
[----:B------:R-:W-:-:S02]  /*2ae00*/  IADD3 R80, P4, R129, R10, RZ ;  /* 0x0000000a81507210 */ /* 0x000fc40007f9e0ff */
[-C--:B------:R-:W-:Y:S02]  /*2ae10*/  LEA.HI.X.SX32 R109, R219, R11.reuse, 0x2, P5 ;  /* 0x0000000bdb6d7211 */ /* 0x080fe400028f16ff */
[-C--:B------:R-:W-:Y:S01]  /*2ae20*/  IADD3 R238, P5, R238, R10.reuse, RZ ;  /* 0x0000000aeeee7210 */ /* 0x080fe20007fbe0ff */
[----:B------:R-:W-:Y:S01]  /*2ae30*/  IMAD R36, R3, 0x2a, RZ ;  /* 0x0000002a03247824 */ /* 0x000fe200078e02ff */
[-C--:B------:R-:W-:Y:S01]  /*2ae40*/  LEA.HI.X.SX32 R81, R239, R11.reuse, 0x2, P4 ;  /* 0x0000000bef517211 */ /* 0x080fe200020f16ff */
[C---:B------:R-:W-:Y:S01]  /*2ae50*/  IMAD R30, R3.reuse, 0xb0, RZ ;  /* 0x000000b0031e7824 */ /* 0x040fe200078e02ff */
[-C--:B------:R-:W-:Y:S02]  /*2ae60*/  LEA.HI.X.SX32 R239, R20, R11.reuse, 0x2, P5 ;  /* 0x0000000b14ef7211 */ /* 0x080fe400028f16ff */
[-C--:B------:R-:W-:Y:S01]  /*2ae70*/  IADD3 R72, P5, R72, R10.reuse, RZ ;  /* 0x0000000a48487210 */ /* 0x080fe20007fbe0ff */
[C---:B------:R-:W-:Y:S02]  /*2ae80*/  IMAD R35, R3.reuse, 0x124, RZ ;  /* 0x0000012403237824 */ /* 0x040fe400078e02ff */
[C---:B------:R-:W-:Y:S01]  /*2ae90*/  IMAD R8, R3.reuse, 0x2c, RZ ;  /* 0x0000002c03087824 */ /* 0x040fe200078e02ff */
[-C--:B------:R-:W-:Y:S01]  /*2aea0*/  LEA.HI.X.SX32 R73, R36, R11.reuse, 0x2, P5 ;  /* 0x0000000b24497211 */ /* 0x080fe200028f16ff */
[C---:B------:R-:W-:Y:S01]  /*2aeb0*/  IMAD R69, R3.reuse, 0xa0, RZ ;  /* 0x000000a003457824 */ /* 0x040fe200078e02ff */
[-C--:B------:R-:W-:Y:S01]  /*2aec0*/  IADD3 R98, P5, R30, R10.reuse, RZ ;  /* 0x0000000a1e627210 */ /* 0x080fe20007fbe0ff */
[----:B------:R-:W-:Y:S01]  /*2aed0*/  IMAD R40, R3, 0x49, RZ ;  /* 0x0000004903287824 */ /* 0x000fe200078e02ff */
[-C--:B------:R-:W-:Y:S01]  /*2aee0*/  IADD3 R76, P4, R35, R10.reuse, RZ ;  /* 0x0000000a234c7210 */ /* 0x080fe20007f9e0ff */
[C---:B------:R-:W-:Y:S01]  /*2aef0*/  IMAD R34, R3.reuse, 0xac, RZ ;  /* 0x000000ac03227824 */ /* 0x040fe200078e02ff */
[-C--:B------:R-:W-:Y:S01]  /*2af00*/  LEA.HI.X.SX32 R99, R8, R11.reuse, 0x2, P5 ;  /* 0x0000000b08637211 */ /* 0x080fe200028f16ff */
[----:B------:R-:W-:Y:S01]  /*2af10*/  IMAD R9, R3, 0x28, RZ ;  /* 0x0000002803097824 */ /* 0x000fe200078e02ff */
        /* <DEDUP_REMOVED lines=9> */
[C---:B------:R-:W-:Y:S01]  /*2afb0*/  IMAD R58, R3.reuse, 0x19c, RZ ;  /* 0x0000019c033a7824 */ /* 0x040fe200078e02ff */
[----:B------:R-:W-:Y:S01]  /*2afc0*/  STL.64 [R1+0x40], R6 ;  /* 0x0000400601007387 */ /* 0x000fe20000100a00 */
[----:B------:R-:W-:Y:S01]  /*2afd0*/  IMAD R33, R3, 0x29, RZ ;  /* 0x0000002903217824 */ /* 0x000fe200078e02ff */
[----:B------:R-:W-:-:S02]  /*2afe0*/  LEA.HI.X.SX32 R95, R37, R11, 0x2, P4 ;  /* 0x0000000b255f7211 */ /* 0x000fc400020f16ff */
[----:B------:R-:W-:Y:S01]  /*2aff0*/  STL.64 [R1+0x2698], R6 ;  /* 0x0026980601007387 */ /* 0x000fe20000100a00 */
[-C--:B------:R-:W-:Y:S01]  /*2b000*/  IADD3 R92, P4, R31, R10.reuse, RZ ;  /* 0x0000000a1f5c7210 */ /* 0x080fe20007f9e0ff */
[----:B------:R-:W-:Y:S01]  /*2b010*/  IMAD R54, R3, 0x194, RZ ;  /* 0x0000019403367824 */ /* 0x000fe200078e02ff */
[-C--:B------:R-:W-:Y:S01]  /*2b020*/  LEA.HI.X.SX32 R71, R29, R11.reuse, 0x2, P5 ;  /* 0x0000000b1d477211 */ /* 0x080fe200028f16ff */
[----:B------:R1:W-:Y:S01]  /*2b030*/  STL.64 [R1+0x10], R26 ;  /* 0x0000101a01007387 */ /* 0x0003e20000100a00 */
[-C--:B------:R-:W-:Y:S01]  /*2b040*/  IADD3 R58, P5, R58, R10.reuse, RZ ;  /* 0x0000000a3a3a7210 */ /* 0x080fe20007fbe0ff */
[----:B------:R-:W-:Y:S01]  /*2b050*/  IMAD R32, R3, 0xb, RZ ;  /* 0x0000000b03207824 */ /* 0x000fe200078e02ff */
[----:B------:R-:W-:Y:S01]  /*2b060*/  LEA.HI.X.SX32 R93, R33, R11, 0x2, P4 ;  /* 0x0000000b215d7211 */ /* 0x000fe200020f16ff */
[C---:B------:R-:W-:Y:S01]  /*2b070*/  IMAD R14, R3.reuse, 0x65, RZ ;  /* 0x00000065030e7824 */ /* 0x040fe200078e02ff */
[----:B------:R-:W-:Y:S01]  /*2b080*/  IADD3 R74, P4, R8, R10, RZ ;  /* 0x0000000a084a7210 */ /* 0x000fe20007f9e0ff */
[----:B------:R-:W-:-:S02]  /*2b090*/  IMAD R50, R3, 0x11c, RZ ;  /* 0x0000011c03327824 */ /* 0x000fc400078e02ff */
[C---:B-1----:R-:W-:Y:S01]  /*2b0a0*/  IMAD R27, R3.reuse, 0x67, RZ ;  /* 0x00000067031b7824 */ /* 0x042fe200078e02ff */
[----:B------:R-:W-:Y:S01]  /*2b0b0*/  LEA.HI.X.SX32 R75, R32, R11, 0x2, P4 ;  /* 0x0000000b204b7211 */ /* 0x000fe200020f16ff */
[----:B------:R-:W-:-:S03]  /*2b0c0*/  IMAD R25, R3, 0xa, RZ ;  /* 0x0000000a03197824 */ /* 0x000fc600078e02ff */
[-C--:B------:R-:W-:Y:S02]  /*2b0d0*/  LEA.HI.X.SX32 R59, R27, R11.reuse, 0x2, P5 ;  /* 0x0000000b1b3b7211 */ /* 0x080fe400028f16ff */
[-C--:B------:R-:W-:Y:S01]  /*2b0e0*/  IADD3 R54, P5, R54, R10.reuse, RZ ;  /* 0x0000000a36367210 */ /* 0x080fe20007fbe0ff */
[----:B------:R-:W-:Y:S01]  /*2b0f0*/  IMAD R24, R3, 0x47, RZ ;  /* 0x0000004703187824 */ /* 0x000fe200078e02ff */
[-C--:B------:R-:W-:Y:S01]  /*2b100*/  IADD3 R96, P4, R9, R10.reuse, RZ ;  /* 0x0000000a09607210 */ /* 0x080fe20007f9e0ff */
[C---:B------:R-:W-:Y:S01]  /*2b110*/  IMAD R46, R3.reuse, 0x114, RZ ;  /* 0x00000114032e7824 */ /* 0x040fe200078e02ff */
[-C--:B------:R-:W-:Y:S02]  /*2b120*/  LEA.HI.X.SX32 R55, R14, R11.reuse, 0x2, P5 ;  /* 0x0000000b0e377211 */ /* 0x080fe400028f16ff */
[----:B------:R-:W-:Y:S01]  /*2b130*/  IADD3 R50, P5, R50, R10, RZ ;  /* 0x0000000a32327210 */ /* 0x000fe20007fbe0ff */
[----:B------:R-:W-:Y:S01]  /*2b140*/  IMAD R56, R3, 0x198, RZ ;  /* 0x0000019803387824 */ /* 0x000fe200078e02ff */
[----:B------:R-:W-:Y:S01]  /*2b150*/  LEA.HI.X.SX32 R97, R25, R11, 0x2, P4 ;  /* 0x0000000b19617211 */ /* 0x000fe200020f16ff */
[C---:B------:R-:W-:Y:S01]  /*2b160*/  IMAD R19, R3.reuse, 0x45, RZ ;  /* 0x0000004503137824 */ /* 0x040fe200078e02ff */
[----:B------:R-:W-:-:S02]  /*2b170*/  SHF.L.U32 R28, R3, 0x3, RZ ;  /* 0x00000003031c7819 */ /* 0x000fc400000006ff */
[CC--:B------:R-:W-:Y:S01]  /*2b180*/  LEA R60, P4, R3.reuse, R10.reuse, 0x5 ;  /* 0x0000000a033c7211 */ /* 0x0c0fe200078828ff */
[C---:B------:R-:W-:Y:S01]  /*2b190*/  IMAD R64, R3.reuse, 0x9c, RZ ;  /* 0x0000009c03407824 */ /* 0x040fe200078e02ff */
[-C--:B------:R-:W-:Y:S02]  /*2b1a0*/  LEA.HI.X.SX32 R51, R24, R11.reuse, 0x2, P5 ;  /* 0x0000000b18337211 */ /* 0x080fe400028f16ff */
        /* <DEDUP_REMOVED lines=24> */
[----:B------:R-:W-:Y:S01]  /*2b330*/  LEA.HI.X.SX32 R79, R26, R11, 0x2, P4 ;  /* 0x0000000b1a4f7211 */ /* 0x000fe200020f16ff */
[----:B------:R-:W-:Y:S01]  /*2b340*/  IMAD R8, R3, 0x18, RZ ;  /* 0x0000001803087824 */ /* 0x000fe200078e02ff */
[----:B------:R-:W-:-:S02]  /*2b350*/  IADD3 R240, P4, R240, R10, RZ ;  /* 0x0000000af0f07210 */ /* 0x000fc40007f9e0ff */
[-C--:B------:R-:W-:Y:S02]  /*2b360*/  LEA.HI.X.SX32 R219, R5, R11.reuse, 0x2, P5 ;  /* 0x0000000b05db7211 */ /* 0x080fe400028f16ff */
[-C--:B------:R-:W-:Y:S01]  /*2b370*/  IADD3 R210, P5, R25, R10.reuse, RZ ;  /* 0x0000000a19d27210 */ /* 0x080fe20007fbe0ff */
[C---:B------:R-:W-:Y:S01]  /*2b380*/  IMAD R15, R3.reuse, 0x26, RZ ;  /* 0x00000026030f7824 */ /* 0x040fe200078e02ff */
[-C--:B------:R-:W-:Y:S01]  /*2b390*/  LEA.HI.X.SX32 R241, R22, R11.reuse, 0x2, P4 ;  /* 0x0000000b16f17211 */ /* 0x080fe200020f16ff */
[C---:B------:R-:W-:Y:S01]  /*2b3a0*/  IMAD R38, R3.reuse, 0x90, RZ ;  /* 0x0000009003267824 */ /* 0x040fe200078e02ff */
[-C--:B------:R-:W-:Y:S01]  /*2b3b0*/  IADD3 R42, P4, R42, R10.reuse, RZ ;  /* 0x0000000a2a2a7210 */ /* 0x080fe20007f9e0ff */
[C---:B------:R-:W-:Y:S01]  /*2b3c0*/  IMAD R9, R3.reuse, 0x14, RZ ;  /* 0x0000001403097824 */ /* 0x040fe200078e02ff */
[----:B------:R-:W-:Y:S01]  /*2b3d0*/  LEA.HI.X.SX32 R211, R8, R11, 0x2, P5 ;  /* 0x0000000b08d37211 */ /* 0x000fe200028f16ff */
[----:B------:R-:W-:Y:S01]  /*2b3e0*/  IMAD R28, R3, 0x18c, RZ ;  /* 0x0000018c031c7824 */ /* 0x000fe200078e02ff */
[----:B------:R-:W-:-:S02]  /*2b3f0*/  IADD3 R150, P5, R150, R10, RZ ;  /* 0x0000000a96967210 */ /* 0x000fc40007fbe0ff */
[-C--:B------:R-:W-:Y:S01]  /*2b400*/  LEA.HI.X.SX32 R43, R15, R11.reuse, 0x2, P4 ;  /* 0x0000000b0f2b7211 */ /* 0x080fe200020f16ff */
[C---:B------:R-:W-:Y:S01]  /*2b410*/  IMAD R14, R3.reuse, 0x63, RZ ;  /* 0x00000063030e7824 */ /* 0x040fe200078e02ff */
[-C--:B------:R-:W-:Y:S01]  /*2b420*/  IADD3 R38, P4, R38, R10.reuse, RZ ;  /* 0x0000000a26267210 */ /* 0x080fe20007f9e0ff */
[----:B------:R-:W-:Y:S01]  /*2b430*/  IMAD R128, R3, 0xc0, RZ ;  /* 0x000000c003807824 */ /* 0x000fe200078e02ff */
[-C--:B------:R-:W-:Y:S02]  /*2b440*/  LEA.HI.X.SX32 R151, R9, R11.reuse, 0x2, P5 ;  /* 0x0000000b09977211 */ /* 0x080fe400028f16ff */
[-C--:B------:R-:W-:Y:S01]  /*2b450*/  IADD3 R28, P5, R28, R10.reuse, RZ ;  /* 0x0000000a1c1c7210 */ /* 0x080fe20007fbe0ff */
[----:B------:R-:W-:Y:S01]  /*2b460*/  IMAD R20, R3, 0x7, RZ ;  /* 0x0000000703147824 */ /* 0x000fe200078e02ff */
[-C--:B------:R-:W-:Y:S02]  /*2b470*/  LEA.HI.X.SX32 R39, R12, R11.reuse, 0x2, P4 ;  /* 0x0000000b0c277211 */ /* 0x080fe400020f16ff */
[----:B------:R-:W-:Y:S01]  /*2b480*/  IADD3 R44, P4, R5, R10, RZ ;  /* 0x0000000a052c7210 */ /* 0x000fe20007f9e0ff */
[----:B------:R-:W-:Y:S01]  /*2b490*/  IMAD R5, R3, 0x30, RZ ;  /* 0x0000003003057824 */ /* 0x000fe200078e02ff */
[----:B------:R-:W-:-:S02]  /*2b4a0*/  LEA.HI.X.SX32 R29, R14, R11, 0x2, P5 ;  /* 0x0000000b0e1d7211 */ /* 0x000fc400028f16ff */
[-C--:B------:R-:W-:Y:S02]  /*2b4b0*/  IADD3 R128, P5, R128, R10.reuse, RZ ;  /* 0x0000000a80807210 */ /* 0x080fe40007fbe0ff */
[-C--:B------:R-:W-:Y:S02]  /*2b4c0*/  LEA.HI.X.SX32 R45, R20, R11.reuse, 0x2, P4 ;  /* 0x0000000b142d7211 */ /* 0x080fe400020f16ff */
[-C--:B------:R-:W-:Y:S01]  /*2b4d0*/  IADD3 R66, P4, R8, R10.reuse, RZ ;  /* 0x0000000a08427210 */ /* 0x080fe20007f9e0ff */
[----:B------:R-:W-:Y:S01]  /*2b4e0*/  IMAD.SHL.U32 R8, R3, 0x4, RZ ;  /* 0x0000000403087824 */ /* 0x000fe200078e00ff */
[----:B------:R-:W-:Y:S01]  /*2b4f0*/  LEA.HI.X.SX32 R129, R5, R11, 0x2, P5 ;  /* 0x0000000b05817211 */ /* 0x000fe200028f16ff */
[C---:B------:R-:W-:Y:S01]  /*2b500*/  IMAD R21, R3.reuse, 0x6, RZ ;  /* 0x0000000603157824 */ /* 0x040fe200078e02ff */
[----:B------:R-:W-:-:S04]  /*2b510*/  LEA R30, P5, R3, R10, 0x4 ;  /* 0x0000000a031e7211 */ /* 0x000fc800078a20ff */
[-C--:B------:R-:W-:Y:S02]  /*2b520*/  LEA.HI.X.SX32 R31, R8, R11.reuse, 0x2, P5 ;  /* 0x0000000b081f7211 */ /* 0x080fe400028f16ff */
[----:B------:R-:W-:Y:S02]  /*2b530*/  LEA.HI.X.SX32 R67, R21, R11, 0x2, P4 ;  /* 0x0000000b15437211 */ /* 0x000fe400020f16ff */
[----:B------:R-:W-:Y:S02]  /*2b540*/  LEA R6, P5, R4, R0, 0x2 ;  /* 0x0000000004067211 */ /* 0x000fe400078a10ff */
[----:B------:R-:W-:Y:S02]  /*2b550*/  IADD3 R40, P4, R9, R10, RZ ;  /* 0x0000000a09287210 */ /* 0x000fe40007f9e0ff */
[----:B------:R-:W-:Y:S02]  /*2b560*/  LOP3.LUT R9, R242, 0x70, RZ, 0xc0, !PT ;  /* 0x00000070f2097812 */ /* 0x000fe400078ec0ff */
[----:B------:R-:W-:-:S02]  /*2b570*/  LEA.HI.X.SX32 R7, R4, R2, 0x2, P5 ;  /* 0x0000000204077211 */ /* 0x000fc400028f16ff */
[-C--:B------:R-:W-:Y:S01]  /*2b580*/  IADD3 R14, P5, R8, R10.reuse, RZ ;  /* 0x0000000a080e7210 */ /* 0x080fe20007fbe0ff */
[----:B------:R-:W-:Y:S02]  /*2b590*/  IMAD R9, R248, 0x80, R9 ;  /* 0x00000080f8097824 */ /* 0x000fe400078e0209 */
[C---:B------:R-:W-:Y:S01]  /*2b5a0*/  IMAD.SHL.U32 R4, R3.reuse, 0x2, RZ ;  /* 0x0000000203047824 */ /* 0x040fe200078e00ff */
[C---:B------:R-:W-:Y:S01]  /*2b5b0*/  LEA.HI.X.SX32 R15, R3.reuse, R11, 0x2, P5 ;  /* 0x0000000b030f7211 */ /* 0x040fe200028f16ff */
[----:B------:R3:W-:Y:S01]  /*2b5c0*/  STL.64 [R1+0x1058], R6 ;  /* 0x0010580601007387 */ /* 0x0007e20000100a00 */
[----:B------:R-:W-:Y:S01]  /*2b5d0*/  LEA R36, P5, R3, R10, 0x3 ;  /* 0x0000000a03247211 */ /* 0x000fe200078a18ff */
[----:B------:R-:W-:-:S03]  /*2b5e0*/  ULDC.64 UR60, c[0x0][0x208] ;  /* 0x00008200003c7ab9 */ /* 0x000fc60000000a00 */
[----:B------:R-:W-:Y:S01]  /*2b5f0*/  LEA.HI.X.SX32 R37, R4, R11, 0x2, P5 ;  /* 0x0000000b04257211 */ /* 0x000fe200028f16ff */
[----:B------:R-:W-:Y:S01]  /*2b600*/  STL.64 [R1+0x20], R14 ;  /* 0x0000200e01007387 */ /* 0x000fe20000100a00 */
[----:B---3--:R-:W-:Y:S01]  /*2b610*/  IADD3 R6, R252, 0x100000, R9 ;  /* 0x00100000fc067810 */ /* 0x008fe20007ffe009 */
[C---:B------:R-:W-:Y:S02]  /*2b620*/  IMAD R18, R3.reuse, 0x5, RZ ;  /* 0x0000000503127824 */ /* 0x040fe400078e02ff */
[----:B------:R1:W-:Y:S01]  /*2b630*/  STL.64 [R1+0x26a0], R36 ;  /* 0x0026a02401007387 */ /* 0x0003e20000100a00 */
[----:B------:R-:W-:-:S03]  /*2b640*/  IMAD R26, R3, 0x188, RZ ;  /* 0x00000188031a7824 */ /* 0x000fc600078e02ff */
[----:B------:R-:W-:Y:S01]  /*2b650*/  @!PT LDS RZ, [RZ] ;  /* 0x00000000fffff984 */ /* 0x000fe20000000800 */
[----:B------:R-:W-:Y:S01]  /*2b660*/  @!PT LDS RZ, [RZ] ;  /* 0x00000000fffff984 */ /* 0x000fe20000000800 */
[----:B------:R-:W-:Y:S01]  /*2b670*/  @!PT LDS RZ, [RZ] ;  /* 0x00000000fffff984 */ /* 0x000fe20000000800 */
[----:B------:R-:W-:Y:S04]  /*2b680*/  LDGSTS.E [R6+-0x40000], desc[UR60][R10.64], !P6 ;  /* 0xc00000000a067fae */ /* 0x000fe8000f12187c */
[----:B------:R-:W-:Y:S04]  /*2b690*/  LDGSTS.E [R6+-0x3fffc], desc[UR60][R14.64], !P1 ;  /* 0xc00040000e067fae */ /* 0x000fe8000c92187c */
[----:B------:R1:W-:Y:S01]  /*2b6a0*/  LDGSTS.E [R6+-0x3fff8], desc[UR60][R36.64], !P0 ;  /* 0xc000800024067fae */ /* 0x0003e2000c12187c */
[----:B------:R-:W-:Y:S01]  /*2b6b0*/  IMAD R13, R3, 0x62, RZ ;  /* 0x00000062030d7824 */ /* 0x000fe200078e02ff */
[----:B------:R-:W-:-:S02]  /*2b6c0*/  LEA.HI.X.SX32 R41, R18, R11, 0x2, P4 ;  /* 0x0000000b12297211 */ /* 0x000fc400020f16ff */
[-C--:B------:R-:W-:Y:S01]  /*2b6d0*/  IADD3 R26, P4, R26, R10.reuse, RZ ;  /* 0x0000000a1a1a7210 */ /* 0x080fe20007f9e0ff */
[----:B-1----:R-:W1:Y:S01]  /*2b6e0*/  LDC R37, c[0x0][0x230] ;  /* 0x00008c00ff257b82 */ /* 0x002e620000000800 */
[----:B------:R-:W-:Y:S02]  /*2b6f0*/  IMAD R16, R3, 0xc, RZ ;  /* 0x0000000c03107824 */ /* 0x000fe400078e02ff */
[----:B------:R-:W-:Y:S01]  /*2b700*/  LEA.HI.X.SX32 R27, R13, R11, 0x2, P4 ;  /* 0x0000000b0d1b7211 */ /* 0x000fe200020f16ff */
[----:B------:R-:W-:Y:S01]  /*2b710*/  VIADD R243, R249, 0xfffffffc ;  /* 0xfffffffcf9f37836 */ /* 0x000fe20000000000 */
[----:B------:R-:W-:-:S04]  /*2b720*/  IADD3 R90, P4, R5, R10, RZ ;  /* 0x0000000a055a7210 */ /* 0x000fc80007f9e0ff */
[CC--:B------:R-:W-:Y:S02]  /*2b730*/  LEA.HI.X.SX32 R91, R16.reuse, R11.reuse, 0x2, P4 ;  /* 0x0000000b105b7211 */ /* 0x0c0fe400020f16ff */
[----:B------:R-:W-:Y:S01]  /*2b740*/  ISETP.GE.U32.AND P4, PT, R243, 0x7fffff7d, PT ;  /* 0x7fffff7df300780c */ /* 0x000fe20003f86070 */
[----:B------:R-:W-:Y:S01]  /*2b750*/  IMAD R5, R3, 0x3, RZ ;  /* 0x0000000303057824 */ /* 0x000fe200078e02ff */
[----:B------:R-:W-:Y:S01]  /*2b760*/  IADD3 R16, P6, R16, R10, RZ ;  /* 0x0000000a10107210 */ /* 0x000fe20007fde0ff */
[C---:B------:R-:W-:Y:S02]  /*2b770*/  VIADD R4, R249.reuse, 0xffffffde ;  /* 0xffffffdef9047836 */ /* 0x040fe40000000000 */
[----:B------:R-:W-:Y:S01]  /*2b780*/  VIADD R12, R249, 0xffffffdf ;  /* 0xffffffdff90c7836 */ /* 0x000fe20000000000 */
[----:B------:R-:W-:Y:S01]  /*2b790*/  LEA.HI.X.SX32 R17, R5, R11, 0x2, P6 ;  /* 0x0000000b05117211 */ /* 0x000fe200030f16ff */
[----:B------:R-:W-:Y:S01]  /*2b7a0*/  VIADD R13, R249, 0xffffff9e ;  /* 0xffffff9ef90d7836 */ /* 0x000fe20000000000 */
[----:B------:R-:W-:-:S02]  /*2b7b0*/  ISETP.GE.U32.AND P0, PT, R4, 0x7fffff5f, PT ;  /* 0x7fffff5f0400780c */ /* 0x000fc40003f06070 */
[----:B------:R-:W-:Y:S01]  /*2b7c0*/  ISETP.GE.U32.AND P1, PT, R12, 0x7fffff60, PT ;  /* 0x7fffff600c00780c */ /* 0x000fe20003f26070 */
[C---:B------:R-:W-:Y:S01]  /*2b7d0*/  IMAD R32, R3.reuse, 0x84, RZ ;  /* 0x0000008403207824 */ /* 0x040fe200078e02ff */
[----:B------:R-:W-:Y:S01]  /*2b7e0*/  SHF.L.U32 R5, R3, 0x5, RZ ;  /* 0x0000000503057819 */ /* 0x000fe200000006ff */
[----:B------:R-:W-:Y:S01]  /*2b7f0*/  LDGSTS.E [R6+-0x3fff4], desc[UR60][R16.64], !P4 ;  /* 0xc000c00010067fae */ /* 0x000fe2000e12187c */
[----:B-1----:R-:W-:Y:S01]  /*2b800*/  VIADD R4, R37, 0xffffffdd ;  /* 0xffffffdd25047836 */ /* 0x002fe20000000000 */
[----:B------:R-:W-:Y:S02]  /*2b810*/  LEA R12, P6, R3, R10, 0x7 ;  /* 0x0000000a030c7211 */ /* 0x000fe400078c38ff */
[----:B------:R-:W-:Y:S02]  /*2b820*/  ISETP.GE.U32.AND P5, PT, R13, 0x7fffff1f, PT ;  /* 0x7fffff1f0d00780c */ /* 0x000fe40003fa6070 */
[----:B------:R-:W-:Y:S01]  /*2b830*/  ISETP.GE.U32.AND P4, PT, R4, 0x7fffff5e, PT ;  /* 0x7fffff5e0400780c */ /* 0x000fe20003f86070 */
[----:B------:R-:W-:Y:S01]  /*2b840*/  IMAD R4, R3, 0x21, RZ ;  /* 0x0000002103047824 */ /* 0x000fe200078e02ff */
[----:B------:R-:W-:-:S02]  /*2b850*/  LEA.HI.X.SX32 R13, R5, R11, 0x2, P6 ;  /* 0x0000000b050d7211 */ /* 0x000fc400030f16ff */
[-C--:B------:R-:W-:Y:S01]  /*2b860*/  IADD3 R32, P6, R32, R10.reuse, RZ ;  /* 0x0000000a20207210 */ /* 0x080fe20007fde0ff */
[----:B------:R-:W-:Y:S02]  /*2b870*/  IMAD R14, R3, 0x88, RZ ;  /* 0x00000088030e7824 */ /* 0x000fe400078e02ff */
[C---:B------:R-:W-:Y:S01]  /*2b880*/  VIADD R8, R37.reuse, 0xffffffdc ;  /* 0xffffffdc25087836 */ /* 0x040fe20000000000 */
[----:B------:R-:W-:Y:S01]  /*2b890*/  LEA.HI.X.SX32 R33, R4, R11, 0x2, P6 ;  /* 0x0000000b04217211 */ /* 0x000fe200030f16ff */
[----:B------:R-:W-:Y:S01]  /*2b8a0*/  VIADD R4, R37, 0xffffffbf ;  /* 0xffffffbf25047836 */ /* 0x000fe20000000000 */
[----:B------:R1:W-:Y:S01]  /*2b8b0*/  LDGSTS.E [R6+-0x3c000], desc[UR60][R12.64], !P1 ;  /* 0xc40000000c067fae */ /* 0x0003e2000c92187c */
[C---:B------:R-:W-:Y:S01]  /*2b8c0*/  IMAD R5, R3.reuse, 0x22, RZ ;  /* 0x0000002203057824 */ /* 0x040fe200078e02ff */
[----:B------:R-:W-:Y:S01]  /*2b8d0*/  IADD3 R14, P1, R14, R10, RZ ;  /* 0x0000000a0e0e7210 */ /* 0x000fe20007f3e0ff */
[----:B------:R-:W-:Y:S01]  /*2b8e0*/  IMAD R34, R3, 0x8c, RZ ;  /* 0x0000008c03227824 */ /* 0x000fe200078e02ff */
[----:B------:R-:W-:Y:S01]  /*2b8f0*/  LDGSTS.E [R6+-0x3bffc], desc[UR60][R32.64], !P0 ;  /* 0xc400400020067fae */ /* 0x000fe2000c12187c */
[----:B------:R-:W-:-:S02]  /*2b900*/  ISETP.GE.U32.AND P6, PT, R8, 0x7fffff5d, PT ;  /* 0x7fffff5d0800780c */ /* 0x000fc40003fc6070 */
[----:B------:R-:W-:Y:S01]  /*2b910*/  ISETP.GE.U32.AND P0, PT, R4, 0x7fffff40, PT ;  /* 0x7fffff400400780c */ /* 0x000fe20003f06070 */
[----:B------:R-:W-:Y:S01]  /*2b920*/  IMAD R4, R3, 0x23, RZ ;  /* 0x0000002303047824 */ /* 0x000fe200078e02ff */
[-C--:B------:R-:W-:Y:S02]  /*2b930*/  LEA.HI.X.SX32 R15, R5, R11.reuse, 0x2, P1 ;  /* 0x0000000b050f7211 */ /* 0x080fe400008f16ff */
[-C--:B------:R-:W-:Y:S01]  /*2b940*/  IADD3 R34, P1, R34, R10.reuse, RZ ;  /* 0x0000000a22227210 */ /* 0x080fe20007f3e0ff */
[----:B------:R-:W-:Y:S02]  /*2b950*/  VIADD R5, R37, 0xffffffbe ;  /* 0xffffffbe25057836 */ /* 0x000fe40000000000 */
[----:B------:R2:W-:Y:S01]  /*2b960*/  LDGSTS.E [R6+-0x3bff8], desc[UR60][R14.64], !P4 ;  /* 0xc40080000e067fae */ /* 0x0005e2000e12187c */
[-C--:B------:R-:W-:Y:S01]  /*2b970*/  LEA.HI.X.SX32 R35, R4, R11.reuse, 0x2, P1 ;  /* 0x0000000b04237211 */ /* 0x080fe200008f16ff */
[C---:B------:R-:W-:Y:S01]  /*2b980*/  IMAD.SHL.U32 R4, R3.reuse, 0x40, RZ ;  /* 0x0000004003047824 */ /* 0x040fe200078e00ff */
[CC--:B------:R-:W-:Y:S01]  /*2b990*/  LEA R242, P1, R3.reuse, R10.reuse, 0x8 ;  /* 0x0000000a03f27211 */ /* 0x0c0fe200078240ff */
[----:B------:R-:W-:Y:S01]  /*2b9a0*/  IMAD R18, R3, 0x104, RZ ;  /* 0x0000010403127824 */ /* 0x000fe200078e02ff */
[----:B------:R-:W-:Y:S01]  /*2b9b0*/  ISETP.GE.U32.AND P4, PT, R5, 0x7fffff3f, PT ;  /* 0x7fffff3f0500780c */ /* 0x000fe20003f86070 */
[----:B------:R-:W-:Y:S01]  /*2b9c0*/  VIADD R5, R37, 0xffffffbd ;  /* 0xffffffbd25057836 */ /* 0x000fe20000000000 */
[-C--:B------:R-:W-:Y:S01]  /*2b9d0*/  LEA.HI.X.SX32 R243, R4, R11.reuse, 0x2, P1 ;  /* 0x0000000b04f37211 */ /* 0x080fe200008f16ff */
[----:B------:R-:W-:Y:S01]  /*2b9e0*/  IMAD R8, R3, 0x41, RZ ;  /* 0x0000004103087824 */ /* 0x000fe200078e02ff */
[----:B------:R-:W-:Y:S01]  /*2b9f0*/  LDGSTS.E [R6+-0x3bff4], desc[UR60][R34.64], !P6 ;  /* 0xc400c00022067fae */ /* 0x000fe2000f12187c */
[----:B------:R-:W-:Y:S01]  /*2ba00*/  VIADD R4, R37, 0xffffffbc ;  /* 0xffffffbc25047836 */ /* 0x000fe20000000000 */
[-C--:B------:R-:W-:Y:S01]  /*2ba10*/  IADD3 R18, P6, R18, R10.reuse, RZ ;  /* 0x0000000a12127210 */ /* 0x080fe20007fde0ff */
[----:B------:R-:W-:Y:S01]  /*2ba20*/  IMAD R48, R3, 0x108, RZ ;  /* 0x0000010803307824 */ /* 0x000fe200078e02ff */
[----:B------:R-:W-:Y:S01]  /*2ba30*/  ISETP.GE.U32.AND P1, PT, R5, 0x7fffff3e, PT ;  /* 0x7fffff3e0500780c */ /* 0x000fe20003f26070 */
[----:B------:R-:W-:Y:S01]  /*2ba40*/  LDGSTS.E [R6+-0x38000], desc[UR60][R242.64], !P0 ;  /* 0xc8000000f2067fae */ /* 0x000fe2000c12187c */
[-C--:B------:R-:W-:Y:S01]  /*2ba50*/  LEA.HI.X.SX32 R19, R8, R11.reuse, 0x2, P6 ;  /* 0x0000000b08137211 */ /* 0x080fe200030f16ff */
[----:B------:R-:W-:Y:S01]  /*2ba60*/  IMAD R5, R3, 0x42, RZ ;  /* 0x0000004203057824 */ /* 0x000fe200078e02ff */
[----:B------:R-:W-:Y:S01]  /*2ba70*/  ISETP.GE.U32.AND P0, PT, R4, 0x7fffff3d, PT ;  /* 0x7fffff3d0400780c */ /* 0x000fe20003f06070 */
[----:B------:R-:W-:Y:S01]  /*2ba80*/  VIADD R4, R37, 0xffffff9f ;  /* 0xffffff9f25047836 */ /* 0x000fe20000000000 */
[-C--:B------:R-:W-:Y:S01]  /*2ba90*/  IADD3 R48, P6, R48, R10.reuse, RZ ;  /* 0x0000000a30307210 */ /* 0x080fe20007fde0ff */
[C---:B------:R-:W-:Y:S01]  /*2baa0*/  IMAD R20, R3.reuse, 0x10c, RZ ;  /* 0x0000010c03147824 */ /* 0x040fe200078e02ff */
[----:B------:R3:W-:Y:S01]  /*2bab0*/  LDGSTS.E [R6+-0x37ffc], desc[UR60][R18.64], !P4 ;  /* 0xc800400012067fae */ /* 0x0007e2000e12187c */
[C---:B------:R-:W-:Y:S01]  /*2bac0*/  IMAD R22, R3.reuse, 0x180, RZ ;  /* 0x0000018003167824 */ /* 0x040fe200078e02ff */
[----:B------:R-:W-:Y:S01]  /*2bad0*/  ISETP.GE.U32.AND P4, PT, R4, 0x7fffff20, PT ;  /* 0x7fffff200400780c */ /* 0x000fe20003f86070 */
[----:B------:R-:W-:Y:S01]  /*2bae0*/  IMAD R4, R3, 0x43, RZ ;  /* 0x0000004303047824 */ /* 0x000fe200078e02ff */
[----:B------:R-:W-:Y:S01]  /*2baf0*/  LEA.HI.X.SX32 R49, R5, R11, 0x2, P6 ;  /* 0x0000000b05317211 */ /* 0x000fe200030f16ff */
[C---:B------:R-:W-:Y:S01]  /*2bb00*/  IMAD R24, R3.reuse, 0x184, RZ ;  /* 0x0000018403187824 */ /* 0x040fe200078e02ff */
[-C--:B------:R-:W-:Y:S01]  /*2bb10*/  IADD3 R20, P6, R20, R10.reuse, RZ ;  /* 0x0000000a14147210 */ /* 0x080fe20007fde0ff */
[----:B------:R-:W-:Y:S01]  /*2bb20*/  IMAD R3, R3, 0x61, RZ ;  /* 0x0000006103037824 */ /* 0x000fe200078e02ff */
[----:B------:R-:W-:Y:S01]  /*2bb30*/  LOP3.LUT R251, R9, 0x10, RZ, 0x3c, !PT ;  /* 0x0000001009fb7812 */ /* 0x000fe200078e3cff */
[----:B------:R-:W-:Y:S01]  /*2bb40*/  LDGSTS.E [R6+-0x37ff8], desc[UR60][R48.64], !P1 ;  /* 0xc800800030067fae */ /* 0x000fe2000c92187c */
[----:B------:R-:W-:-:S02]  /*2bb50*/  IADD3 R22, P1, R22, R10, RZ ;  /* 0x0000000a16167210 */ /* 0x000fc40007f3e0ff */
[C---:B------:R-:W-:Y:S01]  /*2bb60*/  LOP3.LUT R250, R9.reuse, 0x20, RZ, 0x3c, !PT ;  /* 0x0000002009fa7812 */ /* 0x040fe200078e3cff */
[----:B------:R-:W-:Y:S01]  /*2bb70*/  STL.64 [R1+0x26a8], R16 ;  /* 0x0026a81001007387 */ /* 0x000fe20000100a00 */
[-C--:B------:R-:W-:Y:S02]  /*2bb80*/  LEA.HI.X.SX32 R21, R4, R11.reuse, 0x2, P6 ;  /* 0x0000000b04157211 */ /* 0x080fe400030f16ff */
[----:B------:R-:W-:Y:S01]  /*2bb90*/  LOP3.LUT R248, R9, 0x40, RZ, 0x3c, !PT ;  /* 0x0000004009f87812 */ /* 0x000fe200078e3cff */
[----:B------:R-:W-:Y:S01]  /*2bba0*/  IMAD.MOV.U32 R7, RZ, RZ, R247 ;  /* 0x000000ffff077224 */ /* 0x000fe200078e00f7 */
[----:B------:R-:W-:Y:S01]  /*2bbb0*/  IADD3 R24, P6, R24, R10, RZ ;  /* 0x0000000a18187210 */ /* 0x000fe20007fde0ff */
[----:B------:R-:W-:Y:S01]  /*2bbc0*/  VIADD R4, R37, 0xffffff9d ;  /* 0xffffff9d25047836 */ /* 0x000fe20000000000 */
[-C--:B------:R-:W-:Y:S01]  /*2bbd0*/  LEA.HI.X.SX32 R23, R25, R11.reuse, 0x2, P1 ;  /* 0x0000000b19177211 */ /* 0x080fe200008f16ff */
[----:B------:R4:W-:Y:S01]  /*2bbe0*/  LDGSTS.E [R6+-0x37ff4], desc[UR60][R20.64], !P0 ;  /* 0xc800c00014067fae */ /* 0x0009e2000c12187c */
[----:B------:R-:W-:Y:S01]  /*2bbf0*/  LEA.HI.X.SX32 R25, R3, R11, 0x2, P6 ;  /* 0x0000000b03197211 */ /* 0x000fe200030f16ff */
[----:B------:R-:W-:Y:S01]  /*2bc00*/  VIADD R3, R37, 0xffffff9c ;  /* 0xffffff9c25037836 */ /* 0x000fe20000000000 */
[----:B------:R-:W-:Y:S01]  /*2bc10*/  ISETP.GE.U32.AND P1, PT, R4, 0x7fffff1e, PT ;  /* 0x7fffff1e0400780c */ /* 0x000fe20003f26070 */
[----:B------:R-:W-:Y:S01]  /*2bc20*/  LDGSTS.E [R6+-0x34000], desc[UR60][R22.64], !P4 ;  /* 0xcc00000016067fae */ /* 0x000fe2000e12187c */
[----:B------:R-:W-:Y:S01]  /*2bc30*/  LOP3.LUT R249, R9, 0x30, RZ, 0x3c, !PT ;  /* 0x0000003009f97812 */ /* 0x000fe200078e3cff */
[----:B------:R-:W4:Y:S01]  /*2bc40*/  LDC R8, c[0x0][0x240] ;  /* 0x00009000ff087b82 */ /* 0x000f220000000800 */
[----:B------:R-:W-:Y:S01]  /*2bc50*/  ISETP.GE.U32.AND P6, PT, R3, 0x7fffff1d, PT ;  /* 0x7fffff1d0300780c */ /* 0x000fe20003fc6070 */
[C---:B------:R-:W-:Y:S01]  /*2bc60*/  VIADD R3, R37.reuse, 0xfffffffb ;  /* 0xfffffffb25037836 */ /* 0x040fe20000000000 */
[----:B------:R4:W-:Y:S01]  /*2bc70*/  LDGSTS.E [R6+-0x33ffc], desc[UR60][R24.64], !P5 ;  /* 0xcc00400018067fae */ /* 0x0009e2000e92187c */
[----:B------:R-:W-:-:S03]  /*2bc80*/  VIADD R4, R37, 0xfffffffa ;  /* 0xfffffffa25047836 */ /* 0x000fc60000000000 */
[----:B------:R-:W-:Y:S01]  /*2bc90*/  ISETP.GE.U32.AND P5, PT, R3, 0x7fffff7c, PT ;  /* 0x7fffff7c0300780c */ /* 0x000fe20003fa6070 */
[----:B------:R-:W-:Y:S01]  /*2bca0*/  VIADD R3, R37, 0xfffffff9 ;  /* 0xfffffff925037836 */ /* 0x000fe20000000000 */
[----:B------:R-:W-:Y:S01]  /*2bcb0*/  ISETP.GE.U32.AND P4, PT, R4, 0x7fffff7b, PT ;  /* 0x7fffff7b0400780c */ /* 0x000fe20003f86070 */
[----:B------:R-:W-:Y:S03]  /*2bcc0*/  LDGSTS.E [R6+-0x33ff8], desc[UR60][R26.64], !P1 ;  /* 0xcc0080001a067fae */ /* 0x000fe6000c92187c */
[----:B------:R-:W-:Y:S01]  /*2bcd0*/  ISETP.GE.U32.AND P1, PT, R3, 0x7fffff7a, PT ;  /* 0x7fffff7a0300780c */ /* 0x000fe20003f26070 */
[C---:B------:R-:W-:Y:S01]  /*2bce0*/  VIADD R3, R37.reuse, 0xfffffff8 ;  /* 0xfffffff825037836 */ /* 0x040fe20000000000 */
[----:B------:R-:W-:Y:S01]  /*2bcf0*/  IADD3 R251, R252, 0x100000, R251 ;  /* 0x00100000fcfb7810 */ /* 0x000fe20007ffe0fb */
[----:B------:R-:W-:Y:S01]  /*2bd00*/  LDGSTS.E [R6+-0x33ff4], desc[UR60][R28.64], !P6 ;  /* 0xcc00c0001c067fae */ /* 0x000fe2000f12187c */
[----:B------:R-:W-:-:S02]  /*2bd10*/  VIADD R4, R37, 0xffffffda ;  /* 0xffffffda25047836 */ /* 0x000fc40000000000 */
[----:B------:R-:W-:Y:S01]  /*2bd20*/  ISETP.GE.U32.AND P6, PT, R3, 0x7fffff79, PT ;  /* 0x7fffff790300780c */ /* 0x000fe20003fc6070 */
[----:B------:R-:W-:Y:S01]  /*2bd30*/  LDGSTS.E [R251+-0x40000], desc[UR60][R30.64], !P5 ;  /* 0xc00000001efb7fae */ /* 0x000fe2000e92187c */
[----:B------:R-:W-:-:S03]  /*2bd40*/  IADD3 R3, R37, -0x25, RZ ;  /* 0xffffffdb25037810 */ /* 0x000fc60007ffe0ff */
[----:B------:R4:W-:Y:S01]  /*2bd50*/  LDGSTS.E [R251+-0x3fffc], desc[UR60][R40.64], !P4 ;  /* 0xc000400028fb7fae */ /* 0x0009e2000e12187c */
[----:B------:R-:W-:Y:S01]  /*2bd60*/  ISETP.GE.U32.AND P5, PT, R3, 0x7fffff5c, PT ;  /* 0x7fffff5c0300780c */ /* 0x000fe20003fa6070 */
[C---:B------:R-:W-:Y:S01]  /*2bd70*/  VIADD R3, R37.reuse, 0xffffffd9 ;  /* 0xffffffd925037836 */ /* 0x040fe20000000000 */
[----:B------:R-:W-:Y:S01]  /*2bd80*/  ISETP.GE.U32.AND P4, PT, R4, 0x7fffff5b, PT ;  /* 0x7fffff5b0400780c */ /* 0x000fe20003f86070 */
[----:B------:R-:W-:Y:S01]  /*2bd90*/  VIADD R4, R37, 0xffffffd8 ;  /* 0xffffffd825047836 */ /* 0x000fe20000000000 */
[----:B------:R-:W-:Y:S02]  /*2bda0*/  LDGSTS.E [R251+-0x3fff8], desc[UR60][R66.64], !P1 ;  /* 0xc000800042fb7fae */ /* 0x000fe4000c92187c */
[----:B------:R-:W-:Y:S01]  /*2bdb0*/  ISETP.GE.U32.AND P1, PT, R3, 0x7fffff5a, PT ;  /* 0x7fffff5a0300780c */ /* 0x000fe20003f26070 */
[C---:B------:R-:W-:Y:S01]  /*2bdc0*/  VIADD R3, R37.reuse, 0xffffffbb ;  /* 0xffffffbb25037836 */ /* 0x040fe20000000000 */
[----:B------:R4:W-:Y:S01]  /*2bdd0*/  LDGSTS.E [R251+-0x3fff4], desc[UR60][R44.64], !P6 ;  /* 0xc000c0002cfb7fae */ /* 0x0009e2000f12187c */
[----:B------:R-:W-:Y:S01]  /*2bde0*/  ISETP.GE.U32.AND P6, PT, R4, 0x7fffff59, PT ;  /* 0x7fffff590400780c */ /* 0x000fe20003fc6070 */
[----:B------:R-:W-:-:S03]  /*2bdf0*/  VIADD R4, R37, 0xffffffba ;  /* 0xffffffba25047836 */ /* 0x000fc60000000000 */
[----:B------:R4:W-:Y:S01]  /*2be00*/  LDGSTS.E [R251+-0x3c000], desc[UR60][R38.64], !P5 ;  /* 0xc400000026fb7fae */ /* 0x0009e2000e92187c */
[----:B------:R-:W-:Y:S01]  /*2be10*/  ISETP.GE.U32.AND P5, PT, R3, 0x7fffff3c, PT ;  /* 0x7fffff3c0300780c */ /* 0x000fe20003fa6070 */
[C---:B------:R-:W-:Y:S02]  /*2be20*/  VIADD R3, R37.reuse, 0xffffffb9 ;  /* 0xffffffb925037836 */ /* 0x040fe40000000000 */
[----:B------:R-:W-:Y:S01]  /*2be30*/  LDGSTS.E [R251+-0x3bffc], desc[UR60][R62.64], !P4 ;  /* 0xc40040003efb7fae */ /* 0x000fe2000e12187c */
[----:B------:R-:W-:Y:S01]  /*2be40*/  ISETP.GE.U32.AND P4, PT, R4, 0x7fffff3b, PT ;  /* 0x7fffff3b0400780c */ /* 0x000fe20003f86070 */
[----:B------:R-:W-:Y:S02]  /*2be50*/  VIADD R4, R37, 0xffffffb8 ;  /* 0xffffffb825047836 */ /* 0x000fe40000000000 */
[----:B------:R4:W-:Y:S01]  /*2be60*/  LDGSTS.E [R251+-0x3bff8], desc[UR60][R42.64], !P1 ;  /* 0xc40080002afb7fae */ /* 0x0009e2000c92187c */
[----:B------:R-:W-:-:S03]  /*2be70*/  ISETP.GE.U32.AND P1, PT, R3, 0x7fffff3a, PT ;  /* 0x7fffff3a0300780c */ /* 0x000fc60003f26070 */
[----:B------:R-:W-:Y:S01]  /*2be80*/  LDGSTS.E [R251+-0x3bff4], desc[UR60][R64.64], !P6 ;  /* 0xc400c00040fb7fae */ /* 0x000fe2000f12187c */
[----:B------:R-:W-:Y:S01]  /*2be90*/  ISETP.GE.U32.AND P6, PT, R4, 0x7fffff39, PT ;  /* 0x7fffff390400780c */ /* 0x000fe20003fc6070 */
[C---:B------:R-:W-:Y:S01]  /*2bea0*/  VIADD R4, R37.reuse, 0xffffff9a ;  /* 0xffffff9a25047836 */ /* 0x040fe20000000000 */
[----:B------:R-:W-:Y:S01]  /*2beb0*/  IADD3 R3, R37, -0x65, RZ ;  /* 0xffffff9b25037810 */ /* 0x000fe20007ffe0ff */
[----:B------:R-:W-:Y:S03]  /*2bec0*/  LDGSTS.E [R251+-0x38000], desc[UR60][R240.64], !P5 ;  /* 0xc8000000f0fb7fae */ /* 0x000fe6000e92187c */
[----:B------:R-:W-:Y:S01]  /*2bed0*/  ISETP.GE.U32.AND P5, PT, R3, 0x7fffff1c, PT ;  /* 0x7fffff1c0300780c */ /* 0x000fe20003fa6070 */
[----:B------:R4:W-:Y:S01]  /*2bee0*/  LDGSTS.E [R251+-0x37ffc], desc[UR60][R46.64], !P4 ;  /* 0xc80040002efb7fae */ /* 0x0009e2000e12187c */
[----:B------:R-:W-:Y:S01]  /*2bef0*/  ISETP.GE.U32.AND P4, PT, R4, 0x7fffff1b, PT ;  /* 0x7fffff1b0400780c */ /* 0x000fe20003f86070 */
[----:B------:R-:W-:-:S02]  /*2bf00*/  VIADD R3, R37, 0xffffff99 ;  /* 0xffffff9925037836 */ /* 0x000fc40000000000 */
[----:B------:R-:W-:Y:S01]  /*2bf10*/  LDGSTS.E [R251+-0x37ff8], desc[UR60][R78.64], !P1 ;  /* 0xc80080004efb7fae */ /* 0x000fe2000c92187c */
[----:B------:R-:W-:Y:S02]  /*2bf20*/  VIADD R4, R37, 0xffffff98 ;  /* 0xffffff9825047836 */ /* 0x000fe40000000000 */
[----:B------:R-:W-:Y:S01]  /*2bf30*/  ISETP.GE.U32.AND P1, PT, R3, 0x7fffff1a, PT ;  /* 0x7fffff1a0300780c */ /* 0x000fe20003f26070 */
[C---:B------:R-:W-:Y:S01]  /*2bf40*/  VIADD R3, R37.reuse, 0xfffffff7 ;  /* 0xfffffff725037836 */ /* 0x040fe20000000000 */
[----:B------:R-:W-:Y:S01]  /*2bf50*/  LDGSTS.E [R251+-0x37ff4], desc[UR60][R50.64], !P6 ;  /* 0xc800c00032fb7fae */ /* 0x000fe2000f12187c */
[----:B------:R-:W-:Y:S01]  /*2bf60*/  ISETP.GE.U32.AND P6, PT, R4, 0x7fffff19, PT ;  /* 0x7fffff190400780c */ /* 0x000fe20003fc6070 */
[----:B------:R-:W-:Y:S02]  /*2bf70*/  VIADD R4, R37, 0xfffffff6 ;  /* 0xfffffff625047836 */ /* 0x000fe40000000000 */
[----:B------:R-:W-:Y:S04]  /*2bf80*/  LDGSTS.E [R251+-0x34000], desc[UR60][R52.64], !P5 ;  /* 0xcc00000034fb7fae */ /* 0x000fe8000e92187c */
[----:B------:R-:W-:Y:S01]  /*2bf90*/  LDGSTS.E [R251+-0x33ffc], desc[UR60][R54.64], !P4 ;  /* 0xcc00400036fb7fae */ /* 0x000fe2000e12187c */
        /* <DEDUP_REMOVED lines=12> */
[----:B------:R-:W-:Y:S01]  /*2c060*/  LDGSTS.E [R250+-0x3fffc], desc[UR60][R70.64], !P5 ;  /* 0xc000400046fa7fae */ /* 0x000fe2000e92187c */
[----:B------:R-:W-:Y:S01]  /*2c070*/  ISETP.GE.U32.AND P4, PT, R3, 0x7fffff58, PT ;  /* 0x7fffff580300780c */ /* 0x000fe20003f86070 */
[C---:B------:R-:W-:Y:S01]  /*2c080*/  VIADD R3, R37.reuse, 0xffffffd5 ;  /* 0xffffffd525037836 */ /* 0x040fe20000000000 */
[----:B------:R-:W-:Y:S01]  /*2c090*/  ISETP.GE.U32.AND P5, PT, R4, 0x7fffff57, PT ;  /* 0x7fffff570400780c */ /* 0x000fe20003fa6070 */
[----:B------:R-:W-:Y:S01]  /*2c0a0*/  VIADD R4, R37, 0xffffffd4 ;  /* 0xffffffd425047836 */ /* 0x000fe20000000000 */
[----:B------:R1:W-:Y:S04]  /*2c0b0*/  STL [R1+0x26c0], R12 ;  /* 0x0026c00c01007387 */ /* 0x0003e80000100800 */
[----:B------:R-:W-:Y:S04]  /*2c0c0*/  STL [R1+0x26b0], R13 ;  /* 0x0026b00d01007387 */ /* 0x000fe80000100800 */
[----:B------:R-:W-:Y:S01]  /*2c0d0*/  LDGSTS.E [R250+-0x3fff8], desc[UR60][R96.64], !P1 ;  /* 0xc000800060fa7fae */ /* 0x000fe2000c92187c */
[----:B------:R-:W-:Y:S01]  /*2c0e0*/  ISETP.GE.U32.AND P1, PT, R3, 0x7fffff56, PT ;  /* 0x7fffff560300780c */ /* 0x000fe20003f26070 */
[C---:B------:R-:W-:Y:S01]  /*2c0f0*/  VIADD R3, R37.reuse, 0xffffffb7 ;  /* 0xffffffb725037836 */ /* 0x040fe20000000000 */
[C---:B------:R-:W-:Y:S01]  /*2c100*/  IADD3 R249, R252.reuse, 0x100000, R249 ;  /* 0x00100000fcf97810 */ /* 0x040fe20007ffe0f9 */
[----:B------:R-:W-:Y:S01]  /*2c110*/  STL.64 [R1+0x26b8], R32 ;  /* 0x0026b82001007387 */ /* 0x000fe20000100a00 */
[----:B------:R-:W-:Y:S01]  /*2c120*/  IADD3 R248, R252, 0x100000, R248 ;  /* 0x00100000fcf87810 */ /* 0x000fe20007ffe0f8 */
[----:B-1----:R-:W1:Y:S02]  /*2c130*/  LDC R12, c[0x0][0x240] ;  /* 0x00009000ff0c7b82 */ /* 0x002e640000000800 */
[----:B------:R2:W-:Y:S04]  /*2c140*/  STL.64 [R1+0x26c8], R14 ;  /* 0x0026c80e01007387 */ /* 0x0005e80000100a00 */
[----:B------:R-:W-:Y:S01]  /*2c150*/  LDGSTS.E [R250+-0x3fff4], desc[UR60][R74.64], !P6 ;  /* 0xc000c0004afa7fae */ /* 0x000fe2000f12187c */
[----:B------:R-:W-:Y:S01]  /*2c160*/  ISETP.GE.U32.AND P6, PT, R4, 0x7fffff55, PT ;  /* 0x7fffff550400780c */ /* 0x000fe20003fc6070 */
[----:B------:R-:W-:-:S02]  /*2c170*/  VIADD R4, R37, 0xffffffb6 ;  /* 0xffffffb625047836 */ /* 0x000fc40000000000 */
[----:B------:R-:W-:Y:S04]  /*2c180*/  STL.64 [R1+0x26d0], R34 ;  /* 0x0026d02201007387 */ /* 0x000fe80000100a00 */
[----:B------:R-:W-:Y:S01]  /*2c190*/  STL [R1+0x26dc], R242 ;  /* 0x0026dcf201007387 */ /* 0x000fe20000100800 */
[----:B------:R-:W-:Y:S01]  /*2c1a0*/  LOP3.LUT R247, R9, 0x50, RZ, 0x3c, !PT ;  /* 0x0000005009f77812 */ /* 0x000fe200078e3cff */
[----:B--2---:R-:W2:Y:S02]  /*2c1b0*/  LDC R15, c[0x0][0x240] ;  /* 0x00009000ff0f7b82 */ /* 0x004ea40000000800 */
[----:B------:R-:W-:Y:S04]  /*2c1c0*/  STL [R1+0x26d8], R243 ;  /* 0x0026d8f301007387 */ /* 0x000fe80000100800 */
[----:B------:R-:W-:Y:S01]  /*2c1d0*/  STL [R1+0x26e4], R18 ;  /* 0x0026e41201007387 */ /* 0x000fe20000100800 */
[----:B------:R-:W-:Y:S01]  /*2c1e0*/  IADD3 R5, R37, -0x7d, RZ ;  /* 0xffffff8325057810 */ /* 0x000fe20007ffe0ff */
[----:B------:R-:W2:Y:S02]  /*2c1f0*/  LDC R14, c[0x0][0x240] ;  /* 0x00009000ff0e7b82 */ /* 0x000ea40000000800 */
[----:B------:R3:W-:Y:S04]  /*2c200*/  STL [R1+0x26e0], R19 ;  /* 0x0026e01301007387 */ /* 0x0007e80000100800 */
[----:B------:R-:W-:Y:S01]  /*2c210*/  LDGSTS.E [R250+-0x3c000], desc[UR60][R68.64], !P4 ;  /* 0xc400000044fa7fae */ /* 0x000fe2000e12187c */
[----:B------:R-:W-:Y:S01]  /*2c220*/  ISETP.GE.U32.AND P4, PT, R3, 0x7fffff38, PT ;  /* 0x7fffff380300780c */ /* 0x000fe20003f86070 */
[----:B------:R-:W-:Y:S01]  /*2c230*/  VIADD R3, R37, 0xffffffb5 ;  /* 0xffffffb525037836 */ /* 0x000fe20000000000 */
[----:B------:R-:W-:Y:S01]  /*2c240*/  IADD3 R247, R252, 0x100000, R247 ;  /* 0x00100000fcf77810 */ /* 0x000fe20007ffe0f7 */
[----:B------:R-:W-:Y:S01]  /*2c250*/  STL [R1+0x26ec], R48 ;  /* 0x0026ec3001007387 */ /* 0x000fe20000100800 */
[----:B------:R-:W-:Y:S01]  /*2c260*/  ISETP.GE.U32.AND P0, PT, R5, 0x7fffff04, PT ;  /* 0x7fffff040500780c */ /* 0x000fe20003f06070 */
[----:B---3--:R-:W3:Y:S02]  /*2c270*/  LDC R19, c[0x0][0x240] ;  /* 0x00009000ff137b82 */ /* 0x008ee40000000800 */
[----:B------:R-:W-:Y:S01]  /*2c280*/  LDGSTS.E [R250+-0x3bffc], desc[UR60][R92.64], !P5 ;  /* 0xc40040005cfa7fae */ /* 0x000fe2000e92187c */
[----:B------:R-:W-:-:S03]  /*2c290*/  ISETP.GE.U32.AND P5, PT, R4, 0x7fffff37, PT ;  /* 0x7fffff370400780c */ /* 0x000fc60003fa6070 */
[----:B------:R-:W-:Y:S01]  /*2c2a0*/  STL [R1+0x26e8], R49 ;  /* 0x0026e83101007387 */ /* 0x000fe20000100800 */
[----:B------:R-:W-:Y:S01]  /*2c2b0*/  VIADD R4, R37, 0xffffffb4 ;  /* 0xffffffb425047836 */ /* 0x000fe20000000000 */
[----:B------:R-:W-:Y:S01]  /*2c2c0*/  LOP3.LUT R246, R9, 0x70, RZ, 0x3c, !PT ;  /* 0x0000007009f67812 */ /* 0x000fe200078e3cff */
[----:B------:R-:W1:Y:S01]  /*2c2d0*/  LDC R18, c[0x0][0x240] ;  /* 0x00009000ff127b82 */ /* 0x000e620000000800 */
[----:B------:R-:W-:Y:S04]  /*2c2e0*/  STL [R1+0x26f4], R20 ;  /* 0x0026f41401007387 */ /* 0x000fe80000100800 */
[----:B------:R4:W-:Y:S04]  /*2c2f0*/  STL [R1+0x26f0], R21 ;  /* 0x0026f01501007387 */ /* 0x0009e80000100800 */
[----:B------:R2:W-:Y:S04]  /*2c300*/  STL [R1+0x26fc], R10 ;  /* 0x0026fc0a01007387 */ /* 0x0005e80000100800 */
[----:B------:R-:W-:Y:S01]  /*2c310*/  LDGSTS.E [R250+-0x3bff8], desc[UR60][R72.64], !P1 ;  /* 0xc400800048fa7fae */ /* 0x000fe2000c92187c */
[----:B------:R-:W-:Y:S01]  /*2c320*/  ISETP.GE.U32.AND P1, PT, R3, 0x7fffff36, PT ;  /* 0x7fffff360300780c */ /* 0x000fe20003f26070 */
[----:B----4-:R-:W4:Y:S02]  /*2c330*/  LDC R21, c[0x0][0x240] ;  /* 0x00009000ff157b82 */ /* 0x010f240000000800 */
[----:B------:R2:W-:Y:S04]  /*2c340*/  STL [R1+0x26f8], R11 ;  /* 0x0026f80b01007387 */ /* 0x0005e80000100800 */
[----:B------:R-:W-:Y:S01]  /*2c350*/  STL [R1+0x2704], R22 ;  /* 0x0027041601007387 */ /* 0x000fe20000100800 */
[----:B------:R-:W-:Y:S01]  /*2c360*/  IADD3 R3, R37, -0x69, RZ ;  /* 0xffffff9725037810 */ /* 0x000fe20007ffe0ff */
[----:B--2---:R-:W2:Y:S02]  /*2c370*/  LDC R10, c[0x0][0x240] ;  /* 0x00009000ff0a7b82 */ /* 0x004ea40000000800 */
[----:B------:R-:W-:Y:S04]  /*2c380*/  STL [R1+0x2700], R23 ;  /* 0x0027001701007387 */ /* 0x000fe80000100800 */
[----:B------:R3:W-:Y:S01]  /*2c390*/  STL [R1+0x270c], R24 ;  /* 0x00270c1801007387 */ /* 0x0007e20000100800 */
[----:B------:R-:W-:Y:S01]  /*2c3a0*/  LOP3.LUT R5, R9, 0x60, RZ, 0x3c, !PT ;  /* 0x0000006009057812 */ /* 0x000fe200078e3cff */
[----:B------:R-:W1:Y:S02]  /*2c3b0*/  LDC R11, c[0x0][0x240] ;  /* 0x00009000ff0b7b82 */ /* 0x000e640000000800 */
[----:B------:R-:W-:Y:S01]  /*2c3c0*/  LDGSTS.E [R250+-0x3bff4], desc[UR60][R94.64], !P6 ;  /* 0xc400c0005efa7fae */ /* 0x000fe2000f12187c */
[----:B------:R-:W-:Y:S01]  /*2c3d0*/  ISETP.GE.U32.AND P6, PT, R4, 0x7fffff35, PT ;  /* 0x7fffff350400780c */ /* 0x000fe20003fc6070 */
[----:B------:R-:W-:-:S02]  /*2c3e0*/  VIADD R4, R37, 0xffffff96 ;  /* 0xffffff9625047836 */ /* 0x000fc40000000000 */
[----:B------:R3:W-:Y:S01]  /*2c3f0*/  STL [R1+0x2708], R25 ;  /* 0x0027081901007387 */ /* 0x0007e20000100800 */
[C---:B------:R-:W-:Y:S01]  /*2c400*/  IADD3 R246, R252.reuse, 0x100000, R246 ;  /* 0x00100000fcf67810 */ /* 0x040fe20007ffe0f6 */
[----:B---3--:R-:W3:Y:S02]  /*2c410*/  LDC R24, c[0x0][0x240] ;  /* 0x00009000ff187b82 */ /* 0x008ee40000000800 */
[----:B------:R-:W-:Y:S04]  /*2c420*/  STL [R1+0x2714], R26 ;  /* 0x0027141a01007387 */ /* 0x000fe80000100800 */
[----:B------:R4:W-:Y:S01]  /*2c430*/  STL [R1+0x2710], R27 ;  /* 0x0027101b01007387 */ /* 0x0009e20000100800 */
[----:B------:R-:W-:Y:S01]  /*2c440*/  IADD3 R5, R252, 0x100000, R5 ;  /* 0x00100000fc057810 */ /* 0x000fe20007ffe005 */
[----:B------:R-:W3:Y:S02]  /*2c450*/  LDC R25, c[0x0][0x240] ;  /* 0x00009000ff197b82 */ /* 0x000ee40000000800 */
[----:B------:R-:W-:Y:S01]  /*2c460*/  LDGSTS.E [R250+-0x38000], desc[UR60][R238.64], !P4 ;  /* 0xc8000000eefa7fae */ /* 0x000fe2000e12187c */
[----:B------:R-:W-:Y:S01]  /*2c470*/  ISETP.GE.U32.AND P4, PT, R3, 0x7fffff18, PT ;  /* 0x7fffff180300780c */ /* 0x000fe20003f86070 */
[----:B------:R-:W-:-:S02]  /*2c480*/  VIADD R3, R37, 0xffffff95 ;  /* 0xffffff9525037836 */ /* 0x000fc40000000000 */
[----:B------:R-:W-:Y:S01]  /*2c490*/  LDGSTS.E [R250+-0x37ffc], desc[UR60][R76.64], !P5 ;  /* 0xc80040004cfa7fae */ /* 0x000fe2000e92187c */
[----:B------:R-:W-:Y:S01]  /*2c4a0*/  ISETP.GE.U32.AND P5, PT, R4, 0x7fffff17, PT ;  /* 0x7fffff170400780c */ /* 0x000fe20003fa6070 */
[----:B------:R-:W3:Y:S02]  /*2c4b0*/  LDC R23, c[0x0][0x240] ;  /* 0x00009000ff177b82 */ /* 0x000ee40000000800 */
[----:B----4-:R-:W4:Y:S04]  /*2c4c0*/  LDL.64 R26, [R1] ;  /* 0x00000000011a7983 */ /* 0x010f280000100a00 */
[----:B------:R-:W2:Y:S01]  /*2c4d0*/  LDL.LU R6, [R1+0x630] ;  /* 0x0006300001067983 */ /* 0x000ea20000300800 */
[----:B------:R-:W-:Y:S01]  /*2c4e0*/  VIADD R4, R37, 0xffffff94 ;  /* 0xffffff9425047836 */ /* 0x000fe20000000000 */
[----:B------:R-:W3:Y:S02]  /*2c4f0*/  LDC R22, c[0x0][0x240] ;  /* 0x00009000ff167b82 */ /* 0x000ee40000000800 */
[----:B------:R-:W-:Y:S01]  /*2c500*/  LDGSTS.E [R250+-0x37ff8], desc[UR60][R108.64], !P1 ;  /* 0xc80080006cfa7fae */ /* 0x000fe2000c92187c */
[----:B------:R-:W-:Y:S01]  /*2c510*/  ISETP.GE.U32.AND P1, PT, R3, 0x7fffff16, PT ;  /* 0x7fffff160300780c */ /* 0x000fe20003f26070 */
[----:B------:R-:W-:-:S02]  /*2c520*/  VIADD R3, R37, 0xfffffff3 ;  /* 0xfffffff325037836 */ /* 0x000fc40000000000 */
[----:B------:R-:W-:Y:S01]  /*2c530*/  LDGSTS.E [R250+-0x37ff4], desc[UR60][R80.64], !P6 ;  /* 0xc800c00050fa7fae */ /* 0x000fe2000f12187c */
[----:B------:R-:W-:Y:S01]  /*2c540*/  ISETP.GE.U32.AND P6, PT, R4, 0x7fffff15, PT ;  /* 0x7fffff150400780c */ /* 0x000fe20003fc6070 */
[----:B------:R-:W-:Y:S01]  /*2c550*/  VIADD R4, R37, 0xfffffff2 ;  /* 0xfffffff225047836 */ /* 0x000fe20000000000 */
[----:B------:R-:W3:Y:S01]  /*2c560*/  LDC R20, c[0x0][0x240] ;  /* 0x00009000ff147b82 */ /* 0x000ee20000000800 */
        /* <DEDUP_REMOVED lines=8> */
[----:B------:R-:W-:Y:S01]  /*2c5f0*/  LDGSTS.E [R250+-0x33ff4], desc[UR60][R88.64], !P6 ;  /* 0xcc00c00058fa7fae */ /* 0x000fe2000f12187c */
[----:B------:R-:W-:-:S03]  /*2c600*/  VIADD R4, R37, 0xffffffd2 ;  /* 0xffffffd225047836 */ /* 0x000fc60000000000 */
        /* <DEDUP_REMOVED lines=8> */
[----:B------:R-:W-:Y:S02]  /*2c690*/  LDGSTS.E [R249+-0x3fff8], desc[UR60][R126.64], !P1 ;  /* 0xc00080007ef97fae */ /* 0x000fe4000c92187c */
[----:B------:R-:W-:Y:S01]  /*2c6a0*/  ISETP.GE.U32.AND P1, PT, R3, 0x7fffff52, PT ;  /* 0x7fffff520300780c */ /* 0x000fe20003f26070 */
[C---:B------:R-:W-:Y:S01]  /*2c6b0*/  VIADD R3, R37.reuse, 0xffffffb3 ;  /* 0xffffffb325037836 */ /* 0x040fe20000000000 */
[----:B------:R-:W-:Y:S01]  /*2c6c0*/  LDGSTS.E [R249+-0x3fff4], desc[UR60][R104.64], !P6 ;  /* 0xc000c00068f97fae */ /* 0x000fe2000f12187c */
[----:B------:R-:W-:Y:S01]  /*2c6d0*/  ISETP.GE.U32.AND P6, PT, R4, 0x7fffff51, PT ;  /* 0x7fffff510400780c */ /* 0x000fe20003fc6070 */
[----:B------:R-:W-:-:S02]  /*2c6e0*/  VIADD R4, R37, 0xffffffb2 ;  /* 0xffffffb225047836 */ /* 0x000fc40000000000 */
[----:B------:R-:W3:Y:S04]  /*2c6f0*/  LDL.LU R49, [R1+0x628] ;  /* 0x0006280001317983 */ /* 0x000ee80000300800 */
[----:B------:R-:W-:Y:S01]  /*2c700*/  LDGSTS.E [R249+-0x3c000], desc[UR60][R98.64], !P5 ;  /* 0xc400000062f97fae */ /* 0x000fe2000e92187c */
[----:B------:R-:W-:Y:S01]  /*2c710*/  ISETP.GE.U32.AND P5, PT, R3, 0x7fffff34, PT ;  /* 0x7fffff340300780c */ /* 0x000fe20003fa6070 */
[C---:B------:R-:W-:Y:S02]  /*2c720*/  VIADD R3, R37.reuse, 0xffffffb1 ;  /* 0xffffffb125037836 */ /* 0x040fe40000000000 */
[----:B------:R-:W-:Y:S01]  /*2c730*/  LDGSTS.E [R249+-0x3bffc], desc[UR60][R122.64], !P4 ;  /* 0xc40040007af97fae */ /* 0x000fe2000e12187c */
[----:B------:R-:W-:Y:S01]  /*2c740*/  ISETP.GE.U32.AND P4, PT, R4, 0x7fffff33, PT ;  /* 0x7fffff330400780c */ /* 0x000fe20003f86070 */
[----:B------:R-:W-:-:S02]  /*2c750*/  VIADD R4, R37, 0xffffffb0 ;  /* 0xffffffb025047836 */ /* 0x000fc40000000000 */
[----:B------:R-:W-:Y:S01]  /*2c760*/  LDGSTS.E [R249+-0x3bff8], desc[UR60][R102.64], !P1 ;  /* 0xc400800066f97fae */ /* 0x000fe2000c92187c */
[----:B------:R-:W-:-:S03]  /*2c770*/  ISETP.GE.U32.AND P1, PT, R3, 0x7fffff32, PT ;  /* 0x7fffff320300780c */ /* 0x000fc60003f26070 */
[----:B------:R-:W-:Y:S01]  /*2c780*/  LDGSTS.E [R249+-0x3bff4], desc[UR60][R124.64], !P6 ;  /* 0xc400c0007cf97fae */ /* 0x000fe2000f12187c */
[----:B------:R-:W-:Y:S01]  /*2c790*/  ISETP.GE.U32.AND P6, PT, R4, 0x7fffff31, PT ;  /* 0x7fffff310400780c */ /* 0x000fe20003fc6070 */
[C---:B------:R-:W-:Y:S01]  /*2c7a0*/  VIADD R4, R37.reuse, 0xffffff92 ;  /* 0xffffff9225047836 */ /* 0x040fe20000000000 */
[----:B------:R-:W-:Y:S01]  /*2c7b0*/  IADD3 R3, R37, -0x6d, RZ ;  /* 0xffffff9325037810 */ /* 0x000fe20007ffe0ff */
[----:B------:R-:W-:Y:S03]  /*2c7c0*/  LDGSTS.E [R249+-0x38000], desc[UR60][R236.64], !P5 ;  /* 0xc8000000ecf97fae */ /* 0x000fe6000e92187c */
[----:B------:R-:W-:Y:S01]  /*2c7d0*/  ISETP.GE.U32.AND P5, PT, R3, 0x7fffff14, PT ;  /* 0x7fffff140300780c */ /* 0x000fe20003fa6070 */
[----:B------:R-:W-:Y:S01]  /*2c7e0*/  LDGSTS.E [R249+-0x37ffc], desc[UR60][R106.64], !P4 ;  /* 0xc80040006af97fae */ /* 0x000fe2000e12187c */
        /* <DEDUP_REMOVED lines=59> */
[----:B------:R1:W-:Y:S01]  /*2cba0*/  LDGSTS.E [R248+-0x33ffc], desc[UR60][R144.64], !P5 ;  /* 0xcc00400090f87fae */ /* 0x0003e2000e92187c */
[----:B------:R-:W-:Y:S01]  /*2cbb0*/  ISETP.GE.U32.AND P5, PT, R3, 0x7fffff6c, PT ;  /* 0x7fffff6c0300780c */ /* 0x000fe20003fa6070 */
[----:B------:R-:W-:Y:S01]  /*2cbc0*/  VIADD R3, R37, 0xffffffe9 ;  /* 0xffffffe925037836 */ /* 0x000fe20000000000 */
[----:B------:R-:W-:Y:S01]  /*2cbd0*/  ISETP.GE.U32.AND P4, PT, R4, 0x7fffff6b, PT ;  /* 0x7fffff6b0400780c */ /* 0x000fe20003f86070 */
[----:B------:R3:W-:Y:S03]  /*2cbe0*/  LDGSTS.E [R248+-0x33ff8], desc[UR60][R146.64], !P1 ;  /* 0xcc00800092f87fae */ /* 0x0007e6000c92187c */
        /* <DEDUP_REMOVED lines=12> */
[----:B------:R-:W3:Y:S04]  /*2ccb0*/  LDL.LU R243, [R1+0x620] ;  /* 0x0006200001f37983 */ /* 0x000ee80000300800 */
[----:B------:R-:W4:Y:S04]  /*2ccc0*/  LDL.LU R242, [R1+0x618] ;  /* 0x0006180001f27983 */ /* 0x000f280000300800 */
[----:B------:R-:W-:Y:S01]  /*2ccd0*/  LDGSTS.E [R247+-0x3fff8], desc[UR60][R192.64], !P1 ;  /* 0xc0008000c0f77fae */ /* 0x000fe2000c92187c */
[----:B------:R-:W-:Y:S01]  /*2cce0*/  ISETP.GE.U32.AND P1, PT, R3, 0x7fffff4a, PT ;  /* 0x7fffff4a0300780c */ /* 0x000fe20003f26070 */
[----:B------:R-:W-:-:S02]  /*2ccf0*/  VIADD R3, R37, 0xffffffab ;  /* 0xffffffab25037836 */ /* 0x000fc40000000000 */
[----:B------:R-:W3:Y:S04]  /*2cd00*/  LDL.LU R34, [R1+0x614] ;  /* 0x0006140001227983 */ /* 0x000ee80000300800 */
[----:B------:R-:W3:Y:S04]  /*2cd10*/  LDL.LU R35, [R1+0x610] ;  /* 0x0006100001237983 */ /* 0x000ee80000300800 */
[----:B------:R-:W-:Y:S01]  /*2cd20*/  LDGSTS.E [R247+-0x3fff4], desc[UR60][R164.64], !P6 ;  /* 0xc000c000a4f77fae */ /* 0x000fe2000f12187c */
[----:B------:R-:W-:Y:S01]  /*2cd30*/  ISETP.GE.U32.AND P6, PT, R4, 0x7fffff49, PT ;  /* 0x7fffff490400780c */ /* 0x000fe20003fc6070 */
[----:B------:R-:W-:-:S02]  /*2cd40*/  VIADD R4, R37, 0xffffffaa ;  /* 0xffffffaa25047836 */ /* 0x000fc40000000000 */
[----:B------:R-:W3:Y:S04]  /*2cd50*/  LDL.LU R32, [R1+0x608] ;  /* 0x0006080001207983 */ /* 0x000ee80000300800 */
[----:B------:R-:W3:Y:S04]  /*2cd60*/  LDL.LU R13, [R1+0x604] ;  /* 0x00060400010d7983 */ /* 0x000ee80000300800 */
[----:B------:R-:W3:Y:S04]  /*2cd70*/  LDL.LU R33, [R1+0x600] ;  /* 0x0006000001217983 */ /* 0x000ee80000300800 */
[----:B------:R-:W3:Y:S04]  /*2cd80*/  LDL.LU R16, [R1+0x5f8] ;  /* 0x0005f80001107983 */ /* 0x000ee80000300800 */
[----:B------:R-:W3:Y:S04]  /*2cd90*/  LDL.LU R17, [R1+0x5f4] ;  /* 0x0005f40001117983 */ /* 0x000ee80000300800 */
[----:B------:R-:W-:Y:S01]  /*2cda0*/  LDGSTS.E [R247+-0x3c000], desc[UR60][R158.64], !P5 ;  /* 0xc40000009ef77fae */ /* 0x000fe2000e92187c */
[----:B------:R-:W-:Y:S01]  /*2cdb0*/  ISETP.GE.U32.AND P5, PT, R3, 0x7fffff2c, PT ;  /* 0x7fffff2c0300780c */ /* 0x000fe20003fa6070 */
[----:B------:R-:W-:-:S02]  /*2cdc0*/  VIADD R3, R37, 0xffffffa9 ;  /* 0xffffffa925037836 */ /* 0x000fc40000000000 */
[----:B------:R-:W3:Y:S04]  /*2cdd0*/  LDL.LU R36, [R1+0x5f0] ;  /* 0x0005f00001247983 */ /* 0x000ee80000300800 */
[----:B------:R-:W-:Y:S01]  /*2cde0*/  LDGSTS.E [R247+-0x3bffc], desc[UR60][R182.64], !P4 ;  /* 0xc4004000b6f77fae */ /* 0x000fe2000e12187c */
[----:B------:R-:W-:-:S03]  /*2cdf0*/  ISETP.GE.U32.AND P4, PT, R4, 0x7fffff2b, PT ;  /* 0x7fffff2b0400780c */ /* 0x000fc60003f86070 */
[----:B------:R-:W-:Y:S01]  /*2ce00*/  STL [R1+0x271c], R28 ;  /* 0x00271c1c01007387 */ /* 0x000fe20000100800 */
[----:B------:R-:W-:-:S03]  /*2ce10*/  VIADD R4, R37, 0xffffffa8 ;  /* 0xffffffa825047836 */ /* 0x000fc60000000000 */
[----:B------:R-:W-:Y:S04]  /*2ce20*/  STL [R1+0x2718], R29 ;  /* 0x0027181d01007387 */ /* 0x000fe80000100800 */
[----:B------:R-:W-:Y:S04]  /*2ce30*/  STL [R1+0x2724], R30 ;  /* 0x0027241e01007387 */ /* 0x000fe80000100800 */
[----:B------:R-:W-:Y:S04]  /*2ce40*/  STL [R1+0x2720], R31 ;  /* 0x0027201f01007387 */ /* 0x000fe80000100800 */
[----:B------:R-:W-:Y:S04]  /*2ce50*/  STL [R1+0x272c], R40 ;  /* 0x00272c2801007387 */ /* 0x000fe80000100800 */
[----:B------:R1:W-:Y:S04]  /*2ce60*/  STL [R1+0x2728], R41 ;  /* 0x0027282901007387 */ /* 0x0003e80000100800 */
[----:B------:R-:W-:Y:S01]  /*2ce70*/  LDGSTS.E [R247+-0x3bff8], desc[UR60][R162.64], !P1 ;  /* 0xc4008000a2f77fae */ /* 0x000fe2000c92187c */
[----:B------:R-:W-:-:S03]  /*2ce80*/  ISETP.GE.U32.AND P1, PT, R3, 0x7fffff2a, PT ;  /* 0x7fffff2a0300780c */ /* 0x000fc60003f26070 */
[----:B------:R-:W-:Y:S01]  /*2ce90*/  STL [R1+0x2734], R66 ;  /* 0x0027344201007387 */ /* 0x000fe20000100800 */
[C---:B------:R-:W-:Y:S01]  /*2cea0*/  IADD3 R3, R37.reuse, -0x75, RZ ;  /* 0xffffff8b25037810 */ /* 0x040fe20007ffe0ff */
[----:B-1----:R-:W1:Y:S02]  /*2ceb0*/  LDC R41, c[0x0][0x240] ;  /* 0x00009000ff297b82 */ /* 0x002e640000000800 */
[----:B------:R-:W-:Y:S04]  /*2cec0*/  STL [R1+0x2730], R67 ;  /* 0x0027304301007387 */ /* 0x000fe80000100800 */
[----:B------:R-:W-:Y:S01]  /*2ced0*/  LDGSTS.E [R247+-0x3bff4], desc[UR60][R186.64], !P6 ;  /* 0xc400c000baf77fae */ /* 0x000fe2000f12187c */
[----:B------:R-:W-:Y:S01]  /*2cee0*/  ISETP.GE.U32.AND P6, PT, R4, 0x7fffff29, PT ;  /* 0x7fffff290400780c */ /* 0x000fe20003fc6070 */
[----:B------:R-:W-:-:S02]  /*2cef0*/  VIADD R4, R37, 0xffffff8a ;  /* 0xffffff8a25047836 */ /* 0x000fc40000000000 */
[----:B------:R2:W-:Y:S04]  /*2cf00*/  STL [R1+0x273c], R44 ;  /* 0x00273c2c01007387 */ /* 0x0005e80000100800 */
[----:B------:R-:W-:Y:S04]  /*2cf10*/  STL [R1+0x2738], R45 ;  /* 0x0027382d01007387 */ /* 0x000fe80000100800 */
[----:B------:R2:W-:Y:S02]  /*2cf20*/  STL [R1+0x2744], R38 ;  /* 0x0027442601007387 */ /* 0x0005e40000100800 */
[----:B--2---:R-:W2:Y:S02]  /*2cf30*/  LDC R44, c[0x0][0x240] ;  /* 0x00009000ff2c7b82 */ /* 0x004ea40000000800 */
[----:B------:R-:W-:Y:S04]  /*2cf40*/  STL [R1+0x2740], R39 ;  /* 0x0027402701007387 */ /* 0x000fe80000100800 */
[----:B------:R-:W-:Y:S02]  /*2cf50*/  STL [R1+0x274c], R62 ;  /* 0x00274c3e01007387 */ /* 0x000fe40000100800 */
[----:B------:R-:W1:Y:S02]  /*2cf60*/  LDC R38, c[0x0][0x240] ;  /* 0x00009000ff267b82 */ /* 0x000e640000000800 */
[----:B------:R-:W-:Y:S01]  /*2cf70*/  LDGSTS.E [R247+-0x38000], desc[UR60][R232.64], !P5 ;  /* 0xc8000000e8f77fae */ /* 0x000fe2000e92187c */
[----:B------:R-:W-:Y:S01]  /*2cf80*/  ISETP.GE.U32.AND P5, PT, R3, 0x7fffff0c, PT ;  /* 0x7fffff0c0300780c */ /* 0x000fe20003fa6070 */
[----:B------:R-:W-:-:S02]  /*2cf90*/  VIADD R3, R37, 0xffffff89 ;  /* 0xffffff8925037836 */ /* 0x000fc40000000000 */
[----:B------:R-:W-:Y:S04]  /*2cfa0*/  STL [R1+0x2748], R63 ;  /* 0x0027483f01007387 */ /* 0x000fe80000100800 */
[----:B------:R-:W-:Y:S01]  /*2cfb0*/  LDGSTS.E [R247+-0x37ffc], desc[UR60][R166.64], !P4 ;  /* 0xc8004000a6f77fae */ /* 0x000fe2000e12187c */
[----:B------:R-:W-:-:S03]  /*2cfc0*/  ISETP.GE.U32.AND P4, PT, R4, 0x7fffff0b, PT ;  /* 0x7fffff0b0400780c */ /* 0x000fc60003f86070 */
[----:B------:R2:W-:Y:S04]  /*2cfd0*/  STL [R1+0x2754], R42 ;  /* 0x0027542a01007387 */ /* 0x0005e80000100800 */
[----:B------:R2:W-:Y:S04]  /*2cfe0*/  STL [R1+0x2750], R43 ;  /* 0x0027502b01007387 */ /* 0x0005e80000100800 */
[----:B------:R-:W-:Y:S01]  /*2cff0*/  STL.64 [R1+0x2758], R64 ;  /* 0x0027584001007387 */ /* 0x000fe20000100a00 */
[----:B------:R-:W-:Y:S01]  /*2d000*/  VIADD R4, R37, 0xffffff88 ;  /* 0xffffff8825047836 */ /* 0x000fe20000000000 */
[----:B--2---:R-:W2:Y:S02]  /*2d010*/  LDC R42, c[0x0][0x240] ;  /* 0x00009000ff2a7b82 */ /* 0x004ea40000000800 */
[----:B------:R-:W-:Y:S04]  /*2d020*/  STL [R1+0x2764], R240 ;  /* 0x002764f001007387 */ /* 0x000fe80000100800 */
[----:B------:R-:W-:Y:S01]  /*2d030*/  STL [R1+0x2760], R241 ;  /* 0x002760f101007387 */ /* 0x000fe20000100800 */
[----:B------:R-:W-:Y:S01]  /*2d040*/  IMAD R39, R6, R8, RZ ;  /* 0x0000000806277224 */ /* 0x000fe200078e02ff */
[----:B------:R-:W1:Y:S02]  /*2d050*/  LDC R43, c[0x0][0x240] ;  /* 0x00009000ff2b7b82 */ /* 0x000e640000000800 */
[----:B------:R2:W-:Y:S04]  /*2d060*/  STL [R1+0x276c], R46 ;  /* 0x00276c2e01007387 */ /* 0x0005e80000100800 */
[----:B------:R-:W-:Y:S01]  /*2d070*/  LDGSTS.E [R247+-0x37ff8], desc[UR60][R228.64], !P1 ;  /* 0xc8008000e4f77fae */ /* 0x000fe2000c92187c */
[----:B------:R-:W-:Y:S01]  /*2d080*/  ISETP.GE.U32.AND P1, PT, R3, 0x7fffff0a, PT ;  /* 0x7fffff0a0300780c */ /* 0x000fe20003f26070 */
[----:B------:R-:W1:Y:S02]  /*2d090*/  LDC R8, c[0x0][0x240] ;  /* 0x00009000ff087b82 */ /* 0x000e640000000800 */
[----:B------:R-:W-:Y:S01]  /*2d0a0*/  STL [R1+0x2768], R47 ;  /* 0x0027682f01007387 */ /* 0x000fe20000100800 */
[----:B------:R-:W-:-:S03]  /*2d0b0*/  VIADD R3, R37, 0xffffffe7 ;  /* 0xffffffe725037836 */ /* 0x000fc60000000000 */
[----:B------:R-:W-:Y:S02]  /*2d0c0*/  STL [R1+0x2774], R78 ;  /* 0x0027744e01007387 */ /* 0x000fe40000100800 */
[----:B--2---:R-:W2:Y:S02]  /*2d0d0*/  LDC R46, c[0x0][0x240] ;  /* 0x00009000ff2e7b82 */ /* 0x004ea40000000800 */
[----:B------:R-:W-:Y:S04]  /*2d0e0*/  STL [R1+0x2770], R79 ;  /* 0x0027704f01007387 */ /* 0x000fe80000100800 */
[----:B------:R-:W-:Y:S04]  /*2d0f0*/  STL [R1+0x277c], R50 ;  /* 0x00277c3201007387 */ /* 0x000fe80000100800 */
[----:B------:R-:W-:Y:S04]  /*2d100*/  STL [R1+0x2778], R51 ;  /* 0x0027783301007387 */ /* 0x000fe80000100800 */
[----:B------:R-:W-:Y:S04]  /*2d110*/  STL [R1+0x2784], R52 ;  /* 0x0027843401007387 */ /* 0x000fe80000100800 */
[----:B------:R-:W-:Y:S01]  /*2d120*/  LDGSTS.E [R247+-0x37ff4], desc[UR60][R170.64], !P6 ;  /* 0xc800c000aaf77fae */ /* 0x000fe2000f12187c */
[----:B------:R-:W-:-:S03]  /*2d130*/  ISETP.GE.U32.AND P6, PT, R4, 0x7fffff09, PT ;  /* 0x7fffff090400780c */ /* 0x000fc60003fc6070 */
[----:B------:R-:W-:Y:S01]  /*2d140*/  STL [R1+0x2780], R53 ;  /* 0x0027803501007387 */ /* 0x000fe20000100800 */
[----:B------:R-:W-:-:S03]  /*2d150*/  VIADD R4, R37, 0xffffffe6 ;  /* 0xffffffe625047836 */ /* 0x000fc60000000000 */
[----:B------:R-:W-:Y:S04]  /*2d160*/  LDGSTS.E [R247+-0x34000], desc[UR60][R172.64], !P5 ;  /* 0xcc000000acf77fae */ /* 0x000fe8000e92187c */
[----:B------:R-:W-:Y:S04]  /*2d170*/  STL [R1+0x278c], R54 ;  /* 0x00278c3601007387 */ /* 0x000fe80000100800 */
[----:B------:R-:W-:Y:S01]  /*2d180*/  LDGSTS.E [R247+-0x33ffc], desc[UR60][R174.64], !P4 ;  /* 0xcc004000aef77fae */ /* 0x000fe2000e12187c */
[----:B------:R-:W-:Y:S01]  /*2d190*/  ISETP.GE.U32.AND P4, PT, R3, 0x7fffff68, PT ;  /* 0x7fffff680300780c */ /* 0x000fe20003f86070 */
[----:B------:R-:W-:-:S02]  /*2d1a0*/  VIADD R3, R37, 0xffffffe5 ;  /* 0xffffffe525037836 */ /* 0x000fc40000000000 */
[----:B------:R-:W-:Y:S04]  /*2d1b0*/  STL [R1+0x2788], R55 ;  /* 0x0027883701007387 */ /* 0x000fe80000100800 */
[----:B------:R-:W-:Y:S04]  /*2d1c0*/  STL [R1+0x2794], R56 ;  /* 0x0027943801007387 */ /* 0x000fe80000100800 */
[----:B------:R-:W-:Y:S01]  /*2d1d0*/  STL [R1+0x2790], R57 ;  /* 0x0027903901007387 */ /* 0x000fe20000100800 */
[----:B------:R-:W-:-:S03]  /*2d1e0*/  ISETP.GE.U32.AND P5, PT, R4, 0x7fffff67, PT ;  /* 0x7fffff670400780c */ /* 0x000fc60003fa6070 */
[----:B------:R-:W-:Y:S04]  /*2d1f0*/  STL [R1+0x27a0], R251 ;  /* 0x0027a0fb01007387 */ /* 0x000fe80000100800 */
[----:B------:R-:W-:Y:S04]  /*2d200*/  STL [R1+0x279c], R58 ;  /* 0x00279c3a01007387 */ /* 0x000fe80000100800 */
[----:B------:R-:W-:Y:S04]  /*2d210*/  STL [R1+0x2798], R59 ;  /* 0x0027983b01007387 */ /* 0x000fe80000100800 */
[----:B------:R-:W-:Y:S01]  /*2d220*/  LDGSTS.E [R247+-0x33ff8], desc[UR60][R176.64], !P1 ;  /* 0xcc008000b0f77fae */ /* 0x000fe2000c92187c */
[----:B------:R-:W-:Y:S01]  /*2d230*/  ISETP.GE.U32.AND P1, PT, R3, 0x7fffff66, PT ;  /* 0x7fffff660300780c */ /* 0x000fe20003f26070 */
[----:B------:R-:W-:-:S02]  /*2d240*/  VIADD R3, R37, 0xffffffe4 ;  /* 0xffffffe425037836 */ /* 0x000fc40000000000 */
[----:B------:R-:W-:Y:S04]  /*2d250*/  STL [R1+0x27a8], R60 ;  /* 0x0027a83c01007387 */ /* 0x000fe80000100800 */
[----:B------:R-:W-:Y:S04]  /*2d260*/  STL [R1+0x27a4], R61 ;  /* 0x0027a43d01007387 */ /* 0x000fe80000100800 */
[----:B------:R-:W-:Y:S04]  /*2d270*/  STL [R1+0x27b0], R70 ;  /* 0x0027b04601007387 */ /* 0x000fe80000100800 */
[----:B------:R-:W-:Y:S04]  /*2d280*/  STL [R1+0x27ac], R71 ;  /* 0x0027ac4701007387 */ /* 0x000fe80000100800 */
[----:B------:R-:W-:Y:S04]  /*2d290*/  STL [R1+0x27b8], R96 ;  /* 0x0027b86001007387 */ /* 0x000fe80000100800 */
[----:B------:R-:W-:Y:S04]  /*2d2a0*/  STL [R1+0x27b4], R97 ;  /* 0x0027b46101007387 */ /* 0x000fe80000100800 */
[----:B------:R-:W-:Y:S01]  /*2d2b0*/  LDGSTS.E [R247+-0x33ff4], desc[UR60][R178.64], !P6 ;  /* 0xcc00c000b2f77fae */ /* 0x000fe2000f12187c */
[----:B------:R-:W-:-:S02]  /*2d2c0*/  ISETP.GE.U32.AND P6, PT, R3, 0x7fffff65, PT ;  /* 0x7fffff650300780c */ /* 0x000fc40003fc6070 */
[C---:B------:R-:W-:Y:S01]  /*2d2d0*/  IADD3 R3, R37.reuse, -0x39, RZ ;  /* 0xffffffc725037810 */ /* 0x040fe20007ffe0ff */
[----:B------:R-:W-:Y:S01]  /*2d2e0*/  STL [R1+0x27c0], R74 ;  /* 0x0027c04a01007387 */ /* 0x000fe20000100800 */
[----:B------:R-:W-:-:S03]  /*2d2f0*/  VIADD R4, R37, 0xffffffc6 ;  /* 0xffffffc625047836 */ /* 0x000fc60000000000 */
[----:B------:R-:W-:Y:S04]  /*2d300*/  STL [R1+0x27bc], R75 ;  /* 0x0027bc4b01007387 */ /* 0x000fe80000100800 */
        /* <DEDUP_REMOVED lines=9> */
[----:B------:R-:W-:Y:S01]  /*2d3a0*/  LDGSTS.E [R5+-0x3fffc], desc[UR60][R184.64], !P5 ;  /* 0xc0004000b8057fae */ /* 0x000fe2000e92187c */
[----:B------:R-:W-:-:S03]  /*2d3b0*/  ISETP.GE.U32.AND P5, PT, R4, 0x7fffff47, PT ;  /* 0x7fffff470400780c */ /* 0x000fc60003fa6070 */
[----:B------:R-:W-:Y:S01]  /*2d3c0*/  STL [R1+0x27e0], R94 ;  /* 0x0027e05e01007387 */ /* 0x000fe20000100800 */
[----:B------:R-:W-:-:S03]  /*2d3d0*/  VIADD R4, R37, 0xffffffc4 ;  /* 0xffffffc425047836 */ /* 0x000fc60000000000 */
        /* <DEDUP_REMOVED lines=30> */
[----:B------:R-:W-:-:S03]  /*2d5c0*/  ISETP.GE.U32.AND P1, PT, R3, 0x7fffff26, PT ;  /* 0x7fffff260300780c */ /* 0x000fc60003f26070 */
[----:B------:R-:W-:Y:S01]  /*2d5d0*/  STL [R1+0x281c], R89 ;  /* 0x00281c5901007387 */ /* 0x000fe20000100800 */
[----:B------:R-:W-:-:S03]  /*2d5e0*/  IADD3 R3, R37, -0x79, RZ ;  /* 0xffffff8725037810 */ /* 0x000fc60007ffe0ff */
        /* <DEDUP_REMOVED lines=43> */
[----:B------:R-:W-:Y:S04]  /*2d8a0*/  STL [R1+0x2880], R111 ;  /* 0x0028806f01007387 */ /* 0x000fe80000100800 */
[----:B------:R-:W-:Y:S04]  /*2d8b0*/  STL [R1+0x288c], R112 ;  /* 0x00288c7001007387 */ /* 0x000fe80000100800 */
[----:B------:R-:W-:Y:S04]  /*2d8c0*/  STL [R1+0x2888], R113 ;  /* 0x0028887101007387 */ /* 0x000fe80000100800 */
[----:B------:R-:W-:Y:S04]  /*2d8d0*/  STL [R1+0x2894], R114 ;  /* 0x0028947201007387 */ /* 0x000fe80000100800 */
[----:B------:R-:W-:Y:S01]  /*2d8e0*/  LDGSTS.E [R5+-0x33ff8], desc[UR60][R206.64], !P1 ;  /* 0xcc008000ce057fae */ /* 0x000fe2000c92187c */
[----:B------:R-:W-:-:S03]  /*2d8f0*/  ISETP.GE.U32.AND P1, PT, R3, 0x7fffff63, PT ;  /* 0x7fffff630300780c */ /* 0x000fc60003f26070 */
[----:B------:R-:W-:Y:S01]  /*2d900*/  STL [R1+0x2890], R115 ;  /* 0x0028907301007387 */ /* 0x000fe20000100800 */
[----:B------:R-:W-:-:S03]  /*2d910*/  IADD3 R3, R37, -0x20, RZ ;  /* 0xffffffe025037810 */ /* 0x000fc60007ffe0ff */
[----:B------:R-:W-:Y:S01]  /*2d920*/  STL [R1+0x289c], R116 ;  /* 0x00289c7401007387 */ /* 0x000fe20000100800 */
[----:B------:R-:W-:-:S03]  /*2d930*/  VIADD R4, R37, 0xffffffc3 ;  /* 0xffffffc325047836 */ /* 0x000fc60000000000 */
[----:B------:R-:W-:Y:S04]  /*2d940*/  STL [R1+0x2898], R117 ;  /* 0x0028987501007387 */ /* 0x000fe80000100800 */
        /* <DEDUP_REMOVED lines=17> */
[----:B------:R-:W-:Y:S04]  /*2da60*/  LDGSTS.E [R246+-0x3fffc], desc[UR60][R212.64], !P1 ;  /* 0xc0004000d4f67fae */ /* 0x000fe8000c92187c */
[----:B------:R-:W-:Y:S04]  /*2da70*/  STL [R1+0x28d0], R128 ;  /* 0x0028d08001007387 */ /* 0x000fe80000100800 */
[----:B------:R-:W-:Y:S01]  /*2da80*/  LDGSTS.E [R246+-0x3fff8], desc[UR60][R224.64], !P6 ;  /* 0xc0008000e0f67fae */ /* 0x000fe2000f12187c */
[----:B------:R-:W-:Y:S01]  /*2da90*/  ISETP.GE.U32.AND P6, PT, R3, 0x7fffff41, PT ;  /* 0x7fffff410300780c */ /* 0x000fe20003fc6070 */
[----:B------:R-:W-:-:S02]  /*2daa0*/  VIADD R3, R37, 0xffffffc2 ;  /* 0xffffffc225037836 */ /* 0x000fc40000000000 */
[----:B------:R-:W-:Y:S01]  /*2dab0*/  STL [R1+0x28cc], R129 ;  /* 0x0028cc8101007387 */ /* 0x000fe20000100800 */
[----:B------:R-:W-:-:S03]  /*2dac0*/  ISETP.GE.U32.AND P1, PT, R4, 0x7fffff21, PT ;  /* 0x7fffff210400780c */ /* 0x000fc60003f26070 */
[----:B------:R-:W-:Y:S01]  /*2dad0*/  STL [R1+0x28d8], R152 ;  /* 0x0028d89801007387 */ /* 0x000fe20000100800 */
[----:B------:R-:W-:-:S03]  /*2dae0*/  VIADD R4, R37, 0xffffffc1 ;  /* 0xffffffc125047836 */ /* 0x000fc60000000000 */
[----:B------:R-:W-:Y:S04]  /*2daf0*/  STL [R1+0x28d4], R153 ;  /* 0x0028d49901007387 */ /* 0x000fe80000100800 */
        /* <DEDUP_REMOVED lines=8> */
[----:B------:R-:W-:Y:S01]  /*2db80*/  LDGSTS.E [R246+-0x3c000], desc[UR60][R222.64], !P5 ;  /* 0xc4000000def67fae */ /* 0x000fe2000e92187c */
[----:B------:R-:W-:-:S03]  /*2db90*/  ISETP.GE.U32.AND P5, PT, R4, 0x7fffff42, PT ;  /* 0x7fffff420400780c */ /* 0x000fc60003fa6070 */
[----:B------:R-:W-:Y:S04]  /*2dba0*/  STL [R1+0x28f8], R136 ;  /* 0x0028f88801007387 */ /* 0x000fe80000100800 */
[----:B------:R-:W-:Y:S04]  /*2dbb0*/  STL [R1+0x28f4], R137 ;  /* 0x0028f48901007387 */ /* 0x000fe80000100800 */
[----:B------:R-:W-:Y:S01]  /*2dbc0*/  STL [R1+0x2900], R168 ;  /* 0x002900a801007387 */ /* 0x000fe20000100800 */
[----:B------:R-:W-:-:S03]  /*2dbd0*/  VIADD R3, R37, 0xffffffa1 ;  /* 0xffffffa125037836 */ /* 0x000fc60000000000 */
[----:B------:R-:W-:Y:S04]  /*2dbe0*/  STL [R1+0x28fc], R169 ;  /* 0x0028fca901007387 */ /* 0x000fe80000100800 */
[----:B------:R-:W-:Y:S04]  /*2dbf0*/  STL [R1+0x2908], R140 ;  /* 0x0029088c01007387 */ /* 0x000fe80000100800 */
[----:B------:R-:W-:Y:S04]  /*2dc00*/  STL [R1+0x2904], R141 ;  /* 0x0029048d01007387 */ /* 0x000fe80000100800 */
[----:B------:R-:W-:Y:S04]  /*2dc10*/  STL [R1+0x2910], R142 ;  /* 0x0029108e01007387 */ /* 0x000fe80000100800 */
[----:B------:R-:W-:Y:S04]  /*2dc20*/  STL [R1+0x290c], R143 ;  /* 0x00290c8f01007387 */ /* 0x000fe80000100800 */
[----:B------:R1:W-:Y:S01]  /*2dc30*/  STL [R1+0x2918], R144 ;  /* 0x0029189001007387 */ /* 0x0003e20000100800 */
[----:B------:R-:W-:-:S03]  /*2dc40*/  VIADD R4, R37, 0xffffffa2 ;  /* 0xffffffa225047836 */ /* 0x000fc60000000000 */
[----:B------:R-:W-:Y:S04]  /*2dc50*/  STL [R1+0x2914], R145 ;  /* 0x0029149101007387 */ /* 0x000fe80000100800 */
[----:B------:R2:W-:Y:S04]  /*2dc60*/  STL [R1+0x2920], R146 ;  /* 0x0029209201007387 */ /* 0x0005e80000100800 */
[----:B------:R-:W-:Y:S01]  /*2dc70*/  LDGSTS.E [R246+-0x3bffc], desc[UR60][R220.64], !P4 ;  /* 0xc4004000dcf67fae */ /* 0x000fe2000e12187c */
[----:B------:R-:W-:Y:S01]  /*2dc80*/  ISETP.GE.U32.AND P4, PT, R3, 0x7fffff22, PT ;  /* 0x7fffff220300780c */ /* 0x000fe20003f86070 */
[----:B------:R-:W-:Y:S01]  /*2dc90*/  VIADD R3, R37, 0xffffffa3 ;  /* 0xffffffa325037836 */ /* 0x000fe20000000000 */
[----:B-1----:R-:W1:Y:S01]  /*2dca0*/  LDC R144, c[0x0][0x240] ;  /* 0x00009000ff907b82 */ /* 0x002e620000000800 */
[----:B------:R-:W-:Y:S04]  /*2dcb0*/  STL [R1+0x291c], R147 ;  /* 0x00291c9301007387 */ /* 0x000fe80000100800 */
[----:B------:R-:W-:Y:S01]  /*2dcc0*/  STL [R1+0x2924], R149 ;  /* 0x0029249501007387 */ /* 0x000fe20000100800 */
[----:B----4-:R-:W-:-:S02]  /*2dcd0*/  IMAD R234, R242, R10, RZ ;  /* 0x0000000af2ea7224 */ /* 0x010fc400078e02ff */
[----:B------:R-:W4:Y:S01]  /*2dce0*/  LDC R10, c[0x0][0x240] ;  /* 0x00009000ff0a7b82 */ /* 0x000f220000000800 */
[----:B------:R1:W-:Y:S04]  /*2dcf0*/  LDGSTS.E [R246+-0x3bff8], desc[UR60][R26.64], !P5 ;  /* 0xc40080001af67fae */ /* 0x0003e8000e92187c */
[----:B------:R-:W4:Y:S01]  /*2dd00*/  LDL.LU R37, [R1+0x5e8] ;  /* 0x0005e80001257983 */ /* 0x000f220000300800 */
[----:B---3--:R-:W-:Y:S02]  /*2dd10*/  IMAD R128, R36, R11, RZ ;  /* 0x0000000b24807224 */ /* 0x008fe400078e02ff */
[----:B------:R-:W-:Y:S01]  /*2dd20*/  IMAD R132, R13, R19, RZ ;  /* 0x000000130d847224 */ /* 0x000fe200078e02ff */
[----:B------:R3:W-:Y:S01]  /*2dd30*/  LDGSTS.E [R246+-0x3bff4], desc[UR60][R244.64], !P6 ;  /* 0xc400c000f4f67fae */ /* 0x0007e2000f12187c */
[----:B------:R-:W3:Y:S01]  /*2dd40*/  LDC R13, c[0x0][0x240] ;  /* 0x00009000ff0d7b82 */ /* 0x000ee20000000800 */
[----:B------:R-:W-:-:S02]  /*2dd50*/  IMAD R140, R49, R25, RZ ;  /* 0x00000019318c7224 */ /* 0x000fc400078e02ff */
[----:B------:R-:W-:Y:S02]  /*2dd60*/  IMAD R136, R48, R24, RZ ;  /* 0x0000001830887224 */ /* 0x000fe400078e02ff */
[----:B------:R-:W-:Y:S02]  /*2dd70*/  IMAD R137, R243, R23, RZ ;  /* 0x00000017f3897224 */ /* 0x000fe400078e02ff */
[----:B------:R-:W-:Y:S01]  /*2dd80*/  IMAD R235, R34, R22, RZ ;  /* 0x0000001622eb7224 */ /* 0x000fe200078e02ff */
[----:B------:R-:W1:Y:S01]  /*2dd90*/  LDC R11, c[0x0][0x240] ;  /* 0x00009000ff0b7b82 */ /* 0x000e620000000800 */
[----:B------:R-:W3:Y:S04]  /*2dda0*/  LDL.LU.64 R244, [R1+0x2928] ;  /* 0x0029280001f47983 */ /* 0x000ee80000300a00 */
[----:B------:R-:W3:Y:S01]  /*2ddb0*/  LDL.LU R6, [R1+0x5e4] ;  /* 0x0005e40001067983 */ /* 0x000ee20000300800 */
[----:B------:R-:W-:-:S02]  /*2ddc0*/  IMAD R154, R35, R21, RZ ;  /* 0x00000015239a7224 */ /* 0x000fc400078e02ff */
[----:B------:R-:W1:Y:S01]  /*2ddd0*/  LDC R22, c[0x0][0x240] ;  /* 0x00009000ff167b82 */ /* 0x000e620000000800 */
[----:B------:R-:W3:Y:S04]  /*2dde0*/  LDL.LU R36, [R1+0x5e0] ;  /* 0x0005e00001247983 */ /* 0x000ee80000300800 */
[----:B------:R-:W3:Y:S01]  /*2ddf0*/  LDL.LU R67, [R1+0x5dc] ;  /* 0x0005dc0001437983 */ /* 0x000ee20000300800 */
[----:B------:R-:W-:Y:S02]  /*2de00*/  IMAD R155, R32, R20, RZ ;  /* 0x00000014209b7224 */ /* 0x000fe400078e02ff */
[----:B--2---:R-:W2:Y:S01]  /*2de10*/  LDC R146, c[0x0][0x240] ;  /* 0x00009000ff927b82 */ /* 0x004ea20000000800 */
[----:B------:R-:W2:Y:S04]  /*2de20*/  LDL.LU R28, [R1+0x5d8] ;  /* 0x0005d800011c7983 */ /* 0x000ea80000300800 */
[----:B------:R-:W2:Y:S01]  /*2de30*/  LDL.LU R29, [R1+0x5d4] ;  /* 0x0005d400011d7983 */ /* 0x000ea20000300800 */
[----:B------:R-:W-:-:S02]  /*2de40*/  IMAD R133, R33, R18, RZ ;  /* 0x0000001221857224 */ /* 0x000fc400078e02ff */
[----:B------:R-:W2:Y:S01]  /*2de50*/  LDC R145, c[0x0][0x240] ;  /* 0x00009000ff917b82 */ /* 0x000ea20000000800 */
[----:B------:R-:W2:Y:S04]  /*2de60*/  LDL.LU R66, [R1+0x5d0] ;  /* 0x0005d00001427983 */ /* 0x000ea80000300800 */
[----:B------:R-:W1:Y:S01]  /*2de70*/  LDL.LU R26, [R1+0x5cc] ;  /* 0x0005cc00011a7983 */ /* 0x000e620000300800 */
[----:B----4-:R-:W-:Y:S02]  /*2de80*/  IMAD R134, R37, R12, RZ ;  /* 0x0000000c25867224 */ /* 0x010fe400078e02ff */
[----:B------:R-:W-:Y:S01]  /*2de90*/  IMAD R152, R16, R15, RZ ;  /* 0x0000000f10987224 */ /* 0x000fe200078e02ff */
[----:B------:R-:W4:Y:S01]  /*2dea0*/  LDL.LU R37, [R1+0x5c8] ;  /* 0x0005c80001257983 */ /* 0x000f220000300800 */
[----:B------:R-:W-:Y:S01]  /*2deb0*/  IMAD R153, R17, R14, RZ ;  /* 0x0000000e11997224 */ /* 0x000fe200078e02ff */
[----:B------:R-:W-:Y:S01]  /*2dec0*/  ISETP.GE.U32.AND P6, PT, R3, 0x7fffff24, PT ;  /* 0x7fffff240300780c */ /* 0x000fe20003fc6070 */
[----:B------:R-:W1:Y:S01]  /*2ded0*/  LDC R24, c[0x0][0x240] ;  /* 0x00009000ff187b82 */ /* 0x000e620000000800 */
[----:B------:R-:W4:Y:S04]  /*2dee0*/  LDL.LU R40, [R1+0x5c4] ;  /* 0x0005c40001287983 */ /* 0x000f280000300800 */
[----:B------:R-:W4:Y:S03]  /*2def0*/  LDL.LU R27, [R1+0x5c0] ;  /* 0x0005c000011b7983 */ /* 0x000f260000300800 */
[----:B------:R-:W1:Y:S01]  /*2df00*/  LDC R3, c[0x0][0x240] ;  /* 0x00009000ff037b82 */ /* 0x000e620000000800 */
[----:B---3--:R-:W-:-:S02]  /*2df10*/  IMAD R30, R6, R10, RZ ;  /* 0x0000000a061e7224 */ /* 0x008fc400078e02ff */
[----:B------:R-:W3:Y:S05]  /*2df20*/  LDL.LU R6, [R1+0x5bc] ;  /* 0x0005bc0001067983 */ /* 0x000eea0000300800 */
[----:B------:R-:W3:Y:S01]  /*2df30*/  LDC R25, c[0x0][0x240] ;  /* 0x00009000ff197b82 */ /* 0x000ee20000000800 */
[----:B------:R-:W3:Y:S04]  /*2df40*/  LDL.LU R49, [R1+0x5b8] ;  /* 0x0005b80001317983 */ /* 0x000ee80000300800 */
[----:B------:R-:W3:Y:S01]  /*2df50*/  LDL.LU R48, [R1+0x5b4] ;  /* 0x0005b40001307983 */ /* 0x000ee20000300800 */
[----:B------:R-:W-:-:S02]  /*2df60*/  IMAD R31, R36, R13, RZ ;  /* 0x0000000d241f7224 */ /* 0x000fc400078e02ff */
[----:B------:R-:W3:Y:S01]  /*2df70*/  LDC R23, c[0x0][0x240] ;  /* 0x00009000ff177b82 */ /* 0x000ee20000000800 */
[----:B------:R-:W3:Y:S04]  /*2df80*/  LDL.LU R243, [R1+0x5b0] ;  /* 0x0005b00001f37983 */ /* 0x000ee80000300800 */
[----:B------:R-:W3:Y:S03]  /*2df90*/  LDL.LU R12, [R1+0x5ac] ;  /* 0x0005ac00010c7983 */ /* 0x000ee60000300800 */
[----:B------:R-:W3:Y:S01]  /*2dfa0*/  LDC R13, c[0x0][0x240] ;  /* 0x00009000ff0d7b82 */ /* 0x000ee20000000800 */
[----:B------:R-:W3:Y:S04]  /*2dfb0*/  LDL.LU R242, [R1+0x5a8] ;  /* 0x0005a80001f27983 */ /* 0x000ee80000300800 */
[----:B------:R-:W3:Y:S03]  /*2dfc0*/  LDL.LU R34, [R1+0x5a4] ;  /* 0x0005a40001227983 */ /* 0x000ee60000300800 */
[----:B------:R-:W3:Y:S01]  /*2dfd0*/  LDC R21, c[0x0][0x240] ;  /* 0x00009000ff157b82 */ /* 0x000ee20000000800 */
[----:B------:R-:W3:Y:S04]  /*2dfe0*/  LDL.LU R35, [R1+0x5a0] ;  /* 0x0005a00001237983 */ /* 0x000ee80000300800 */
[----:B------:R-:W3:Y:S01]  /*2dff0*/  LDL.LU R32, [R1+0x59c] ;  /* 0x00059c0001207983 */ /* 0x000ee20000300800 */
[----:B--2---:R-:W-:-:S02]  /*2e000*/  IMAD R156, R66, R44, RZ ;  /* 0x0000002c429c7224 */ /* 0x004fc400078e02ff */
[----:B------:R-:W2:Y:S01]  /*2e010*/  LDC R10, c[0x0][0x240] ;  /* 0x00009000ff0a7b82 */ /* 0x000ea20000000800 */
[----:B------:R-:W2:Y:S04]  /*2e020*/  LDL.LU R33, [R1+0x598] ;  /* 0x0005980001217983 */ /* 0x000ea80000300800 */
[----:B------:R-:W2:Y:S03]  /*2e030*/  LDL.LU R16, [R1+0x594] ;  /* 0x0005940001107983 */ /* 0x000ea60000300800 */
[----:B------:R-:W2:Y:S01]  /*2e040*/  LDC R20, c[0x0][0x240] ;  /* 0x00009000ff147b82 */ /* 0x000ea20000000800 */
[----:B------:R-:W2:Y:S04]  /*2e050*/  LDL.LU R17, [R1+0x590] ;  /* 0x0005900001117983 */ /* 0x000ea80000300800 */
[----:B------:R-:W2:Y:S03]  /*2e060*/  LDL.LU R36, [R1+0x588] ;  /* 0x0005880001247983 */ /* 0x000ea60000300800 */
[----:B------:R-:W2:Y:S08]  /*2e070*/  LDC R19, c[0x0][0x240] ;  /* 0x00009000ff137b82 */ /* 0x000eb00000000800 */
[----:B------:R-:W2:Y:S08]  /*2e080*/  LDC R18, c[0x0][0x240] ;  /* 0x00009000ff127b82 */ /* 0x000eb00000000800 */
[----:B------:R-:W2:Y:S01]  /*2e090*/  LDC R15, c[0x0][0x240] ;  /* 0x00009000ff0f7b82 */ /* 0x000ea20000000800 */
[----:B----4-:R-:W-:-:S07]  /*2e0a0*/  IMAD R129, R37, R42, RZ ;  /* 0x0000002a25817224 */ /* 0x010fce00078e02ff */
[----:B------:R-:W4:Y:S01]  /*2e0b0*/  LDC R14, c[0x0][0x240] ;  /* 0x00009000ff0e7b82 */ /* 0x000f220000000800 */
[----:B------:R-:W4:Y:S01]  /*2e0c0*/  LDL.LU R37, [R1+0x584] ;  /* 0x0005840001257983 */ /* 0x000f220000300800 */
[----:B-1----:R-:W-:Y:S02]  /*2e0d0*/  IMAD R135, R67, R3, RZ ;  /* 0x0000000343877224 */ /* 0x002fe400078e02ff */
[----:B------:R-:W-:Y:S02]  /*2e0e0*/  IMAD R26, R26, R43, RZ ;  /* 0x0000002b1a1a7224 */ /* 0x000fe400078e02ff */
[----:B------:R-:W-:Y:S02]  /*2e0f0*/  IMAD R130, R27, R38, RZ ;  /* 0x000000261b827224 */ /* 0x000fe400078e02ff */
[----:B------:R-:W1:Y:S01]  /*2e100*/  LDC R43, c[0x0][0x240] ;  /* 0x00009000ff2b7b82 */ /* 0x000e620000000800 */
[----:B------:R-:W-:Y:S01]  /*2e110*/  ISETP.GE.U32.AND P5, PT, R4, 0x7fffff23, PT ;  /* 0x7fffff230400780c */ /* 0x000fe20003fa6070 */
[----:B------:R-:W-:-:S06]  /*2e120*/  IMAD R157, R40, R41, RZ ;  /* 0x00000029289d7224 */ /* 0x000fcc00078e02ff */
[----:B------:R-:W1:Y:S01]  /*2e130*/  LDC R4, c[0x0][0x240] ;  /* 0x00009000ff047b82 */ /* 0x000e620000000800 */
[----:B---3--:R-:W-:Y:S02]  /*2e140*/  IMAD R131, R6, R11, RZ ;  /* 0x0000000b06837224 */ /* 0x008fe400078e02ff */
[----:B------:R-:W3:Y:S05]  /*2e150*/  LDL.LU R6, [R1+0x580] ;  /* 0x0005800001067983 */ /* 0x000eea0000300800 */
[----:B------:R-:W3:Y:S01]  /*2e160*/  LDC R11, c[0x0][0x240] ;  /* 0x00009000ff0b7b82 */ /* 0x000ee20000000800 */
[----:B------:R-:W-:Y:S02]  /*2e170*/  IMAD R121, R48, R24, RZ ;  /* 0x0000001830797224 */ /* 0x000fe400078e02ff */
[----:B------:R-:W-:-:S02]  /*2e180*/  IMAD R120, R49, R25, RZ ;  /* 0x0000001931787224 */ /* 0x000fc400078e02ff */
[----:B------:R-:W-:-:S03]  /*2e190*/  IMAD R249, R243, R23, RZ ;  /* 0x00000017f3f97224 */ /* 0x000fc600078e02ff */
[----:B------:R-:W3:Y:S01]  /*2e1a0*/  LDC R40, c[0x0][0x240] ;  /* 0x00009000ff287b82 */ /* 0x000ee20000000800 */
[----:B------:R-:W-:-:S07]  /*2e1b0*/  IMAD R118, R12, R22, RZ ;  /* 0x000000160c767224 */ /* 0x000fce00078e02ff */
[----:B------:R-:W3:Y:S01]  /*2e1c0*/  LDC R12, c[0x0][0x240] ;  /* 0x00009000ff0c7b82 */ /* 0x000ee20000000800 */
[----:B------:R-:W-:Y:S02]  /*2e1d0*/  IMAD R119, R242, R21, RZ ;  /* 0x00000015f2777224 */ /* 0x000fe400078e02ff */
[----:B------:R-:W-:-:S05]  /*2e1e0*/  IMAD R29, R29, R8, RZ ;  /* 0x000000081d1d7224 */ /* 0x000fca00078e02ff */
[----:B------:R-:W3:Y:S01]  /*2e1f0*/  LDC R44, c[0x0][0x240] ;  /* 0x00009000ff2c7b82 */ /* 0x000ee20000000800 */
[----:B--2---:R-:W-:-:S07]  /*2e200*/  IMAD R110, R36, R13, RZ ;  /* 0x0000000d246e7224 */ /* 0x004fce00078e02ff */
[----:B------:R-:W2:Y:S01]  /*2e210*/  LDC R8, c[0x0][0x240] ;  /* 0x00009000ff087b82 */ /* 0x000ea20000000800 */
[----:B------:R-:W2:Y:S04]  /*2e220*/  LDL.LU R36, [R1+0x578] ;  /* 0x0005780001247983 */ /* 0x000ea80000300800 */
[----:B------:R-:W2:Y:S01]  /*2e230*/  LDL.LU R65, [R1+0x574] ;  /* 0x0005740001417983 */ /* 0x000ea20000300800 */
[----:B------:R-:W-:Y:S02]  /*2e240*/  IMAD R114, R32, R10, RZ ;  /* 0x0000000a20727224 */ /* 0x000fe400078e02ff */
[----:B------:R-:W2:Y:S01]  /*2e250*/  LDC R10, c[0x0][0x240] ;  /* 0x00009000ff0a7b82 */ /* 0x000ea20000000800 */
[----:B------:R-:W2:Y:S04]  /*2e260*/  LDL.LU R63, [R1+0x570] ;  /* 0x00057000013f7983 */ /* 0x000ea80000300800 */
[----:B------:R-:W2:Y:S01]  /*2e270*/  LDL.LU R62, [R1+0x568] ;  /* 0x00056800013e7983 */ /* 0x000ea20000300800 */
[----:B------:R-:W-:-:S02]  /*2e280*/  IMAD R116, R34, R20, RZ ;  /* 0x0000001422747224 */ /* 0x000fc400078e02ff */
[----:B------:R-:W-:Y:S01]  /*2e290*/  IMAD R117, R35, R19, RZ ;  /* 0x0000001323757224 */ /* 0x000fe200078e02ff */
[----:B------:R-:W2:Y:S01]  /*2e2a0*/  LDL.LU R45, [R1+0x564] ;  /* 0x00056400012d7983 */ /* 0x000ea20000300800 */
[----:B------:R-:W-:Y:S01]  /*2e2b0*/  IMAD R112, R33, R18, RZ ;  /* 0x0000001221707224 */ /* 0x000fe200078e02ff */
[----:B------:R-:W2:Y:S02]  /*2e2c0*/  LDC R25, c[0x0][0x240] ;  /* 0x00009000ff197b82 */ /* 0x000ea40000000800 */
[----:B------:R-:W2:Y:S01]  /*2e2d0*/  LDL.LU R67, [R1+0x560] ;  /* 0x0005600001437983 */ /* 0x000ea20000300800 */
[----:B------:R-:W-:Y:S02]  /*2e2e0*/  IMAD R27, R16, R15, RZ ;  /* 0x0000000f101b7224 */ /* 0x000fe400078e02ff */
[----:B----4-:R-:W-:Y:S02]  /*2e2f0*/  IMAD R113, R17, R14, RZ ;  /* 0x0000000e11717224 */ /* 0x010fe400078e02ff */
[----:B-1----:R-:W-:Y:S01]  /*2e300*/  IMAD R28, R28, R4, RZ ;  /* 0x000000041c1c7224 */ /* 0x002fe200078e02ff */
[----:B------:R-:W1:Y:S08]  /*2e310*/  LDC R23, c[0x0][0x240] ;  /* 0x00009000ff177b82 */ /* 0x000e700000000800 */
[----:B------:R-:W4:Y:S08]  /*2e320*/  LDC R4, c[0x0][0x240] ;  /* 0x00009000ff047b82 */ /* 0x000f300000000800 */
[----:B------:R-:W1:Y:S08]  /*2e330*/  LDC R42, c[0x0][0x240] ;  /* 0x00009000ff2a7b82 */ /* 0x000e700000000800 */
        /* <DEDUP_REMOVED lines=9> */
[----:B------:R-:W1:Y:S01]  /*2e3d0*/  LDC R3, c[0x0][0x240] ;  /* 0x00009000ff037b82 */ /* 0x000e620000000800 */
[----:B---3--:R-:W-:-:S02]  /*2e3e0*/  IMAD R24, R6, R12, RZ ;  /* 0x0000000c06187224 */ /* 0x008fc400078e02ff */
[----:B------:R-:W3:Y:S04]  /*2e3f0*/  LDL.LU R6, [R1+0x558] ;  /* 0x0005580001067983 */ /* 0x000ee80000300800 */
[----:B------:R-:W4:Y:S04]  /*2e400*/  LDL.LU R66, [R1+0x554] ;  /* 0x0005540001427983 */ /* 0x000f280000300800 */
[----:B------:R-:W4:Y:S01]  /*2e410*/  LDL.LU R49, [R1+0x550] ;  /* 0x0005500001317983 */ /* 0x000f220000300800 */
[----:B------:R-:W-:Y:S02]  /*2e420*/  IMAD R111, R37, R11, RZ ;  /* 0x0000000b256f7224 */ /* 0x000fe400078e02ff */
[----:B------:R-:W1:Y:S01]  /*2e430*/  LDC R11, c[0x0][0x240] ;  /* 0x00009000ff0b7b82 */ /* 0x000e620000000800 */
[----:B------:R-:W4:Y:S04]  /*2e440*/  LDL.LU R13, [R1+0x548] ;  /* 0x00054800010d7983 */ /* 0x000f280000300800 */
[----:B------:R-:W4:Y:S04]  /*2e450*/  LDL.LU R48, [R1+0x544] ;  /* 0x0005440001307983 */ /* 0x000f280000300800 */
[----:B------:R-:W4:Y:S04]  /*2e460*/  LDL.LU R243, [R1+0x540] ;  /* 0x0005400001f37983 */ /* 0x000f280000300800 */
[----:B------:R-:W4:Y:S04]  /*2e470*/  LDL.LU R242, [R1+0x53c] ;  /* 0x00053c0001f27983 */ /* 0x000f280000300800 */
[----:B------:R-:W1:Y:S04]  /*2e480*/  LDL.LU R37, [R1+0x538] ;  /* 0x0005380001257983 */ /* 0x000e680000300800 */
[----:B------:R-:W4:Y:S04]  /*2e490*/  LDL.LU R34, [R1+0x534] ;  /* 0x0005340001227983 */ /* 0x000f280000300800 */
[----:B------:R-:W4:Y:S04]  /*2e4a0*/  LDL.LU R35, [R1+0x530] ;  /* 0x0005300001237983 */ /* 0x000f280000300800 */
[----:B------:R-:W4:Y:S04]  /*2e4b0*/  LDL.LU R32, [R1+0x52c] ;  /* 0x00052c0001207983 */ /* 0x000f280000300800 */
[----:B------:R-:W4:Y:S01]  /*2e4c0*/  LDL.LU R12, [R1+0x528] ;  /* 0x00052800010c7983 */ /* 0x000f220000300800 */
[----:B--2---:R-:W-:-:S03]  /*2e4d0*/  IMAD R138, R36, R10, RZ ;  /* 0x0000000a248a7224 */ /* 0x004fc600078e02ff */
[----:B------:R-:W2:Y:S01]  /*2e4e0*/  LDL.LU R33, [R1+0x524] ;  /* 0x0005240001217983 */ /* 0x000ea20000300800 */
[----:B------:R-:W1:Y:S03]  /*2e4f0*/  LDC R10, c[0x0][0x240] ;  /* 0x00009000ff0a7b82 */ /* 0x000e660000000800 */
[----:B------:R-:W2:Y:S04]  /*2e500*/  LDL.LU R16, [R1+0x520] ;  /* 0x0005200001107983 */ /* 0x000ea80000300800 */
[----:B------:R-:W2:Y:S04]  /*2e510*/  LDL.LU R17, [R1+0x51c] ;  /* 0x00051c0001117983 */ /* 0x000ea80000300800 */
[----:B------:R-:W2:Y:S01]  /*2e520*/  LDL.LU R36, [R1+0x518] ;  /* 0x0005180001247983 */ /* 0x000ea20000300800 */
[----:B---3--:R-:W-:-:S03]  /*2e530*/  IMAD R236, R6, R43, RZ ;  /* 0x0000002b06ec7224 */ /* 0x008fc600078e02ff */
[----:B------:R-:W3:Y:S01]  /*2e540*/  LDL.LU R6, [R1+0x514] ;  /* 0x0005140001067983 */ /* 0x000ee20000300800 */
[----:B----4-:R-:W-:Y:S01]  /*2e550*/  IMAD R106, R63, R4, RZ ;  /* 0x000000043f6a7224 */ /* 0x010fe200078e02ff */
[----:B------:R-:W4:Y:S01]  /*2e560*/  LDC R43, c[0x0][0x240] ;  /* 0x00009000ff2b7b82 */ /* 0x000f220000000800 */
[----:B------:R-:W-:-:S07]  /*2e570*/  IMAD R125, R13, R40, RZ ;  /* 0x000000280d7d7224 */ /* 0x000fce00078e02ff */
[----:B------:R-:W4:Y:S08]  /*2e580*/  LDC R4, c[0x0][0x240] ;  /* 0x00009000ff047b82 */ /* 0x000f300000000800 */
[----:B------:R-:W3:Y:S01]  /*2e590*/  LDC R13, c[0x0][0x240] ;  /* 0x00009000ff0d7b82 */ /* 0x000ee20000000800 */
[----:B-1----:R-:W-:-:S07]  /*2e5a0*/  IMAD R123, R37, R11, RZ ;  /* 0x0000000b257b7224 */ /* 0x002fce00078e02ff */
[----:B------:R-:W1:Y:S01]  /*2e5b0*/  LDC R40, c[0x0][0x240] ;  /* 0x00009000ff287b82 */ /* 0x000e620000000800 */
[----:B------:R-:W4:Y:S01]  /*2e5c0*/  LDL.LU R37, [R1+0x510] ;  /* 0x0005100001257983 */ /* 0x000f220000300800 */
[----:B------:R-:W-:Y:S02]  /*2e5d0*/  IMAD R99, R62, R8, RZ ;  /* 0x000000083e637224 */ /* 0x000fe400078e02ff */
[----:B------:R-:W-:Y:S02]  /*2e5e0*/  IMAD R103, R243, R25, RZ ;  /* 0x00000019f3677224 */ /* 0x000fe400078e02ff */
[----:B------:R-:W-:Y:S02]  /*2e5f0*/  IMAD R122, R242, R23, RZ ;  /* 0x00000017f27a7224 */ /* 0x000fe400078e02ff */
[----:B------:R-:W-:Y:S01]  /*2e600*/  IMAD R107, R67, R44, RZ ;  /* 0x0000002c436b7224 */ /* 0x000fe200078e02ff */
[----:B------:R-:W4:Y:S01]  /*2e610*/  LDC R11, c[0x0][0x240] ;  /* 0x00009000ff0b7b82 */ /* 0x000f220000000800 */
[----:B--2---:R-:W-:-:S07]  /*2e620*/  IMAD R10, R36, R10, RZ ;  /* 0x0000000a240a7224 */ /* 0x004fce00078e02ff */
[----:B------:R-:W2:Y:S01]  /*2e630*/  LDC R8, c[0x0][0x240] ;  /* 0x00009000ff087b82 */ /* 0x000ea20000000800 */
[----:B------:R-:W2:Y:S04]  /*2e640*/  LDL.LU R36, [R1+0x50c] ;  /* 0x00050c0001247983 */ /* 0x000ea80000300800 */
[----:B------:R-:W2:Y:S01]  /*2e650*/  LDL.LU R63, [R1+0x508] ;  /* 0x00050800013f7983 */ /* 0x000ea20000300800 */
[----:B------:R-:W-:Y:S02]  /*2e660*/  IMAD R237, R66, R42, RZ ;  /* 0x0000002a42ed7224 */ /* 0x000fe400078e02ff */
[----:B------:R-:W-:Y:S01]  /*2e670*/  IMAD R100, R17, R14, RZ ;  /* 0x0000000e11647224 */ /* 0x000fe200078e02ff */
[----:B------:R-:W2:Y:S01]  /*2e680*/  LDL.LU R62, [R1+0x504] ;  /* 0x00050400013e7983 */ /* 0x000ea20000300800 */
[----:B---3--:R-:W-:-:S03]  /*2e690*/  IMAD R98, R6, R13, RZ ;  /* 0x0000000d06627224 */ /* 0x008fc600078e02ff */
[----:B------:R-:W3:Y:S01]  /*2e6a0*/  LDL.LU R243, [R1+0x500] ;  /* 0x0005000001f37983 */ /* 0x000ee20000300800 */
[----:B------:R-:W-:Y:S01]  /*2e6b0*/  IMAD R25, R34, R22, RZ ;  /* 0x0000001622197224 */ /* 0x000fe200078e02ff */
[----:B------:R-:W1:Y:S02]  /*2e6c0*/  LDC R14, c[0x0][0x240] ;  /* 0x00009000ff0e7b82 */ /* 0x000e640000000800 */
[----:B------:R-:W3:Y:S04]  /*2e6d0*/  LDL.LU R242, [R1+0x4fc] ;  /* 0x0004fc0001f27983 */ /* 0x000ee80000300800 */
[----:B------:R-:W3:Y:S01]  /*2e6e0*/  LDL.LU R6, [R1+0x4f8] ;  /* 0x0004f80001067983 */ /* 0x000ee20000300800 */
[----:B------:R-:W-:Y:S01]  /*2e6f0*/  IMAD R105, R32, R20, RZ ;  /* 0x0000001420697224 */ /* 0x000fe200078e02ff */
[----:B------:R-:W1:Y:S02]  /*2e700*/  LDC R34, c[0x0][0x240] ;  /* 0x00009000ff227b82 */ /* 0x000e640000000800 */
[----:B------:R-:W3:Y:S04]  /*2e710*/  LDL.LU R67, [R1+0x4f4] ;  /* 0x0004f40001437983 */ /* 0x000ee80000300800 */
[----:B------:R-:W3:Y:S01]  /*2e720*/  LDL.LU R66, [R1+0x4f0] ;  /* 0x0004f00001427983 */ /* 0x000ee20000300800 */
[----:B------:R-:W-:Y:S01]  /*2e730*/  IMAD R124, R49, R41, RZ ;  /* 0x00000029317c7224 */ /* 0x000fe200078e02ff */
[----:B------:R-:W1:Y:S02]  /*2e740*/  LDC R13, c[0x0][0x240] ;  /* 0x00009000ff0d7b82 */ /* 0x000e640000000800 */
[----:B------:R-:W3:Y:S01]  /*2e750*/  LDL.LU R17, [R1+0x4e8] ;  /* 0x0004e80001117983 */ /* 0x000ee20000300800 */
[----:B------:R-:W-:-:S03]  /*2e760*/  IMAD R22, R12, R19, RZ ;  /* 0x000000130c167224 */ /* 0x000fc600078e02ff */
[----:B------:R-:W3:Y:S02]  /*2e770*/  LDL.LU R20, [R1+0x4e4] ;  /* 0x0004e40001147983 */ /* 0x000ee40000300800 */
[----:B------:R-:W2:Y:S01]  /*2e780*/  LDC R12, c[0x0][0x240] ;  /* 0x00009000ff0c7b82 */ /* 0x000ea20000000800 */
[----:B----4-:R-:W-:Y:S01]  /*2e790*/  IMAD R101, R37, R11, RZ ;  /* 0x0000000b25657224 */ /* 0x010fe200078e02ff */
[----:B------:R-:W4:Y:S01]  /*2e7a0*/  LDL.LU R49, [R1+0x4e0] ;  /* 0x0004e00001317983 */ /* 0x000f220000300800 */
[----:B------:R-:W-:-:S03]  /*2e7b0*/  IMAD R104, R35, R21, RZ ;  /* 0x0000001523687224 */ /* 0x000fc600078e02ff */
[----:B------:R-:W1:Y:S01]  /*2e7c0*/  LDL.LU R37, [R1+0x4d8] ;  /* 0x0004d80001257983 */ /* 0x000e620000300800 */
[----:B------:R-:W-:Y:S01]  /*2e7d0*/  IMAD R115, R45, R46, RZ ;  /* 0x0000002e2d737224 */ /* 0x000fe200078e02ff */
[----:B------:R-:W3:Y:S02]  /*2e7e0*/  LDC R21, c[0x0][0x240] ;  /* 0x00009000ff157b82 */ /* 0x000ee40000000800 */
[----:B------:R-:W4:Y:S04]  /*2e7f0*/  LDL.LU R32, [R1+0x4d4] ;  /* 0x0004d40001207983 */ /* 0x000f280000300800 */
[----:B------:R-:W4:Y:S02]  /*2e800*/  LDL.LU R35, [R1+0x4d0] ;  /* 0x0004d00001237983 */ /* 0x000f240000300800 */
[----:B------:R-:W3:Y:S01]  /*2e810*/  LDC R46, c[0x0][0x240] ;  /* 0x00009000ff2e7b82 */ /* 0x000ee20000000800 */
[----:B------:R-:W-:-:S02]  /*2e820*/  IMAD R126, R33, R18, RZ ;  /* 0x00000012217e7224 */ /* 0x000fc400078e02ff */
[----:B------:R-:W-:Y:S02]  /*2e830*/  IMAD R102, R48, R38, RZ ;  /* 0x0000002630667224 */ /* 0x000fe400078e02ff */
[----:B------:R-:W4:Y:S03]  /*2e840*/  LDL.LU R48, [R1+0x4c8] ;  /* 0x0004c80001307983 */ /* 0x000f260000300800 */
[----:B------:R-:W3:Y:S01]  /*2e850*/  LDC R33, c[0x0][0x240] ;  /* 0x00009000ff217b82 */ /* 0x000ee20000000800 */
[----:B------:R-:W-:-:S07]  /*2e860*/  IMAD R127, R16, R15, RZ ;  /* 0x0000000f107f7224 */ /* 0x000fce00078e02ff */
[----:B------:R-:W3:Y:S01]  /*2e870*/  LDC R16, c[0x0][0x240] ;  /* 0x00009000ff107b82 */ /* 0x000ee20000000800 */
[----:B--2---:R-:W-:Y:S02]  /*2e880*/  IMAD R90, R36, R12, RZ ;  /* 0x0000000c245a7224 */ /* 0x004fe400078e02ff */
[----:B------:R-:W2:Y:S04]  /*2e890*/  LDL.LU R12, [R1+0x4c4] ;  /* 0x0004c400010c7983 */ /* 0x000ea80000300800 */
[----:B------:R-:W2:Y:S01]  /*2e8a0*/  LDL.LU R15, [R1+0x4c0] ;  /* 0x0004c000010f7983 */ /* 0x000ea20000300800 */
[----:B------:R-:W2:Y:S03]  /*2e8b0*/  LDC R11, c[0x0][0x240] ;  /* 0x00009000ff0b7b82 */ /* 0x000ea60000000800 */
[----:B------:R-:W2:Y:S05]  /*2e8c0*/  LDL.LU R36, [R1+0x4b8] ;  /* 0x0004b80001247983 */ /* 0x000eaa0000300800 */
[----:B------:R-:W2:Y:S08]  /*2e8d0*/  LDC R23, c[0x0][0x240] ;  /* 0x00009000ff177b82 */ /* 0x000eb00000000800 */
[----:B------:R-:W2:Y:S08]  /*2e8e0*/  LDC R18, c[0x0][0x240] ;  /* 0x00009000ff127b82 */ /* 0x000eb00000000800 */
[----:B------:R-:W2:Y:S08]  /*2e8f0*/  LDC R38, c[0x0][0x240] ;  /* 0x00009000ff267b82 */ /* 0x000eb00000000800 */
[----:B------:R-:W2:Y:S01]  /*2e900*/  LDC R19, c[0x0][0x240] ;  /* 0x00009000ff137b82 */ /* 0x000ea20000000800 */
[----:B------:R-:W-:-:S07]  /*2e910*/  IMAD R139, R65, R3, RZ ;  /* 0x00000003418b7224 */ /* 0x000fce00078e02ff */
[----:B------:R-:W2:Y:S01]  /*2e920*/  LDC R3, c[0x0][0x240] ;  /* 0x00009000ff037b82 */ /* 0x000ea20000000800 */
[----:B------:R-:W-:-:S07]  /*2e930*/  IMAD R250, R62, R4, RZ ;  /* 0x000000043efa7224 */ /* 0x000fce00078e02ff */
[----:B------:R-:W2:Y:S08]  /*2e940*/  LDC R41, c[0x0][0x240] ;  /* 0x00009000ff297b82 */ /* 0x000eb00000000800 */
[----:B------:R-:W2:Y:S08]  /*2e950*/  LDC R4, c[0x0][0x240] ;  /* 0x00009000ff047b82 */ /* 0x000eb00000000800 */
[----:B------:R-:W2:Y:S08]  /*2e960*/  LDC R44, c[0x0][0x240] ;  /* 0x00009000ff2c7b82 */ /* 0x000eb00000000800 */
[----:B------:R-:W2:Y:S08]  /*2e970*/  LDC R45, c[0x0][0x240] ;  /* 0x00009000ff2d7b82 */ /* 0x000eb00000000800 */
[----:B------:R-:W2:Y:S01]  /*2e980*/  LDC R42, c[0x0][0x240] ;  /* 0x00009000ff2a7b82 */ /* 0x000ea20000000800 */
[----:B---3--:R-:W-:-:S02]  /*2e990*/  IMAD R88, R243, R8, RZ ;  /* 0x00000008f3587224 */ /* 0x008fc400078e02ff */
[----:B------:R-:W3:Y:S01]  /*2e9a0*/  LDL.LU R243, [R1+0x4b4] ;  /* 0x0004b40001f37983 */ /* 0x000ee20000300800 */
[----:B------:R-:W-:-:S04]  /*2e9b0*/  IMAD R89, R242, R46, RZ ;  /* 0x0000002ef2597224 */ /* 0x000fc800078e02ff */
[----:B------:R-:W3:Y:S01]  /*2e9c0*/  LDC R8, c[0x0][0x240] ;  /* 0x00009000ff087b82 */ /* 0x000ee20000000800 */
[----:B------:R-:W3:Y:S01]  /*2e9d0*/  LDL.LU R242, [R1+0x4b0] ;  /* 0x0004b00001f27983 */ /* 0x000ee20000300800 */
[----:B------:R-:W-:-:S03]  /*2e9e0*/  IMAD R86, R6, R33, RZ ;  /* 0x0000002106567224 */ /* 0x000fc600078e02ff */
[----:B------:R-:W3:Y:S04]  /*2e9f0*/  LDL.LU R33, [R1+0x4ac] ;  /* 0x0004ac0001217983 */ /* 0x000ee80000300800 */
[----:B------:R-:W3:Y:S01]  /*2ea00*/  LDL.LU R6, [R1+0x4a0] ;  /* 0x0004a00001067983 */ /* 0x000ee20000300800 */
[----:B------:R-:W-:-:S03]  /*2ea10*/  IMAD R85, R17, R16, RZ ;  /* 0x0000001011557224 */ /* 0x000fc600078e02ff */
[----:B------:R-:W3:Y:S01]  /*2ea20*/  LDL.64 R16, [R1+0x10] ;  /* 0x0000100001107983 */ /* 0x000ee20000100a00 */
[----:B------:R-:W-:-:S03]  /*2ea30*/  IMAD R82, R20, R21, RZ ;  /* 0x0000001514527224 */ /* 0x000fc600078e02ff */
[----:B------:R-:W3:Y:S01]  /*2ea40*/  LDL.64 R20, [R1+0x18] ;  /* 0x0000180001147983 */ /* 0x000ee20000100a00 */
[----:B-1----:R-:W-:-:S03]  /*2ea50*/  IMAD R14, R37, R14, RZ ;  /* 0x0000000e250e7224 */ /* 0x002fc600078e02ff */
[----:B------:R-:W3:Y:S01]  /*2ea60*/  LDL.LU R37, [R1+0x94] ;  /* 0x0000940001257983 */ /* 0x000ee20000300800 */
[----:B----4-:R-:W-:-:S03]  /*2ea70*/  IMAD R81, R35, R34, RZ ;  /* 0x0000002223517224 */ /* 0x010fc600078e02ff */
[----:B------:R-:W4:Y:S04]  /*2ea80*/  LDL.LU R34, [R1+0x4bc] ;  /* 0x0004bc0001227983 */ /* 0x000f280000300800 */
[----:B------:R-:W4:Y:S01]  /*2ea90*/  LDL.LU R35, [R1+0xb4] ;  /* 0x0000b40001237983 */ /* 0x000f220000300800 */
[----:B------:R-:W-:-:S03]  /*2eaa0*/  IMAD R80, R49, R43, RZ ;  /* 0x0000002b31507224 */ /* 0x000fc600078e02ff */
[----:B------:R-:W4:Y:S01]  /*2eab0*/  LDL.LU R49, [R1+0xd4] ;  /* 0x0000d40001317983 */ /* 0x000f220000300800 */
[----:B--2---:R-:W-:-:S03]  /*2eac0*/  IMAD R108, R15, R40, RZ ;  /* 0x000000280f6c7224 */ /* 0x004fc600078e02ff */
[----:B------:R-:W2:Y:S04]  /*2ead0*/  LDL.LU R40, [R1+0x4cc] ;  /* 0x0004cc0001287983 */ /* 0x000ea80000300800 */
[----:B------:R-:W4:Y:S01]  /*2eae0*/  LDL.LU R15, [R1+0xf4] ;  /* 0x0000f400010f7983 */ /* 0x000f220000300800 */
[----:B------:R-:W-:-:S03]  /*2eaf0*/  IMAD R36, R36, R13, RZ ;  /* 0x0000000d24247224 */ /* 0x000fc600078e02ff */
[----:B------:R-:W4:Y:S01]  /*2eb00*/  LDL.LU R13, [R1+0x114] ;  /* 0x00011400010d7983 */ /* 0x000f220000300800 */
[----:B------:R-:W-:-:S03]  /*2eb10*/  IMAD R11, R48, R11, RZ ;  /* 0x0000000b300b7224 */ /* 0x000fc600078e02ff */
[----:B------:R-:W4:Y:S01]  /*2eb20*/  LDL.LU R48, [R1+0x4dc] ;  /* 0x0004dc0001307983 */ /* 0x000f220000300800 */
[----:B---3--:R-:W-:-:S03]  /*2eb30*/  IMAD R109, R242, R23, RZ ;  /* 0x00000017f26d7224 */ /* 0x008fc600078e02ff */
[----:B------:R-:W3:Y:S01]  /*2eb40*/  LDL.LU R242, [R1+0x134] ;  /* 0x0001340001f27983 */ /* 0x000ee20000300800 */
[----:B------:R-:W-:Y:S01]  /*2eb50*/  IMAD R83, R243, R38, RZ ;  /* 0x00000026f3537224 */ /* 0x000fe200078e02ff */
[----:B------:R-:W1:Y:S01]  /*2eb60*/  LDC R23, c[0x0][0x240] ;  /* 0x00009000ff177b82 */ /* 0x000e620000000800 */
[----:B------:R-:W-:Y:S02]  /*2eb70*/  IMAD R77, R6, R18, RZ ;  /* 0x00000012064d7224 */ /* 0x000fe400078e02ff */
[----:B------:R-:W3:Y:S04]  /*2eb80*/  LDL.LU R6, [R1+0x154] ;  /* 0x0001540001067983 */ /* 0x000ee80000300800 */
[----:B------:R-:W1:Y:S04]  /*2eb90*/  LDL.LU R243, [R1+0x4ec] ;  /* 0x0004ec0001f37983 */ /* 0x000e680000300800 */
[----:B------:R-:W-:Y:S01]  /*2eba0*/  LDGSTS.E [R246+-0x38000], desc[UR60][R16.64], !P6 ;  /* 0xc800000010f67fae */ /* 0x000fe2000f12187c */
[----:B------:R-:W-:-:S03]  /*2ebb0*/  IMAD R76, R33, R19, RZ ;  /* 0x00000013214c7224 */ /* 0x000fc600078e02ff */
[----:B------:R-:W3:Y:S04]  /*2ebc0*/  LDL.LU R17, [R1+0x174] ;  /* 0x0001740001117983 */ /* 0x000ee80000300800 */
[----:B------:R-:W3:Y:S04]  /*2ebd0*/  LDL.LU R33, [R1+0x190] ;  /* 0x0001900001217983 */ /* 0x000ee80000300800 */
[----:B------:R-:W3:Y:S01]  /*2ebe0*/  LDL.LU R16, [R1+0x1b0] ;  /* 0x0001b00001107983 */ /* 0x000ee20000300800 */
[----:B------:R-:W-:Y:S02]  /*2ebf0*/  IMAD R91, R63, R3, RZ ;  /* 0x000000033f5b7224 */ /* 0x000fe400078e02ff */
[----:B------:R-:W4:Y:S01]  /*2ec00*/  LDC R3, c[0x0][0x240] ;  /* 0x00009000ff037b82 */ /* 0x000f220000000800 */
[C---:B------:R-:W-:Y:S01]  /*2ec10*/  LEA R18, P6, R244.reuse, R0, 0x2 ;  /* 0x00000000f4127211 */ /* 0x040fe200078c10ff */
[----:B------:R2:W-:Y:S03]  /*2ec20*/  LDGSTS.E [R246+-0x37ffc], desc[UR60][R20.64], !P5 ;  /* 0xc800400014f67fae */ /* 0x0005e6000e92187c */
[----:B------:R-:W-:Y:S01]  /*2ec30*/  LEA.HI.X.SX32 R19, R244, R2, 0x2, P6 ;  /* 0x00000002f4137211 */ /* 0x000fe200030f16ff */
[----:B------:R-:W-:-:S02]  /*2ec40*/  IMAD R12, R12, R41, RZ ;  /* 0x000000290c0c7224 */ /* 0x000fc400078e02ff */
[----:B------:R-:W-:Y:S01]  /*2ec50*/  IMAD R84, R66, R44, RZ ;  /* 0x0000002c42547224 */ /* 0x000fe200078e02ff */
[----:B------:R-:W1:Y:S01]  /*2ec60*/  LDC R244, c[0x0][0x240] ;  /* 0x00009000fff47b82 */ /* 0x000e620000000800 */
[----:B------:R2:W-:Y:S02]  /*2ec70*/  STL.64 [R1+0xf50], R18 ;  /* 0x000f501201007387 */ /* 0x0005e40000100a00 */
[----:B--2---:R-:W-:-:S04]  /*2ec80*/  LEA R20, P5, R245, R0, 0x2 ;  /* 0x00000000f5147211 */ /* 0x004fc800078a10ff */
[----:B------:R-:W-:Y:S01]  /*2ec90*/  LEA.HI.X.SX32 R21, R245, R2, 0x2, P5 ;  /* 0x00000002f5157211 */ /* 0x000fe200028f16ff */
[----:B------:R-:W-:Y:S01]  /*2eca0*/  IMAD R239, R40, R4, RZ ;  /* 0x0000000428ef7224 */ /* 0x000fe200078e02ff */
[----:B------:R-:W2:Y:S01]  /*2ecb0*/  LDC R245, c[0x0][0x240] ;  /* 0x00009000fff57b82 */ /* 0x000ea20000000800 */
[C---:B------:R-:W-:Y:S01]  /*2ecc0*/  LEA R18, P6, R37.reuse, R0, 0x2 ;  /* 0x0000000025127211 */ /* 0x040fe200078c10ff */
[----:B----4-:R-:W-:Y:S02]  /*2ecd0*/  IMAD R238, R34, R3, RZ ;  /* 0x0000000322ee7224 */ /* 0x010fe400078e02ff */
[----:B------:R-:W4:Y:S01]  /*2ece0*/  LDL.LU R34, [R1+0x1d0] ;  /* 0x0001d00001227983 */ /* 0x000f220000300800 */
[----:B------:R-:W-:-:S03]  /*2ecf0*/  LEA.HI.X.SX32 R19, R37, R2, 0x2, P6 ;  /* 0x0000000225137211 */ /* 0x000fc600030f16ff */
[----:B------:R-:W2:Y:S01]  /*2ed00*/  LDC R4, c[0x0][0x240] ;  /* 0x00009000ff047b82 */ /* 0x000ea20000000800 */
[----:B------:R2:W-:Y:S04]  /*2ed10*/  STL.64 [R1+0xf48], R20 ;  /* 0x000f481401007387 */ /* 0x0005e80000100a00 */
[----:B------:R-:W4:Y:S01]  /*2ed20*/  LDL.LU R37, [R1+0x1e4] ;  /* 0x0001e40001257983 */ /* 0x000f220000300800 */
[----:B------:R-:W-:Y:S02]  /*2ed30*/  IMAD R94, R48, R8, RZ ;  /* 0x00000008305e7224 */ /* 0x000fe400078e02ff */
[----:B------:R-:W1:Y:S01]  /*2ed40*/  LDC R3, c[0x0][0x240] ;  /* 0x00009000ff037b82 */ /* 0x000e620000000800 */
[----:B------:R2:W-:Y:S02]  /*2ed50*/  STL.64 [R1+0xf40], R18 ;  /* 0x000f401201007387 */ /* 0x0005e40000100a00 */
[----:B--2---:R-:W-:-:S05]  /*2ed60*/  LEA R20, P5, R35, R0, 0x2 ;  /* 0x0000000023147211 */ /* 0x004fca00078a10ff */
[----:B------:R-:W2:Y:S01]  /*2ed70*/  LDC R8, c[0x0][0x240] ;  /* 0x00009000ff087b82 */ /* 0x000ea20000000800 */
[----:B------:R-:W-:Y:S02]  /*2ed80*/  LEA.HI.X.SX32 R21, R35, R2, 0x2, P5 ;  /* 0x0000000223157211 */ /* 0x000fe400028f16ff */
[----:B------:R-:W2:Y:S01]  /*2ed90*/  LDL.LU R35, [R1+0x1f0] ;  /* 0x0001f00001237983 */ /* 0x000ea20000300800 */
[----:B------:R-:W-:-:S03]  /*2eda0*/  LEA R18, P6, R49, R0, 0x2 ;  /* 0x0000000031127211 */ /* 0x000fc600078c10ff */
[----:B------:R3:W-:Y:S01]  /*2edb0*/  STL.64 [R1+0xf38], R20 ;  /* 0x000f381401007387 */ /* 0x0007e20000100a00 */
[----:B------:R-:W-:-:S05]  /*2edc0*/  LEA.HI.X.SX32 R19, R49, R2, 0x2, P6 ;  /* 0x0000000231137211 */ /* 0x000fca00030f16ff */
[----:B------:R3:W-:Y:S02]  /*2edd0*/  STL.64 [R1+0xf30], R18 ;  /* 0x000f301201007387 */ /* 0x0007e40000100a00 */
[----:B---3--:R-:W-:-:S04]  /*2ede0*/  LEA R20, P5, R15, R0, 0x2 ;  /* 0x000000000f147211 */ /* 0x008fc800078a10ff */
[----:B------:R-:W-:Y:S02]  /*2edf0*/  LEA.HI.X.SX32 R21, R15, R2, 0x2, P5 ;  /* 0x000000020f157211 */ /* 0x000fe400028f16ff */
[----:B------:R-:W3:Y:S01]  /*2ee00*/  LDL.LU R15, [R1+0x1fc] ;  /* 0x0001fc00010f7983 */ /* 0x000ee20000300800 */
[----:B------:R-:W-:-:S03]  /*2ee10*/  LEA R18, P6, R13, R0, 0x2 ;  /* 0x000000000d127211 */ /* 0x000fc600078c10ff */
[----:B------:R1:W-:Y:S01]  /*2ee20*/  STL.64 [R1+0xf28], R20 ;  /* 0x000f281401007387 */ /* 0x0003e20000100a00 */
[----:B------:R-:W-:-:S03]  /*2ee30*/  LEA.HI.X.SX32 R19, R13, R2, 0x2, P6 ;  /* 0x000000020d137211 */ /* 0x000fc600030f16ff */
[----:B------:R-:W3:Y:S04]  /*2ee40*/  LDL.LU R13, [R1+0x204] ;  /* 0x00020400010d7983 */ /* 0x000ee80000300800 */
[----:B------:R1:W-:Y:S02]  /*2ee50*/  STL.64 [R1+0xf20], R18 ;  /* 0x000f201201007387 */ /* 0x0003e40000100a00 */
[----:B-1----:R-:W-:-:S04]  /*2ee60*/  LEA R20, P5, R242, R0, 0x2 ;  /* 0x00000000f2147211 */ /* 0x002fc800078a10ff */
[----:B------:R-:W-:Y:S02]  /*2ee70*/  LEA.HI.X.SX32 R21, R242, R2, 0x2, P5 ;  /* 0x00000002f2157211 */ /* 0x000fe400028f16ff */
[----:B------:R-:W-:-:S03]  /*2ee80*/  LEA R18, P6, R6, R0, 0x2 ;  /* 0x0000000006127211 */ /* 0x000fc600078c10ff */
[----:B------:R1:W-:Y:S01]  /*2ee90*/  STL.64 [R1+0xf18], R20 ;  /* 0x000f181401007387 */ /* 0x0003e20000100a00 */
[----:B------:R-:W-:-:S03]  /*2eea0*/  LEA.HI.X.SX32 R19, R6, R2, 0x2, P6 ;  /* 0x0000000206137211 */ /* 0x000fc600030f16ff */
[----:B------:R-:W3:Y:S04]  /*2eeb0*/  LDL.LU R6, [R1+0x20c] ;  /* 0x00020c0001067983 */ /* 0x000ee80000300800 */
[----:B------:R1:W-:Y:S02]  /*2eec0*/  STL.64 [R1+0xf10], R18 ;  /* 0x000f101201007387 */ /* 0x0003e40000100a00 */
[----:B-1----:R-:W-:-:S04]  /*2eed0*/  LEA R20, P5, R17, R0, 0x2 ;  /* 0x0000000011147211 */ /* 0x002fc800078a10ff */
[----:B------:R-:W-:Y:S02]  /*2eee0*/  LEA.HI.X.SX32 R21, R17, R2, 0x2, P5 ;  /* 0x0000000211157211 */ /* 0x000fe400028f16ff */
[C---:B------:R-:W-:Y:S01]  /*2eef0*/  LEA R18, P6, R33.reuse, R0, 0x2 ;  /* 0x0000000021127211 */ /* 0x040fe200078c10ff */
[----:B------:R-:W3:Y:S03]  /*2ef00*/  LDL.LU R17, [R1+0x210] ;  /* 0x0002100001117983 */ /* 0x000ee60000300800 */
[----:B------:R-:W-:Y:S01]  /*2ef10*/  LEA.HI.X.SX32 R19, R33, R2, 0x2, P6 ;  /* 0x0000000221137211 */ /* 0x000fe200030f16ff */
[----:B------:R1:W-:Y:S04]  /*2ef20*/  STL.64 [R1+0xf08], R20 ;  /* 0x000f081401007387 */ /* 0x0003e80000100a00 */
[----:B------:R-:W3:Y:S04]  /*2ef30*/  LDL.LU R33, [R1+0x224] ;  /* 0x0002240001217983 */ /* 0x000ee80000300800 */
[----:B------:R4:W-:Y:S01]  /*2ef40*/  STL.64 [R1+0xf00], R18 ;  /* 0x000f001201007387 */ /* 0x0009e20000100a00 */
[----:B-1----:R-:W-:-:S04]  /*2ef50*/  LEA R20, P5, R16, R0, 0x2 ;  /* 0x0000000010147211 */ /* 0x002fc800078a10ff */
[----:B------:R-:W-:Y:S02]  /*2ef60*/  LEA.HI.X.SX32 R21, R16, R2, 0x2, P5 ;  /* 0x0000000210157211 */ /* 0x000fe400028f16ff */
[----:B------:R-:W3:Y:S04]  /*2ef70*/  LDL.LU R16, [R1+0x22c] ;  /* 0x00022c0001107983 */ /* 0x000ee80000300800 */
[----:B------:R1:W-:Y:S01]  /*2ef80*/  STL.64 [R1+0xef8], R20 ;  /* 0x000ef81401007387 */ /* 0x0003e20000100a00 */
[----:B----4-:R-:W-:-:S03]  /*2ef90*/  LEA R18, P6, R34, R0, 0x2 ;  /* 0x0000000022127211 */ /* 0x010fc600078c10ff */
[----:B------:R-:W4:Y:S01]  /*2efa0*/  LDL.LU R41, [R1+0x54c] ;  /* 0x00054c0001297983 */ /* 0x000f220000300800 */
[----:B------:R-:W-:-:S03]  /*2efb0*/  LEA.HI.X.SX32 R19, R34, R2, 0x2, P6 ;  /* 0x0000000222137211 */ /* 0x000fc600030f16ff */
[----:B------:R-:W4:Y:S01]  /*2efc0*/  LDL.LU R34, [R1+0x230] ;  /* 0x0002300001227983 */ /* 0x000f220000300800 */
[----:B-1----:R-:W-:-:S03]  /*2efd0*/  LEA R20, P5, R37, R0, 0x2 ;  /* 0x0000000025147211 */ /* 0x002fc600078a10ff */
[----:B------:R2:W-:Y:S01]  /*2efe0*/  STL.64 [R1+0xef0], R18 ;  /* 0x000ef01201007387 */ /* 0x0005e20000100a00 */
[----:B------:R-:W-:-:S03]  /*2eff0*/  LEA.HI.X.SX32 R21, R37, R2, 0x2, P5 ;  /* 0x0000000225157211 */ /* 0x000fc600028f16ff */
[----:B------:R-:W4:Y:S04]  /*2f000*/  LDL.LU R40, [R1+0x55c] ;  /* 0x00055c0001287983 */ /* 0x000f280000300800 */
[----:B------:R-:W4:Y:S01]  /*2f010*/  LDL.LU R37, [R1+0x240] ;  /* 0x0002400001257983 */ /* 0x000f220000300800 */
[----:B--2---:R-:W-:-:S03]  /*2f020*/  LEA R18, P6, R35, R0, 0x2 ;  /* 0x0000000023127211 */ /* 0x004fc600078c10ff */
[----:B------:R3:W-:Y:S01]  /*2f030*/  STL.64 [R1+0xee8], R20 ;  /* 0x000ee81401007387 */ /* 0x0007e20000100a00 */
[----:B------:R-:W-:-:S03]  /*2f040*/  LEA.HI.X.SX32 R19, R35, R2, 0x2, P6 ;  /* 0x0000000223137211 */ /* 0x000fc600030f16ff */
[----:B------:R-:W2:Y:S01]  /*2f050*/  LDL.LU R35, [R1+0x24c] ;  /* 0x00024c0001237983 */ /* 0x000ea20000300800 */
[----:B------:R-:W-:-:S03]  /*2f060*/  IMAD R95, R243, R23, RZ ;  /* 0x00000017f35f7224 */ /* 0x000fc600078e02ff */
[----:B------:R-:W2:Y:S04]  /*2f070*/  LDL.LU R49, [R1+0x250] ;  /* 0x0002500001317983 */ /* 0x000ea80000300800 */
[----:B------:R1:W-:Y:S04]  /*2f080*/  STL.64 [R1+0xee0], R18 ;  /* 0x000ee01201007387 */ /* 0x0003e80000100a00 */
[----:B------:R-:W2:Y:S01]  /*2f090*/  LDL.LU R23, [R1+0x56c] ;  /* 0x00056c0001177983 */ /* 0x000ea20000300800 */
[----:B---3--:R-:W-:-:S04]  /*2f0a0*/  LEA R20, P5, R15, R0, 0x2 ;  /* 0x000000000f147211 */ /* 0x008fc800078a10ff */
[----:B------:R-:W-:Y:S02]  /*2f0b0*/  LEA.HI.X.SX32 R21, R15, R2, 0x2, P5 ;  /* 0x000000020f157211 */ /* 0x000fe400028f16ff */
[----:B------:R-:W3:Y:S01]  /*2f0c0*/  LDL.LU R15, [R1+0x25c] ;  /* 0x00025c00010f7983 */ /* 0x000ee20000300800 */
[----:B-1----:R-:W-:-:S03]  /*2f0d0*/  LEA R18, P6, R13, R0, 0x2 ;  /* 0x000000000d127211 */ /* 0x002fc600078c10ff */
[----:B------:R1:W-:Y:S01]  /*2f0e0*/  STL.64 [R1+0xed8], R20 ;  /* 0x000ed81401007387 */ /* 0x0003e20000100a00 */
[----:B------:R-:W-:-:S03]  /*2f0f0*/  LEA.HI.X.SX32 R19, R13, R2, 0x2, P6 ;  /* 0x000000020d137211 */ /* 0x000fc600030f16ff */
[----:B------:R-:W3:Y:S04]  /*2f100*/  LDL.LU R48, [R1+0x57c] ;  /* 0x00057c0001307983 */ /* 0x000ee80000300800 */
[----:B------:R-:W3:Y:S04]  /*2f110*/  LDL.LU R13, [R1+0x268] ;  /* 0x00026800010d7983 */ /* 0x000ee80000300800 */
[----:B------:R-:W3:Y:S04]  /*2f120*/  LDL.LU R242, [R1+0x270] ;  /* 0x0002700001f27983 */ /* 0x000ee80000300800 */
[----:B------:R1:W-:Y:S02]  /*2f130*/  STL.64 [R1+0xed0], R18 ;  /* 0x000ed01201007387 */ /* 0x0003e40000100a00 */
[----:B-1----:R-:W-:-:S04]  /*2f140*/  LEA R20, P5, R6, R0, 0x2 ;  /* 0x0000000006147211 */ /* 0x002fc800078a10ff */
[----:B------:R-:W-:Y:S02]  /*2f150*/  LEA.HI.X.SX32 R21, R6, R2, 0x2, P5 ;  /* 0x0000000206157211 */ /* 0x000fe400028f16ff */
[----:B------:R-:W3:Y:S04]  /*2f160*/  LDL.LU R6, [R1+0x280] ;  /* 0x0002800001067983 */ /* 0x000ee80000300800 */
[----:B------:R1:W-:Y:S04]  /*2f170*/  STL.64 [R1+0xec8], R20 ;  /* 0x000ec81401007387 */ /* 0x0003e80000100a00 */
[----:B------:R-:W3:Y:S01]  /*2f180*/  LDL.LU R243, [R1+0x58c] ;  /* 0x00058c0001f37983 */ /* 0x000ee20000300800 */
[----:B------:R-:W-:-:S04]  /*2f190*/  LEA R18, P6, R17, R0, 0x2 ;  /* 0x0000000011127211 */ /* 0x000fc800078c10ff */
[----:B------:R-:W-:Y:S02]  /*2f1a0*/  LEA.HI.X.SX32 R19, R17, R2, 0x2, P6 ;  /* 0x0000000211137211 */ /* 0x000fe400030f16ff */
[----:B------:R-:W3:Y:S01]  /*2f1b0*/  LDL.LU R17, [R1+0x288] ;  /* 0x0002880001117983 */ /* 0x000ee20000300800 */
[----:B-1----:R-:W-:-:S03]  /*2f1c0*/  LEA R20, P5, R33, R0, 0x2 ;  /* 0x0000000021147211 */ /* 0x002fc600078a10ff */
[----:B------:R1:W-:Y:S01]  /*2f1d0*/  STL.64 [R1+0xec0], R18 ;  /* 0x000ec01201007387 */ /* 0x0003e20000100a00 */
[----:B------:R-:W-:-:S03]  /*2f1e0*/  LEA.HI.X.SX32 R21, R33, R2, 0x2, P5 ;  /* 0x0000000221157211 */ /* 0x000fc600028f16ff */
[----:B------:R-:W3:Y:S04]  /*2f1f0*/  LDL.LU R33, [R1+0x290] ;  /* 0x0002900001217983 */ /* 0x000ee80000300800 */
[----:B------:R4:W-:Y:S01]  /*2f200*/  STL.64 [R1+0xeb8], R20 ;  /* 0x000eb81401007387 */ /* 0x0009e20000100a00 */
[----:B-1----:R-:W-:-:S04]  /*2f210*/  LEA R18, P6, R16, R0, 0x2 ;  /* 0x0000000010127211 */ /* 0x002fc800078c10ff */
[----:B------:R-:W-:Y:S02]  /*2f220*/  LEA.HI.X.SX32 R19, R16, R2, 0x2, P6 ;  /* 0x0000000210137211 */ /* 0x000fe400030f16ff */
[----:B------:R-:W3:Y:S04]  /*2f230*/  LDL.LU R16, [R1+0x2a0] ;  /* 0x0002a00001107983 */ /* 0x000ee80000300800 */
[----:B------:R1:W-:Y:S01]  /*2f240*/  STL.64 [R1+0xeb0], R18 ;  /* 0x000eb01201007387 */ /* 0x0003e20000100a00 */
[----:B----4-:R-:W-:-:S04]  /*2f250*/  LEA R20, P5, R34, R0, 0x2 ;  /* 0x0000000022147211 */ /* 0x010fc800078a10ff */
[----:B------:R-:W-:Y:S02]  /*2f260*/  LEA.HI.X.SX32 R21, R34, R2, 0x2, P5 ;  /* 0x0000000222157211 */ /* 0x000fe400028f16ff */
[----:B------:R-:W4:Y:S01]  /*2f270*/  LDL.LU R34, [R1+0x2ac] ;  /* 0x0002ac0001227983 */ /* 0x000f220000300800 */
[----:B-1----:R-:W-:-:S03]  /*2f280*/  LEA R18, P6, R37, R0, 0x2 ;  /* 0x0000000025127211 */ /* 0x002fc600078c10ff */
[----:B------:R2:W-:Y:S01]  /*2f290*/  STL.64 [R1+0xea8], R20 ;  /* 0x000ea81401007387 */ /* 0x0005e20000100a00 */
[----:B------:R-:W-:-:S03]  /*2f2a0*/  LEA.HI.X.SX32 R19, R37, R2, 0x2, P6 ;  /* 0x0000000225137211 */ /* 0x000fc600030f16ff */
[----:B------:R-:W4:Y:S01]  /*2f2b0*/  LDL.LU R37, [R1+0x2b0] ;  /* 0x0002b00001257983 */ /* 0x000f220000300800 */
[----:B--2---:R-:W-:-:S03]  /*2f2c0*/  LEA R20, P5, R35, R0, 0x2 ;  /* 0x0000000023147211 */ /* 0x004fc600078a10ff */
[----:B------:R1:W-:Y:S01]  /*2f2d0*/  STL.64 [R1+0xea0], R18 ;  /* 0x000ea01201007387 */ /* 0x0003e20000100a00 */
[----:B------:R-:W-:-:S03]  /*2f2e0*/  LEA.HI.X.SX32 R21, R35, R2, 0x2, P5 ;  /* 0x0000000223157211 */ /* 0x000fc600028f16ff */
[----:B------:R-:W2:Y:S01]  /*2f2f0*/  LDL.LU R35, [R1+0x2c0] ;  /* 0x0002c00001237983 */ /* 0x000ea20000300800 */
[----:B-1----:R-:W-:-:S03]  /*2f300*/  LEA R18, P6, R49, R0, 0x2 ;  /* 0x0000000031127211 */ /* 0x002fc600078c10ff */
[----:B------:R3:W-:Y:S01]  /*2f310*/  STL.64 [R1+0xe98], R20 ;  /* 0x000e981401007387 */ /* 0x0007e20000100a00 */
[----:B------:R-:W-:-:S05]  /*2f320*/  LEA.HI.X.SX32 R19, R49, R2, 0x2, P6 ;  /* 0x0000000231137211 */ /* 0x000fca00030f16ff */
[----:B------:R1:W-:Y:S01]  /*2f330*/  STL.64 [R1+0xe90], R18 ;  /* 0x000e901201007387 */ /* 0x0003e20000100a00 */
[----:B---3--:R-:W-:-:S04]  /*2f340*/  LEA R20, P5, R15, R0, 0x2 ;  /* 0x000000000f147211 */ /* 0x008fc800078a10ff */
[----:B------:R-:W-:Y:S02]  /*2f350*/  LEA.HI.X.SX32 R21, R15, R2, 0x2, P5 ;  /* 0x000000020f157211 */ /* 0x000fe400028f16ff */
[----:B------:R-:W3:Y:S01]  /*2f360*/  LDL.LU R15, [R1+0x2c8] ;  /* 0x0002c800010f7983 */ /* 0x000ee20000300800 */
[----:B-1----:R-:W-:-:S03]  /*2f370*/  LEA R18, P6, R13, R0, 0x2 ;  /* 0x000000000d127211 */ /* 0x002fc600078c10ff */
[----:B------:R1:W-:Y:S01]  /*2f380*/  STL.64 [R1+0xe88], R20 ;  /* 0x000e881401007387 */ /* 0x0003e20000100a00 */
[----:B------:R-:W-:-:S03]  /*2f390*/  LEA.HI.X.SX32 R19, R13, R2, 0x2, P6 ;  /* 0x000000020d137211 */ /* 0x000fc600030f16ff */
[----:B------:R-:W3:Y:S04]  /*2f3a0*/  LDL.LU R13, [R1+0x2d0] ;  /* 0x0002d000010d7983 */ /* 0x000ee80000300800 */
[----:B------:R1:W-:Y:S02]  /*2f3b0*/  STL.64 [R1+0xe80], R18 ;  /* 0x000e801201007387 */ /* 0x0003e40000100a00 */
[----:B-1----:R-:W-:-:S04]  /*2f3c0*/  LEA R20, P5, R242, R0, 0x2 ;  /* 0x00000000f2147211 */ /* 0x002fc800078a10ff */
[----:B------:R-:W-:-:S05]  /*2f3d0*/  LEA.HI.X.SX32 R21, R242, R2, 0x2, P5 ;  /* 0x00000002f2157211 */ /* 0x000fca00028f16ff */
[----:B------:R1:W-:Y:S01]  /*2f3e0*/  STL.64 [R1+0xe78], R20 ;  /* 0x000e781401007387 */ /* 0x0003e20000100a00 */
[----:B------:R-:W-:-:S04]  /*2f3f0*/  LEA R18, P6, R6, R0, 0x2 ;  /* 0x0000000006127211 */ /* 0x000fc800078c10ff */
[----:B------:R-:W-:Y:S02]  /*2f400*/  LEA.HI.X.SX32 R19, R6, R2, 0x2, P6 ;  /* 0x0000000206137211 */ /* 0x000fe400030f16ff */
[----:B------:R-:W3:Y:S04]  /*2f410*/  LDL.LU R6, [R1+0x2e0] ;  /* 0x0002e00001067983 */ /* 0x000ee80000300800 */
[----:B------:R1:W-:Y:S02]  /*2f420*/  STL.64 [R1+0xe70], R18 ;  /* 0x000e701201007387 */ /* 0x0003e40000100a00 */
[----:B-1----:R-:W-:-:S04]  /*2f430*/  LEA R20, P5, R17, R0, 0x2 ;  /* 0x0000000011147211 */ /* 0x002fc800078a10ff */
[----:B------:R-:W-:Y:S02]  /*2f440*/  LEA.HI.X.SX32 R21, R17, R2, 0x2, P5 ;  /* 0x0000000211157211 */ /* 0x000fe400028f16ff */
[----:B------:R-:W3:Y:S01]  /*2f450*/  LDL.LU R17, [R1+0x2e8] ;  /* 0x0002e80001117983 */ /* 0x000ee20000300800 */
[----:B------:R-:W-:-:S03]  /*2f460*/  LEA R18, P6, R33, R0, 0x2 ;  /* 0x0000000021127211 */ /* 0x000fc600078c10ff */
[----:B------:R1:W-:Y:S01]  /*2f470*/  STL.64 [R1+0xe68], R20 ;  /* 0x000e681401007387 */ /* 0x0003e20000100a00 */
[----:B------:R-:W-:-:S03]  /*2f480*/  LEA.HI.X.SX32 R19, R33, R2, 0x2, P6 ;  /* 0x0000000221137211 */ /* 0x000fc600030f16ff */
[----:B------:R-:W3:Y:S01]  /*2f490*/  LDL.LU R33, [R1+0x2f0] ;  /* 0x0002f00001217983 */ /* 0x000ee20000300800 */
[----:B-1----:R-:W-:-:S03]  /*2f4a0*/  LEA R20, P5, R16, R0, 0x2 ;  /* 0x0000000010147211 */ /* 0x002fc600078a10ff */
[----:B------:R4:W-:Y:S01]  /*2f4b0*/  STL.64 [R1+0xe60], R18 ;  /* 0x000e601201007387 */ /* 0x0009e20000100a00 */
[----:B------:R-:W-:Y:S01]  /*2f4c0*/  LEA.HI.X.SX32 R21, R16, R2, 0x2, P5 ;  /* 0x0000000210157211 */ /* 0x000fe200028f16ff */
[----:B------:R-:W-:Y:S02]  /*2f4d0*/  IMAD R69, R243, R245, RZ ;  /* 0x000000f5f3457224 */ /* 0x000fe400078e02ff */
[----:B------:R-:W3:Y:S01]  /*2f4e0*/  LDL.LU R16, [R1+0x2fc] ;  /* 0x0002fc0001107983 */ /* 0x000ee20000300800 */
[----:B------:R-:W-:Y:S01]  /*2f4f0*/  IMAD R73, R40, R4, RZ ;  /* 0x0000000428497224 */ /* 0x000fe200078e02ff */
[----:B------:R-:W1:Y:S02]  /*2f500*/  LDC R245, c[0x0][0x240] ;  /* 0x00009000fff57b82 */ /* 0x000e640000000800 */
[----:B------:R4:W-:Y:S04]  /*2f510*/  STL.64 [R1+0xe58], R20 ;  /* 0x000e581401007387 */ /* 0x0009e80000100a00 */
[----:B------:R-:W3:Y:S01]  /*2f520*/  LDL.LU R243, [R1+0x5ec] ;  /* 0x0005ec0001f37983 */ /* 0x000ee20000300800 */
[C---:B----4-:R-:W-:Y:S01]  /*2f530*/  LEA R18, P6, R34.reuse, R0, 0x2 ;  /* 0x0000000022127211 */ /* 0x050fe200078c10ff */
[----:B------:R-:W-:Y:S01]  /*2f540*/  IMAD R72, R41, R3, RZ ;  /* 0x0000000329487224 */ /* 0x000fe200078e02ff */
[----:B------:R-:W4:Y:S01]  /*2f550*/  LDC R4, c[0x0][0x240] ;  /* 0x00009000ff047b82 */ /* 0x000f220000000800 */
[----:B------:R-:W4:Y:S01]  /*2f560*/  LDL.LU R66, [R1+0x308] ;  /* 0x0003080001427983 */ /* 0x000f220000300800 */
[----:B------:R-:W-:-:S02]  /*2f570*/  LEA.HI.X.SX32 R19, R34, R2, 0x2, P6 ;  /* 0x0000000222137211 */ /* 0x000fc400030f16ff */
[----:B------:R-:W-:-:S03]  /*2f580*/  LEA R20, P5, R37, R0, 0x2 ;  /* 0x0000000025147211 */ /* 0x000fc600078a10ff */
[----:B------:R2:W-:Y:S01]  /*2f590*/  STL.64 [R1+0xe50], R18 ;  /* 0x000e501201007387 */ /* 0x0005e20000100a00 */
[----:B------:R-:W-:Y:S01]  /*2f5a0*/  IMAD R92, R23, R8, RZ ;  /* 0x00000008175c7224 */ /* 0x000fe200078e02ff */
[----:B------:R-:W1:Y:S01]  /*2f5b0*/  LDC R3, c[0x0][0x240] ;  /* 0x00009000ff037b82 */ /* 0x000e620000000800 */
[----:B------:R-:W-:Y:S02]  /*2f5c0*/  LEA.HI.X.SX32 R21, R37, R2, 0x2, P5 ;  /* 0x0000000225157211 */ /* 0x000fe400028f16ff */
[----:B------:R-:W4:Y:S04]  /*2f5d0*/  LDL.LU R37, [R1+0x5fc] ;  /* 0x0005fc0001257983 */ /* 0x000f280000300800 */
[----:B------:R-:W4:Y:S01]  /*2f5e0*/  LDL.LU R49, [R1+0x310] ;  /* 0x0003100001317983 */ /* 0x000f220000300800 */
[----:B------:R-:W-:Y:S01]  /*2f5f0*/  IMAD R93, R48, R244, RZ ;  /* 0x000000f4305d7224 */ /* 0x000fe200078e02ff */
[----:B------:R-:W4:Y:S01]  /*2f600*/  LDC R8, c[0x0][0x240] ;  /* 0x00009000ff087b82 */ /* 0x000f220000000800 */
[C---:B--2---:R-:W-:Y:S01]  /*2f610*/  LEA R18, P6, R35.reuse, R0, 0x2 ;  /* 0x0000000023127211 */ /* 0x044fe200078c10ff */
[----:B------:R-:W2:Y:S03]  /*2f620*/  LDL.LU R242, [R1+0x31c] ;  /* 0x00031c0001f27983 */ /* 0x000ea60000300800 */
[----:B------:R-:W-:Y:S01]  /*2f630*/  LEA.HI.X.SX32 R19, R35, R2, 0x2, P6 ;  /* 0x0000000223137211 */ /* 0x000fe200030f16ff */
[----:B------:R3:W-:Y:S01]  /*2f640*/  STL.64 [R1+0xe48], R20 ;  /* 0x000e481401007387 */ /* 0x0007e20000100a00 */
[----:B------:R-:W-:Y:S01]  /*2f650*/  IMAD R87, R67, R45, RZ ;  /* 0x0000002d43577224 */ /* 0x000fe200078e02ff */
[----:B------:R-:W2:Y:S02]  /*2f660*/  LDC R244, c[0x0][0x240] ;  /* 0x00009000fff47b82 */ /* 0x000ea40000000800 */
[----:B------:R-:W2:Y:S04]  /*2f670*/  LDL.LU R40, [R1+0x328] ;  /* 0x0003280001287983 */ /* 0x000ea80000300800 */
[----:B------:R1:W-:Y:S04]  /*2f680*/  STL.64 [R1+0xe40], R18 ;  /* 0x000e401201007387 */ /* 0x0003e80000100a00 */
[----:B------:R-:W2:Y:S01]  /*2f690*/  LDL.LU R41, [R1+0x60c] ;  /* 0x00060c0001297983 */ /* 0x000ea20000300800 */
[----:B---3--:R-:W-:-:S04]  /*2f6a0*/  LEA R20, P5, R15, R0, 0x2 ;  /* 0x000000000f147211 */ /* 0x008fc800078a10ff */
[----:B------:R-:W-:Y:S02]  /*2f6b0*/  LEA.HI.X.SX32 R21, R15, R2, 0x2, P5 ;  /* 0x000000020f157211 */ /* 0x000fe400028f16ff */
[----:B------:R-:W3:Y:S04]  /*2f6c0*/  LDL.LU R15, [R1+0x330] ;  /* 0x00033000010f7983 */ /* 0x000ee80000300800 */
[----:B------:R1:W-:Y:S04]  /*2f6d0*/  STL.64 [R1+0xe38], R20 ;  /* 0x000e381401007387 */ /* 0x0003e80000100a00 */
[----:B------:R-:W3:Y:S04]  /*2f6e0*/  LDL.LU R23, [R1+0x61c] ;  /* 0x00061c0001177983 */ /* 0x000ee80000300800 */
[----:B------:R-:W3:Y:S01]  /*2f6f0*/  LDL.LU R48, [R1+0x33c] ;  /* 0x00033c0001307983 */ /* 0x000ee20000300800 */
[----:B-1----:R-:W-:-:S03]  /*2f700*/  LEA R18, P6, R13, R0, 0x2 ;  /* 0x000000000d127211 */ /* 0x002fc600078c10ff */
[----:B------:R-:W3:Y:S01]  /*2f710*/  LDL.LU R21, [R1+0x348] ;  /* 0x0003480001157983 */ /* 0x000ee20000300800 */
[----:B------:R-:W-:-:S05]  /*2f720*/  LEA.HI.X.SX32 R19, R13, R2, 0x2, P6 ;  /* 0x000000020d137211 */ /* 0x000fca00030f16ff */
[----:B------:R1:W-:Y:S01]  /*2f730*/  STL.64 [R1+0xe30], R18 ;  /* 0x000e301201007387 */ /* 0x0003e20000100a00 */
[----:B------:R-:W-:-:S04]  /*2f740*/  LEA R34, P5, R6, R0, 0x2 ;  /* 0x0000000006227211 */ /* 0x000fc800078a10ff */
[----:B------:R-:W-:Y:S02]  /*2f750*/  LEA.HI.X.SX32 R35, R6, R2, 0x2, P5 ;  /* 0x0000000206237211 */ /* 0x000fe400028f16ff */
[----:B------:R-:W3:Y:S04]  /*2f760*/  LDL.LU R6, [R1+0x350] ;  /* 0x0003500001067983 */ /* 0x000ee80000300800 */
[----:B------:R1:W-:Y:S04]  /*2f770*/  STL.64 [R1+0xe28], R34 ;  /* 0x000e282201007387 */ /* 0x0003e80000100a00 */
[----:B------:R-:W3:Y:S01]  /*2f780*/  LDL.LU R13, [R1+0x62c] ;  /* 0x00062c00010d7983 */ /* 0x000ee20000300800 */
[----:B-1----:R-:W-:-:S04]  /*2f790*/  LEA R18, P6, R17, R0, 0x2 ;  /* 0x0000000011127211 */ /* 0x002fc800078c10ff */
[----:B------:R-:W-:Y:S02]  /*2f7a0*/  LEA.HI.X.SX32 R19, R17, R2, 0x2, P6 ;  /* 0x0000000211137211 */ /* 0x000fe400030f16ff */
[----:B------:R-:W3:Y:S01]  /*2f7b0*/  LDL.LU R17, [R1+0x358] ;  /* 0x0003580001117983 */ /* 0x000ee20000300800 */
[----:B------:R-:W-:-:S03]  /*2f7c0*/  LEA R34, P5, R33, R0, 0x2 ;  /* 0x0000000021227211 */ /* 0x000fc600078a10ff */
[----:B------:R1:W-:Y:S01]  /*2f7d0*/  STL.64 [R1+0xe20], R18 ;  /* 0x000e201201007387 */ /* 0x0003e20000100a00 */
[----:B------:R-:W-:Y:S02]  /*2f7e0*/  LEA.HI.X.SX32 R35, R33, R2, 0x2, P5 ;  /* 0x0000000221237211 */ /* 0x000fe400028f16ff */
[C---:B-1----:R-:W-:Y:S01]  /*2f7f0*/  LEA R18, P6, R16.reuse, R0, 0x2 ;  /* 0x0000000010127211 */ /* 0x042fe200078c10ff */
[----:B------:R-:W-:Y:S02]  /*2f800*/  IMAD R20, R243, R3, RZ ;  /* 0x00000003f3147224 */ /* 0x000fe400078e02ff */
[----:B------:R-:W3:Y:S01]  /*2f810*/  LDL.LU R243, [R1+0x360] ;  /* 0x0003600001f37983 */ /* 0x000ee20000300800 */
[----:B------:R-:W-:Y:S01]  /*2f820*/  LEA.HI.X.SX32 R19, R16, R2, 0x2, P6 ;  /* 0x0000000210137211 */ /* 0x000fe200030f16ff */
[----:B------:R-:W1:Y:S02]  /*2f830*/  LDC R3, c[0x0][0x240] ;  /* 0x00009000ff037b82 */ /* 0x000e640000000800 */
[----:B------:R4:W-:Y:S04]  /*2f840*/  STL.64 [R1+0xe18], R34 ;  /* 0x000e182201007387 */ /* 0x0009e80000100a00 */
[----:B------:R-:W3:Y:S04]  /*2f850*/  LDL.LU R16, [R1+0x36c] ;  /* 0x00036c0001107983 */ /* 0x000ee80000300800 */
[----:B------:R4:W-:Y:S04]  /*2f860*/  STL.64 [R1+0xe10], R18 ;  /* 0x000e101201007387 */ /* 0x0009e80000100a00 */
[----:B------:R-:W3:Y:S01]  /*2f870*/  LDL.LU R33, [R1+0x370] ;  /* 0x0003700001217983 */ /* 0x000ee20000300800 */
[----:B----4-:R-:W-:-:S04]  /*2f880*/  LEA R34, P5, R66, R0, 0x2 ;  /* 0x0000000042227211 */ /* 0x010fc800078a10ff */
[----:B------:R-:W-:Y:S02]  /*2f890*/  LEA.HI.X.SX32 R35, R66, R2, 0x2, P5 ;  /* 0x0000000242237211 */ /* 0x000fe400028f16ff */
[----:B------:R-:W-:-:S03]  /*2f8a0*/  LEA R18, P6, R49, R0, 0x2 ;  /* 0x0000000031127211 */ /* 0x000fc600078c10ff */
[----:B------:R2:W-:Y:S01]  /*2f8b0*/  STL.64 [R1+0xe08], R34 ;  /* 0x000e082201007387 */ /* 0x0005e20000100a00 */
[----:B------:R-:W-:-:S03]  /*2f8c0*/  LEA.HI.X.SX32 R19, R49, R2, 0x2, P6 ;  /* 0x0000000231137211 */ /* 0x000fc600030f16ff */
[----:B------:R-:W4:Y:S04]  /*2f8d0*/  LDL.LU R49, [R1+0x380] ;  /* 0x0003800001317983 */ /* 0x000f280000300800 */
[----:B------:R1:W-:Y:S01]  /*2f8e0*/  STL.64 [R1+0xe00], R18 ;  /* 0x000e001201007387 */ /* 0x0003e20000100a00 */
[----:B--2---:R-:W-:-:S04]  /*2f8f0*/  LEA R34, P5, R242, R0, 0x2 ;  /* 0x00000000f2227211 */ /* 0x004fc800078a10ff */
[----:B------:R-:W-:Y:S02]  /*2f900*/  LEA.HI.X.SX32 R35, R242, R2, 0x2, P5 ;  /* 0x00000002f2237211 */ /* 0x000fe400028f16ff */
        /* <DEDUP_REMOVED lines=22> */
[----:B------:R-:W3:Y:S04]  /*2fa70*/  LDL.LU R17, [R1+0x3b0] ;  /* 0x0003b00001117983 */ /* 0x000ee80000300800 */
[----:B------:R1:W-:Y:S01]  /*2fa80*/  STL.64 [R1+0xdc8], R34 ;  /* 0x000dc82201007387 */ /* 0x0003e20000100a00 */
        /* <DEDUP_REMOVED lines=8> */
[----:B-1----:R-:W-:-:S03]  /*2fb10*/  LEA R18, P6, R33, R0, 0x2 ;  /* 0x0000000021127211 */ /* 0x002fc600078c10ff */
[----:B------:R-:W3:Y:S01]  /*2fb20*/  LDL.LU R45, [R1+0x634] ;  /* 0x00063400012d7983 */ /* 0x000ee20000300800 */
[----:B------:R-:W-:-:S03]  /*2fb30*/  LEA.HI.X.SX32 R19, R33, R2, 0x2, P6 ;  /* 0x0000000221137211 */ /* 0x000fc600030f16ff */
[----:B------:R-:W3:Y:S01]  /*2fb40*/  LDL.LU R33, [R1+0x3a4] ;  /* 0x0003a40001217983 */ /* 0x000ee20000300800 */
[----:B----4-:R-:W-:-:S04]  /*2fb50*/  LEA R34, P5, R49, R0, 0x2 ;  /* 0x0000000031227211 */ /* 0x010fc800078a10ff */
[----:B------:R-:W-:Y:S01]  /*2fb60*/  LEA.HI.X.SX32 R35, R49, R2, 0x2, P5 ;  /* 0x0000000231237211 */ /* 0x000fe200028f16ff */
[----:B------:R2:W-:Y:S04]  /*2fb70*/  STL.64 [R1+0xdb0], R18 ;  /* 0x000db01201007387 */ /* 0x0005e80000100a00 */
[----:B------:R1:W-:Y:S01]  /*2fb80*/  STL.64 [R1+0xda8], R34 ;  /* 0x000da82201007387 */ /* 0x0003e20000100a00 */
[----:B--2---:R-:W-:-:S03]  /*2fb90*/  LEA R18, P6, R242, R0, 0x2 ;  /* 0x00000000f2127211 */ /* 0x004fc600078c10ff */
[----:B-1----:R-:W2:Y:S04]  /*2fba0*/  LDL.LU R35, [R1+0x638] ;  /* 0x0006380001237983 */ /* 0x002ea80000300800 */
[----:B------:R-:W4:Y:S01]  /*2fbb0*/  LDL.LU R34, [R1+0x39c] ;  /* 0x00039c0001227983 */ /* 0x000f220000300800 */
[----:B------:R-:W-:-:S03]  /*2fbc0*/  LEA.HI.X.SX32 R19, R242, R2, 0x2, P6 ;  /* 0x00000002f2137211 */ /* 0x000fc600030f16ff */
[----:B------:R-:W2:Y:S01]  /*2fbd0*/  LDL.LU R242, [R1+0x398] ;  /* 0x0003980001f27983 */ /* 0x000ea20000300800 */
[----:B------:R-:W-:Y:S02]  /*2fbe0*/  IMAD R74, R41, R8, RZ ;  /* 0x00000008294a7224 */ /* 0x000fe400078e02ff */
[----:B------:R-:W1:Y:S01]  /*2fbf0*/  LDC R8, c[0x0][0x240] ;  /* 0x00009000ff087b82 */ /* 0x000e620000000800 */
[----:B------:R-:W2:Y:S01]  /*2fc00*/  LDL.LU R67, [R1+0x394] ;  /* 0x0003940001437983 */ /* 0x000ea20000300800 */
[----:B---3--:R-:W-:-:S03]  /*2fc10*/  LEA R40, P5, R15, R0, 0x2 ;  /* 0x000000000f287211 */ /* 0x008fc600078a10ff */
[----:B------:R3:W-:Y:S01]  /*2fc20*/  STL.64 [R1+0xda0], R18 ;  /* 0x000da01201007387 */ /* 0x0007e20000100a00 */
[----:B------:R-:W-:-:S03]  /*2fc30*/  LEA.HI.X.SX32 R41, R15, R2, 0x2, P5 ;  /* 0x000000020f297211 */ /* 0x000fc600028f16ff */
[----:B------:R-:W1:Y:S04]  /*2fc40*/  LDL.LU R44, [R1+0x63c] ;  /* 0x00063c00012c7983 */ /* 0x000e680000300800 */
[----:B------:R-:W2:Y:S01]  /*2fc50*/  LDL.LU R15, [R1+0x388] ;  /* 0x00038800010f7983 */ /* 0x000ea20000300800 */
[----:B---3--:R-:W-:-:S03]  /*2fc60*/  LEA R18, P6, R48, R0, 0x2 ;  /* 0x0000000030127211 */ /* 0x008fc600078c10ff */
[----:B------:R3:W-:Y:S01]  /*2fc70*/  STL.64 [R1+0xd98], R40 ;  /* 0x000d982801007387 */ /* 0x0007e20000100a00 */
[----:B------:R-:W-:-:S03]  /*2fc80*/  LEA.HI.X.SX32 R19, R48, R2, 0x2, P6 ;  /* 0x0000000230137211 */ /* 0x000fc600030f16ff */
[----:B------:R-:W2:Y:S04]  /*2fc90*/  LDL.LU R66, [R1+0x640] ;  /* 0x0006400001427983 */ /* 0x000ea80000300800 */
[----:B------:R-:W2:Y:S04]  /*2fca0*/  LDL.LU R48, [R1+0x384] ;  /* 0x0003840001307983 */ /* 0x000ea80000300800 */
[----:B------:R-:W2:Y:S04]  /*2fcb0*/  LDL.LU R49, [R1+0x37c] ;  /* 0x00037c0001317983 */ /* 0x000ea80000300800 */
[----:B------:R3:W-:Y:S02]  /*2fcc0*/  STL.64 [R1+0xd90], R18 ;  /* 0x000d901201007387 */ /* 0x0007e40000100a00 */
[----:B---3--:R-:W-:-:S04]  /*2fcd0*/  LEA R40, P5, R6, R0, 0x2 ;  /* 0x0000000006287211 */ /* 0x008fc800078a10ff */
[----:B------:R-:W-:Y:S02]  /*2fce0*/  LEA.HI.X.SX32 R41, R6, R2, 0x2, P5 ;  /* 0x0000000206297211 */ /* 0x000fe400028f16ff */
[----:B------:R-:W3:Y:S04]  /*2fcf0*/  LDL.LU R6, [R1+0x378] ;  /* 0x0003780001067983 */ /* 0x000ee80000300800 */
[----:B------:R4:W-:Y:S04]  /*2fd00*/  STL.64 [R1+0xd88], R40 ;  /* 0x000d882801007387 */ /* 0x0009e80000100a00 */
[----:B------:R-:W3:Y:S01]  /*2fd10*/  LDL.LU R21, [R1+0x644] ;  /* 0x0006440001157983 */ /* 0x000ee20000300800 */
[----:B------:R-:W-:-:S04]  /*2fd20*/  LEA R18, P6, R17, R0, 0x2 ;  /* 0x0000000011127211 */ /* 0x000fc800078c10ff */
[----:B------:R-:W-:Y:S02]  /*2fd30*/  LEA.HI.X.SX32 R19, R17, R2, 0x2, P6 ;  /* 0x0000000211137211 */ /* 0x000fe400030f16ff */
[----:B------:R-:W3:Y:S04]  /*2fd40*/  LDL.LU R17, [R1+0x374] ;  /* 0x0003740001117983 */ /* 0x000ee80000300800 */
[----:B------:R4:W-:Y:S02]  /*2fd50*/  STL.64 [R1+0xd80], R18 ;  /* 0x000d801201007387 */ /* 0x0009e40000100a00 */
[----:B----4-:R-:W-:-:S04]  /*2fd60*/  LEA R40, P5, R243, R0, 0x2 ;  /* 0x00000000f3287211 */ /* 0x010fc800078a10ff */
[----:B------:R-:W-:Y:S02]  /*2fd70*/  LEA.HI.X.SX32 R41, R243, R2, 0x2, P5 ;  /* 0x00000002f3297211 */ /* 0x000fe400028f16ff */
[----:B------:R-:W4:Y:S01]  /*2fd80*/  LDL.LU R243, [R1+0x368] ;  /* 0x0003680001f37983 */ /* 0x000f220000300800 */
[----:B------:R-:W-:-:S03]  /*2fd90*/  LEA R18, P6, R16, R0, 0x2 ;  /* 0x0000000010127211 */ /* 0x000fc600078c10ff */
[----:B------:R2:W-:Y:S01]  /*2fda0*/  STL.64 [R1+0xd78], R40 ;  /* 0x000d782801007387 */ /* 0x0005e20000100a00 */
[----:B------:R-:W-:-:S03]  /*2fdb0*/  LEA.HI.X.SX32 R19, R16, R2, 0x2, P6 ;  /* 0x0000000210137211 */ /* 0x000fc600030f16ff */
[----:B------:R-:W4:Y:S04]  /*2fdc0*/  LDL.LU R16, [R1+0x364] ;  /* 0x0003640001107983 */ /* 0x000f280000300800 */
[----:B------:R2:W-:Y:S02]  /*2fdd0*/  STL.64 [R1+0xd70], R18 ;  /* 0x000d701201007387 */ /* 0x0005e40000100a00 */
[----:B--2---:R-:W-:-:S04]  /*2fde0*/  LEA R40, P5, R33, R0, 0x2 ;  /* 0x0000000021287211 */ /* 0x004fc800078a10ff */
[----:B------:R-:W-:Y:S02]  /*2fdf0*/  LEA.HI.X.SX32 R41, R33, R2, 0x2, P5 ;  /* 0x0000000221297211 */ /* 0x000fe400028f16ff */
[----:B------:R-:W2:Y:S04]  /*2fe00*/  LDL.LU R33, [R1+0x35c] ;  /* 0x00035c0001217983 */ /* 0x000ea80000300800 */
[----:B------:R1:W-:Y:S01]  /*2fe10*/  STL.64 [R1+0xd68], R40 ;  /* 0x000d682801007387 */ /* 0x0003e20000100a00 */
[----:B------:R-:W-:-:S04]  /*2fe20*/  LEA R18, P6, R34, R0, 0x2 ;  /* 0x0000000022127211 */ /* 0x000fc800078c10ff */
[----:B------:R-:W-:Y:S02]  /*2fe30*/  LEA.HI.X.SX32 R19, R34, R2, 0x2, P6 ;  /* 0x0000000222137211 */ /* 0x000fe400030f16ff */
[C---:B-1----:R-:W-:Y:S01]  /*2fe40*/  LEA R40, P5, R242.reuse, R0, 0x2 ;  /* 0x00000000f2287211 */ /* 0x042fe200078a10ff */
[----:B------:R-:W2:Y:S03]  /*2fe50*/  LDL.LU R34, [R1+0x354] ;  /* 0x0003540001227983 */ /* 0x000ea60000300800 */
[----:B------:R-:W-:Y:S01]  /*2fe60*/  LEA.HI.X.SX32 R41, R242, R2, 0x2, P5 ;  /* 0x00000002f2297211 */ /* 0x000fe200028f16ff */
[----:B------:R1:W-:Y:S04]  /*2fe70*/  STL.64 [R1+0xd60], R18 ;  /* 0x000d601201007387 */ /* 0x0003e80000100a00 */
[----:B------:R-:W2:Y:S04]  /*2fe80*/  LDL.LU R242, [R1+0x34c] ;  /* 0x00034c0001f27983 */ /* 0x000ea80000300800 */
[----:B------:R1:W-:Y:S02]  /*2fe90*/  STL.64 [R1+0xd58], R40 ;  /* 0x000d582801007387 */ /* 0x0003e40000100a00 */
[----:B-1----:R-:W-:-:S04]  /*2fea0*/  LEA R18, P6, R67, R0, 0x2 ;  /* 0x0000000043127211 */ /* 0x002fc800078c10ff */
[----:B------:R-:W-:Y:S02]  /*2feb0*/  LEA.HI.X.SX32 R19, R67, R2, 0x2, P6 ;  /* 0x0000000243137211 */ /* 0x000fe400030f16ff */
[----:B------:R-:W-:-:S03]  /*2fec0*/  LEA R40, P5, R15, R0, 0x2 ;  /* 0x000000000f287211 */ /* 0x000fc600078a10ff */
[----:B------:R1:W-:Y:S01]  /*2fed0*/  STL.64 [R1+0xd50], R18 ;  /* 0x000d501201007387 */ /* 0x0003e20000100a00 */
[----:B------:R-:W-:-:S03]  /*2fee0*/  LEA.HI.X.SX32 R41, R15, R2, 0x2, P5 ;  /* 0x000000020f297211 */ /* 0x000fc600028f16ff */
[----:B------:R-:W2:Y:S01]  /*2fef0*/  LDL.LU R15, [R1+0x344] ;  /* 0x00034400010f7983 */ /* 0x000ea20000300800 */
[----:B-1----:R-:W-:-:S03]  /*2ff00*/  LEA R18, P6, R48, R0, 0x2 ;  /* 0x0000000030127211 */ /* 0x002fc600078c10ff */
        /* <DEDUP_REMOVED lines=21> */
[----:B------:R-:W4:Y:S04]  /*30060*/  LDL.LU R16, [R1+0x324] ;  /* 0x0003240001107983 */ /* 0x000f280000300800 */
[----:B------:R1:W-:Y:S01]  /*30070*/  STL.64 [R1+0xd18], R40 ;  /* 0x000d182801007387 */ /* 0x0003e20000100a00 */
[----:B--2---:R-:W-:-:S03]  /*30080*/  LEA R18, P6, R33, R0, 0x2 ;  /* 0x0000000021127211 */ /* 0x004fc600078c10ff */
[----:B------:R-:W2:Y:S01]  /*30090*/  LDL.LU R38, [R1+0x648] ;  /* 0x0006480001267983 */ /* 0x000ea20000300800 */
[----:B------:R-:W-:-:S03]  /*300a0*/  LEA.HI.X.SX32 R19, R33, R2, 0x2, P6 ;  /* 0x0000000221137211 */ /* 0x000fc600030f16ff */
[----:B------:R-:W2:Y:S01]  /*300b0*/  LDL.LU R33, [R1+0x320] ;  /* 0x0003200001217983 */ /* 0x000ea20000300800 */
[----:B------:R-:W-:Y:S02]  /*300c0*/  IMAD R23, R23, R244, RZ ;  /* 0x000000f417177224 */ /* 0x000fe400078e02ff */
[----:B------:R-:W1:Y:S01]  /*300d0*/  LDC R244, c[0x0][0x240] ;  /* 0x00009000fff47b82 */ /* 0x000e620000000800 */
[----:B------:R-:W-:Y:S01]  /*300e0*/  IMAD R75, R45, R3, RZ ;  /* 0x000000032d4b7224 */ /* 0x000fe200078e02ff */
[----:B------:R1:W-:Y:S04]  /*300f0*/  STL.64 [R1+0xd10], R18 ;  /* 0x000d101201007387 */ /* 0x0003e80000100a00 */
[----:B------:R-:W2:Y:S01]  /*30100*/  LDL.LU R45, [R1+0x64c] ;  /* 0x00064c00012d7983 */ /* 0x000ea20000300800 */
[----:B------:R-:W-:Y:S01]  /*30110*/  IMAD R68, R44, R8, RZ ;  /* 0x000000082c447224 */ /* 0x000fe200078e02ff */
[----:B------:R-:W2:Y:S01]  /*30120*/  LDC R3, c[0x0][0x240] ;  /* 0x00009000ff037b82 */ /* 0x000ea20000000800 */
[----:B------:R-:W-:-:S07]  /*30130*/  IMAD R13, R13, R245, RZ ;  /* 0x000000f50d0d7224 */ /* 0x000fce00078e02ff */
[----:B------:R-:W1:Y:S02]  /*30140*/  LDC R245, c[0x0][0x240] ;  /* 0x00009000fff57b82 */ /* 0x000e640000000800 */
[----:B-1----:R-:W-:-:S04]  /*30150*/  LEA R40, P5, R34, R0, 0x2 ;  /* 0x0000000022287211 */ /* 0x002fc800078a10ff */
[----:B------:R-:W-:Y:S01]  /*30160*/  LEA.HI.X.SX32 R41, R34, R2, 0x2, P5 ;  /* 0x0000000222297211 */ /* 0x000fe200028f16ff */
[----:B------:R-:W-:Y:S01]  /*30170*/  IMAD R96, R66, R244, RZ ;  /* 0x000000f442607224 */ /* 0x000fe200078e02ff */
[----:B------:R-:W2:Y:S01]  /*30180*/  LDL.LU R34, [R1+0x318] ;  /* 0x0003180001227983 */ /* 0x000ea20000300800 */
[----:B------:R-:W1:Y:S01]  /*30190*/  LDC R8, c[0x0][0x240] ;  /* 0x00009000ff087b82 */ /* 0x000e620000000800 */
[C---:B------:R-:W-:Y:S02]  /*301a0*/  LEA R18, P6, R242.reuse, R0, 0x2 ;  /* 0x00000000f2127211 */ /* 0x040fe400078c10ff */
[----:B------:R1:W-:Y:S02]  /*301b0*/  STL.64 [R1+0xd08], R40 ;  /* 0x000d082801007387 */ /* 0x0003e40000100a00 */
[----:B------:R-:W-:Y:S02]  /*301c0*/  LEA.HI.X.SX32 R19, R242, R2, 0x2, P6 ;  /* 0x00000002f2137211 */ /* 0x000fe400030f16ff */
[----:B------:R-:W2:Y:S01]  /*301d0*/  LDL.LU R242, [R1+0x314] ;  /* 0x0003140001f27983 */ /* 0x000ea20000300800 */
[----:B------:R-:W2:Y:S03]  /*301e0*/  LDC R244, c[0x0][0x240] ;  /* 0x00009000fff47b82 */ /* 0x000ea60000000800 */
[----:B------:R-:W2:Y:S04]  /*301f0*/  LDL.LU R67, [R1+0x30c] ;  /* 0x00030c0001437983 */ /* 0x000ea80000300800 */
[----:B------:R1:W-:Y:S04]  /*30200*/  STL.64 [R1+0xd00], R18 ;  /* 0x000d001201007387 */ /* 0x0003e80000100a00 */
[----:B------:R-:W2:Y:S01]  /*30210*/  LDL.LU R44, [R1+0x650] ;  /* 0x00065000012c7983 */ /* 0x000ea20000300800 */
[----:B-1----:R-:W-:-:S04]  /*30220*/  LEA R40, P5, R15, R0, 0x2 ;  /* 0x000000000f287211 */ /* 0x002fc800078a10ff */
[----:B------:R-:W-:Y:S02]  /*30230*/  LEA.HI.X.SX32 R41, R15, R2, 0x2, P5 ;  /* 0x000000020f297211 */ /* 0x000fe400028f16ff */
[----:B------:R-:W2:Y:S04]  /*30240*/  LDL.LU R15, [R1+0x304] ;  /* 0x00030400010f7983 */ /* 0x000ea80000300800 */
[----:B------:R3:W-:Y:S01]  /*30250*/  STL.64 [R1+0xcf8], R40 ;  /* 0x000cf82801007387 */ /* 0x0007e20000100a00 */
[----:B------:R-:W-:-:S03]  /*30260*/  LEA R18, P6, R48, R0, 0x2 ;  /* 0x0000000030127211 */ /* 0x000fc600078c10ff */
[----:B------:R-:W2:Y:S01]  /*30270*/  LDL.LU R66, [R1+0x654] ;  /* 0x0006540001427983 */ /* 0x000ea20000300800 */
[----:B------:R-:W-:-:S03]  /*30280*/  LEA.HI.X.SX32 R19, R48, R2, 0x2, P6 ;  /* 0x0000000230137211 */ /* 0x000fc600030f16ff */
[----:B------:R-:W2:Y:S04]  /*30290*/  LDL.LU R48, [R1+0x300] ;  /* 0x0003000001307983 */ /* 0x000ea80000300800 */
[----:B------:R-:W2:Y:S04]  /*302a0*/  LDL.LU R49, [R1+0x2f8] ;  /* 0x0002f80001317983 */ /* 0x000ea80000300800 */
[----:B------:R1:W-:Y:S01]  /*302b0*/  STL.64 [R1+0xcf0], R18 ;  /* 0x000cf01201007387 */ /* 0x0003e20000100a00 */
[----:B------:R-:W-:Y:S02]  /*302c0*/  IMAD R97, R21, R245, RZ ;  /* 0x000000f515617224 */ /* 0x000fe400078e02ff */
[----:B------:R-:W2:Y:S01]  /*302d0*/  LDC R245, c[0x0][0x240] ;  /* 0x00009000fff57b82 */ /* 0x000ea20000000800 */
[----:B---3--:R-:W-:-:S04]  /*302e0*/  LEA R40, P5, R6, R0, 0x2 ;  /* 0x0000000006287211 */ /* 0x008fc800078a10ff */
[----:B------:R-:W-:Y:S02]  /*302f0*/  LEA.HI.X.SX32 R41, R6, R2, 0x2, P5 ;  /* 0x0000000206297211 */ /* 0x000fe400028f16ff */
[----:B------:R-:W3:Y:S04]  /*30300*/  LDL.LU R6, [R1+0x2f4] ;  /* 0x0002f40001067983 */ /* 0x000ee80000300800 */
[----:B------:R4:W-:Y:S04]  /*30310*/  STL.64 [R1+0xce8], R40 ;  /* 0x000ce82801007387 */ /* 0x0009e80000100a00 */
[----:B------:R-:W3:Y:S01]  /*30320*/  LDL.LU R21, [R1+0x658] ;  /* 0x0006580001157983 */ /* 0x000ee20000300800 */
        /* <DEDUP_REMOVED lines=12> */
[----:B--2---:R-:W-:-:S04]  /*303f0*/  LEA R40, P5, R33, R0, 0x2 ;  /* 0x0000000021287211 */ /* 0x004fc800078a10ff */
[----:B------:R-:W-:Y:S02]  /*30400*/  LEA.HI.X.SX32 R41, R33, R2, 0x2, P5 ;  /* 0x0000000221297211 */ /* 0x000fe400028f16ff */
[----:B------:R-:W2:Y:S04]  /*30410*/  LDL.LU R33, [R1+0x2d8] ;  /* 0x0002d80001217983 */ /* 0x000ea80000300800 */
[----:B------:R1:W-:Y:S02]  /*30420*/  STL.64 [R1+0xcc8], R40 ;  /* 0x000cc82801007387 */ /* 0x0003e40000100a00 */
[----:B-1----:R-:W-:-:S04]  /*30430*/  LEA R18, P6, R34, R0, 0x2 ;  /* 0x0000000022127211 */ /* 0x002fc800078c10ff */
[----:B------:R-:W-:Y:S02]  /*30440*/  LEA.HI.X.SX32 R19, R34, R2, 0x2, P6 ;  /* 0x0000000222137211 */ /* 0x000fe400030f16ff */
[----:B------:R-:W2:Y:S01]  /*30450*/  LDL.LU R34, [R1+0x2d4] ;  /* 0x0002d40001227983 */ /* 0x000ea20000300800 */
[----:B------:R-:W-:-:S03]  /*30460*/  LEA R40, P5, R242, R0, 0x2 ;  /* 0x00000000f2287211 */ /* 0x000fc600078a10ff */
[----:B------:R1:W-:Y:S01]  /*30470*/  STL.64 [R1+0xcc0], R18 ;  /* 0x000cc01201007387 */ /* 0x0003e20000100a00 */
[----:B------:R-:W-:-:S03]  /*30480*/  LEA.HI.X.SX32 R41, R242, R2, 0x2, P5 ;  /* 0x00000002f2297211 */ /* 0x000fc600028f16ff */
        /* <DEDUP_REMOVED lines=16> */
[----:B------:R-:W-:Y:S02]  /*30590*/  IMAD R60, R44, R8, RZ ;  /* 0x000000082c3c7224 */ /* 0x000fe400078e02ff */
[----:B------:R-:W-:Y:S01]  /*305a0*/  IMAD R61, R66, R244, RZ ;  /* 0x000000f4423d7224 */ /* 0x000fe200078e02ff */
[----:B------:R-:W2:Y:S01]  /*305b0*/  LDC R8, c[0x0][0x240] ;  /* 0x00009000ff087b82 */ /* 0x000ea20000000800 */
[----:B------:R-:W-:Y:S02]  /*305c0*/  IMAD R32, R32, R42, RZ ;  /* 0x0000002a20207224 */ /* 0x000fe400078e02ff */
[----:B------:R-:W-:-:S05]  /*305d0*/  IMAD R37, R37, R4, RZ ;  /* 0x0000000425257224 */ /* 0x000fca00078e02ff */
[----:B------:R-:W2:Y:S01]  /*305e0*/  LDC R4, c[0x0][0x240] ;  /* 0x00009000ff047b82 */ /* 0x000ea20000000800 */
[----:B------:R-:W-:-:S07]  /*305f0*/  IMAD R70, R38, R3, RZ ;  /* 0x0000000326467224 */ /* 0x000fce00078e02ff */
[----:B------:R-:W2:Y:S08]  /*30600*/  LDC R3, c[0x0][0x240] ;  /* 0x00009000ff037b82 */ /* 0x000eb00000000800 */
[----:B------:R-:W2:Y:S01]  /*30610*/  LDC R244, c[0x0][0x240] ;  /* 0x00009000fff47b82 */ /* 0x000ea20000000800 */
        /* <DEDUP_REMOVED lines=19> */
[----:B------:R-:W2:Y:S04]  /*30750*/  LDL.LU R33, [R1+0x29c] ;  /* 0x00029c0001217983 */ /* 0x000ea80000300800 */
[----:B------:R1:W-:Y:S04]  /*30760*/  STL.64 [R1+0xc70], R18 ;  /* 0x000c701201007387 */ /* 0x0003e80000100a00 */
[----:B------:R-:W2:Y:S01]  /*30770*/  LDL.LU R67, [R1+0x664] ;  /* 0x0006640001437983 */ /* 0x000ea20000300800 */
[----:B-1----:R-:W-:-:S04]  /*30780*/  LEA R40, P5, R34, R0, 0x2 ;  /* 0x0000000022287211 */ /* 0x002fc800078a10ff */
[----:B------:R-:W-:Y:S02]  /*30790*/  LEA.HI.X.SX32 R41, R34, R2, 0x2, P5 ;  /* 0x0000000222297211 */ /* 0x000fe400028f16ff */
[----:B------:R-:W2:Y:S01]  /*307a0*/  LDL.LU R34, [R1+0x298] ;  /* 0x0002980001227983 */ /* 0x000ea20000300800 */
[----:B------:R-:W-:-:S03]  /*307b0*/  LEA R18, P6, R242, R0, 0x2 ;  /* 0x00000000f2127211 */ /* 0x000fc600078c10ff */
[----:B------:R1:W-:Y:S01]  /*307c0*/  STL.64 [R1+0xc68], R40 ;  /* 0x000c682801007387 */ /* 0x0003e20000100a00 */
[----:B------:R-:W-:-:S03]  /*307d0*/  LEA.HI.X.SX32 R19, R242, R2, 0x2, P6 ;  /* 0x00000002f2137211 */ /* 0x000fc600030f16ff */
[----:B------:R-:W2:Y:S01]  /*307e0*/  LDL.LU R242, [R1+0x294] ;  /* 0x0002940001f27983 */ /* 0x000ea20000300800 */
[----:B------:R-:W-:Y:S02]  /*307f0*/  IMAD R251, R21, R245, RZ ;  /* 0x000000f515fb7224 */ /* 0x000fe400078e02ff */
[----:B------:R-:W-:Y:S01]  /*30800*/  IMAD R35, R35, R4, RZ ;  /* 0x0000000423237224 */ /* 0x000fe200078e02ff */
[----:B------:R-:W2:Y:S01]  /*30810*/  LDL.LU R21, [R1+0x28c] ;  /* 0x00028c0001157983 */ /* 0x000ea20000300800 */
[----:B------:R-:W2:Y:S03]  /*30820*/  LDC R4, c[0x0][0x240] ;  /* 0x00009000ff047b82 */ /* 0x000ea60000000800 */
[----:B------:R1:W-:Y:S04]  /*30830*/  STL.64 [R1+0xc60], R18 ;  /* 0x000c601201007387 */ /* 0x0003e80000100a00 */
[----:B------:R-:W2:Y:S01]  /*30840*/  LDL.LU R66, [R1+0x670] ;  /* 0x0006700001427983 */ /* 0x000ea20000300800 */
[----:B------:R-:W2:Y:S01]  /*30850*/  LDC R245, c[0x0][0x240] ;  /* 0x00009000fff57b82 */ /* 0x000ea20000000800 */
[----:B-1----:R-:W-:-:S04]  /*30860*/  LEA R40, P5, R15, R0, 0x2 ;  /* 0x000000000f287211 */ /* 0x002fc800078a10ff */
[----:B------:R-:W-:Y:S02]  /*30870*/  LEA.HI.X.SX32 R41, R15, R2, 0x2, P5 ;  /* 0x000000020f297211 */ /* 0x000fe400028f16ff */
[----:B------:R-:W2:Y:S01]  /*30880*/  LDL.LU R15, [R1+0x284] ;  /* 0x00028400010f7983 */ /* 0x000ea20000300800 */
[----:B------:R-:W-:-:S03]  /*30890*/  LEA R18, P6, R48, R0, 0x2 ;  /* 0x0000000030127211 */ /* 0x000fc600078c10ff */
[----:B------:R-:W-:Y:S01]  /*308a0*/  STL.64 [R1+0xc58], R40 ;  /* 0x000c582801007387 */ /* 0x000fe20000100a00 */
[----:B------:R-:W-:-:S03]  /*308b0*/  LEA.HI.X.SX32 R19, R48, R2, 0x2, P6 ;  /* 0x0000000230137211 */ /* 0x000fc600030f16ff */
[----:B------:R-:W2:Y:S04]  /*308c0*/  LDL.LU R49, [R1+0x674] ;  /* 0x0006740001317983 */ /* 0x000ea80000300800 */
[----:B------:R1:W-:Y:S04]  /*308d0*/  STL.64 [R1+0xc50], R18 ;  /* 0x000c501201007387 */ /* 0x0003e80000100a00 */
[----:B-1----:R-:W2:Y:S04]  /*308e0*/  LDL.LU R18, [R1+0x27c] ;  /* 0x00027c0001127983 */ /* 0x002ea80000300800 */
[----:B------:R-:W2:Y:S01]  /*308f0*/  LDL.LU R19, [R1+0x278] ;  /* 0x0002780001137983 */ /* 0x000ea20000300800 */
        /* <DEDUP_REMOVED lines=34> */
[----:B------:R-:W2:Y:S04]  /*30b20*/  LDL.LU R15, [R1+0x244] ;  /* 0x00024400010f7983 */ /* 0x000ea80000300800 */
[----:B------:R1:W-:Y:S02]  /*30b30*/  STL.64 [R1+0xc08], R42 ;  /* 0x000c082a01007387 */ /* 0x0003e40000100a00 */
[----:B-1----:R-:W-:-:S04]  /*30b40*/  LEA R40, P6, R18, R0, 0x2 ;  /* 0x0000000012287211 */ /* 0x002fc800078c10ff */
[----:B------:R-:W-:Y:S02]  /*30b50*/  LEA.HI.X.SX32 R41, R18, R2, 0x2, P6 ;  /* 0x0000000212297211 */ /* 0x000fe400030f16ff */
[C---:B------:R-:W-:Y:S01]  /*30b60*/  LEA R42, P5, R19.reuse, R0, 0x2 ;  /* 0x00000000132a7211 */ /* 0x040fe200078a10ff */
[----:B------:R-:W2:Y:S03]  /*30b70*/  LDL.LU R18, [R1+0x23c] ;  /* 0x00023c0001127983 */ /* 0x000ea60000300800 */
[----:B------:R-:W-:Y:S01]  /*30b80*/  LEA.HI.X.SX32 R43, R19, R2, 0x2, P5 ;  /* 0x00000002132b7211 */ /* 0x000fe200028f16ff */
[----:B------:R3:W-:Y:S04]  /*30b90*/  STL.64 [R1+0xc00], R40 ;  /* 0x000c002801007387 */ /* 0x0007e80000100a00 */
        /* <DEDUP_REMOVED lines=8> */
[----:B------:R1:W-:Y:S04]  /*30c20*/  STL.64 [R1+0xbe8], R42 ;  /* 0x000be82a01007387 */ /* 0x0003e80000100a00 */
[----:B------:R-:W3:Y:S01]  /*30c30*/  LDL.LU R19, [R1+0x228] ;  /* 0x0002280001137983 */ /* 0x000ee20000300800 */
[----:B----4-:R-:W-:-:S04]  /*30c40*/  LEA R40, P6, R243, R0, 0x2 ;  /* 0x00000000f3287211 */ /* 0x010fc800078c10ff */
[----:B------:R-:W-:Y:S02]  /*30c50*/  LEA.HI.X.SX32 R41, R243, R2, 0x2, P6 ;  /* 0x00000002f3297211 */ /* 0x000fe400030f16ff */
        /* <DEDUP_REMOVED lines=16> */
[----:B------:R-:W-:-:S02]  /*30d60*/  IMAD R57, R49, R244, RZ ;  /* 0x000000f431397224 */ /* 0x000fc400078e02ff */
[----:B------:R-:W-:-:S05]  /*30d70*/  IMAD R56, R66, R8, RZ ;  /* 0x0000000842387224 */ /* 0x000fca00078e02ff */
[----:B------:R-:W2:Y:S01]  /*30d80*/  LDC R8, c[0x0][0x240] ;  /* 0x00009000ff087b82 */ /* 0x000ea20000000800 */
[----:B-1----:R-:W-:-:S04]  /*30d90*/  LEA R42, P5, R34, R0, 0x2 ;  /* 0x00000000222a7211 */ /* 0x002fc800078a10ff */
[----:B------:R-:W-:Y:S01]  /*30da0*/  LEA.HI.X.SX32 R43, R34, R2, 0x2, P5 ;  /* 0x00000002222b7211 */ /* 0x000fe200028f16ff */
[----:B------:R-:W-:Y:S01]  /*30db0*/  IMAD R59, R67, R4, RZ ;  /* 0x00000004433b7224 */ /* 0x000fe200078e02ff */
[----:B------:R-:W2:Y:S01]  /*30dc0*/  LDL.LU R34, [R1+0x218] ;  /* 0x0002180001227983 */ /* 0x000ea20000300800 */
[----:B------:R-:W1:Y:S01]  /*30dd0*/  LDC R3, c[0x0][0x240] ;  /* 0x00009000ff037b82 */ /* 0x000e620000000800 */
[C---:B------:R-:W-:Y:S02]  /*30de0*/  LEA R40, P6, R242.reuse, R0, 0x2 ;  /* 0x00000000f2287211 */ /* 0x040fe400078c10ff */
[----:B------:R1:W-:Y:S04]  /*30df0*/  STL.64 [R1+0xbc8], R42 ;  /* 0x000bc82a01007387 */ /* 0x0003e80000100a00 */
[----:B------:R-:W2:Y:S01]  /*30e00*/  LDL.LU R243, [R1+0x214] ;  /* 0x0002140001f37983 */ /* 0x000ea20000300800 */
[----:B------:R-:W-:Y:S01]  /*30e10*/  LEA.HI.X.SX32 R41, R242, R2, 0x2, P6 ;  /* 0x00000002f2297211 */ /* 0x000fe200030f16ff */
[----:B------:R-:W2:Y:S02]  /*30e20*/  LDC R4, c[0x0][0x240] ;  /* 0x00009000ff047b82 */ /* 0x000ea40000000800 */
[----:B------:R-:W2:Y:S04]  /*30e30*/  LDL.LU R67, [R1+0x208] ;  /* 0x0002080001437983 */ /* 0x000ea80000300800 */
[----:B------:R1:W-:Y:S02]  /*30e40*/  STL.64 [R1+0xbc0], R40 ;  /* 0x000bc02801007387 */ /* 0x0003e40000100a00 */
[----:B------:R-:W2:Y:S02]  /*30e50*/  LDC R244, c[0x0][0x240] ;  /* 0x00009000fff47b82 */ /* 0x000ea40000000800 */
[----:B------:R-:W2:Y:S04]  /*30e60*/  LDL.LU R44, [R1+0x6b8] ;  /* 0x0006b800012c7983 */ /* 0x000ea80000300800 */
[----:B------:R-:W2:Y:S01]  /*30e70*/  LDL.LU R242, [R1+0x200] ;  /* 0x0002000001f27983 */ /* 0x000ea20000300800 */
[----:B-1----:R-:W-:-:S04]  /*30e80*/  LEA R42, P5, R15, R0, 0x2 ;  /* 0x000000000f2a7211 */ /* 0x002fc800078a10ff */
[----:B------:R-:W-:Y:S02]  /*30e90*/  LEA.HI.X.SX32 R43, R15, R2, 0x2, P5 ;  /* 0x000000020f2b7211 */ /* 0x000fe400028f16ff */
[----:B------:R-:W2:Y:S04]  /*30ea0*/  LDL.LU R15, [R1+0x1f8] ;  /* 0x0001f800010f7983 */ /* 0x000ea80000300800 */
[----:B------:R3:W-:Y:S04]  /*30eb0*/  STL.64 [R1+0xbb8], R42 ;  /* 0x000bb82a01007387 */ /* 0x0007e80000100a00 */
[----:B------:R-:W2:Y:S04]  /*30ec0*/  LDL.LU R49, [R1+0x6bc] ;  /* 0x0006bc0001317983 */ /* 0x000ea80000300800 */
[----:B------:R-:W2:Y:S01]  /*30ed0*/  LDL.LU R66, [R1+0x1f4] ;  /* 0x0001f40001427983 */ /* 0x000ea20000300800 */
[----:B------:R-:W-:-:S04]  /*30ee0*/  LEA R40, P6, R18, R0, 0x2 ;  /* 0x0000000012287211 */ /* 0x000fc800078c10ff */
[----:B------:R-:W-:-:S05]  /*30ef0*/  LEA.HI.X.SX32 R41, R18, R2, 0x2, P6 ;  /* 0x0000000212297211 */ /* 0x000fca00030f16ff */
[----:B------:R1:W-:Y:S01]  /*30f00*/  STL.64 [R1+0xbb0], R40 ;  /* 0x000bb02801007387 */ /* 0x0003e20000100a00 */
[----:B---3--:R-:W-:-:S04]  /*30f10*/  LEA R42, P5, R6, R0, 0x2 ;  /* 0x00000000062a7211 */ /* 0x008fc800078a10ff */
        /* <DEDUP_REMOVED lines=9> */
[----:B------:R-:W-:-:S03]  /*30fb0*/  LEA.HI.X.SX32 R43, R19, R2, 0x2, P5 ;  /* 0x00000002132b7211 */ /* 0x000fc600028f16ff */
[----:B------:R-:W3:Y:S04]  /*30fc0*/  LDL.LU R19, [R1+0x1e0] ;  /* 0x0001e00001137983 */ /* 0x000ee80000300800 */
[----:B------:R2:W-:Y:S01]  /*30fd0*/  STL.64 [R1+0xb98], R42 ;  /* 0x000b982a01007387 */ /* 0x0005e20000100a00 */
[----:B----4-:R-:W-:-:S04]  /*30fe0*/  LEA R40, P6, R16, R0, 0x2 ;  /* 0x0000000010287211 */ /* 0x010fc800078c10ff */
[----:B------:R-:W-:Y:S02]  /*30ff0*/  LEA.HI.X.SX32 R41, R16, R2, 0x2, P6 ;  /* 0x0000000210297211 */ /* 0x000fe400030f16ff */
        /* <DEDUP_REMOVED lines=29> */
[----:B------:R-:W2:Y:S01]  /*311d0*/  LDC R8, c[0x0][0x240] ;  /* 0x00009000ff087b82 */ /* 0x000ea20000000800 */
[----:B---3--:R-:W-:-:S04]  /*311e0*/  LEA R40, P6, R6, R0, 0x2 ;  /* 0x0000000006287211 */ /* 0x008fc800078c10ff */
[----:B------:R-:W-:Y:S02]  /*311f0*/  LEA.HI.X.SX32 R41, R6, R2, 0x2, P6 ;  /* 0x0000000206297211 */ /* 0x000fe400030f16ff */
[----:B------:R-:W3:Y:S04]  /*31200*/  LDL.LU R6, [R1+0x1c0] ;  /* 0x0001c00001067983 */ /* 0x000ee80000300800 */
[----:B------:R1:W-:Y:S02]  /*31210*/  STL.64 [R1+0xb50], R40 ;  /* 0x000b502801007387 */ /* 0x0003e40000100a00 */
[----:B-1----:R-:W-:-:S04]  /*31220*/  LEA R42, P5, R17, R0, 0x2 ;  /* 0x00000000112a7211 */ /* 0x002fc800078a10ff */
[----:B------:R-:W-:Y:S02]  /*31230*/  LEA.HI.X.SX32 R43, R17, R2, 0x2, P5 ;  /* 0x00000002112b7211 */ /* 0x000fe400028f16ff */
[----:B------:R-:W3:Y:S01]  /*31240*/  LDL.LU R17, [R1+0x1bc] ;  /* 0x0001bc0001117983 */ /* 0x000ee20000300800 */
[----:B------:R-:W-:-:S04]  /*31250*/  LEA R40, P6, R19, R0, 0x2 ;  /* 0x0000000013287211 */ /* 0x000fc800078c10ff */
[----:B------:R-:W-:Y:S01]  /*31260*/  LEA.HI.X.SX32 R41, R19, R2, 0x2, P6 ;  /* 0x0000000213297211 */ /* 0x000fe200030f16ff */
[----:B------:R-:W-:Y:S04]  /*31270*/  STL.64 [R1+0xb48], R42 ;  /* 0x000b482a01007387 */ /* 0x000fe80000100a00 */
[----:B------:R1:W-:Y:S04]  /*31280*/  STL.64 [R1+0xb40], R40 ;  /* 0x000b402801007387 */ /* 0x0003e80000100a00 */
[----:B-1----:R-:W3:Y:S01]  /*31290*/  LDL.LU R41, [R1+0x1b8] ;  /* 0x0001b80001297983 */ /* 0x002ee20000300800 */
[----:B----4-:R-:W-:-:S04]  /*312a0*/  LEA R44, P5, R16, R0, 0x2 ;  /* 0x00000000102c7211 */ /* 0x010fc800078a10ff */
[----:B------:R-:W-:Y:S02]  /*312b0*/  LEA.HI.X.SX32 R45, R16, R2, 0x2, P5 ;  /* 0x00000002102d7211 */ /* 0x000fe400028f16ff */
[----:B------:R-:W4:Y:S04]  /*312c0*/  LDL.LU R16, [R1+0x1b4] ;  /* 0x0001b40001107983 */ /* 0x000f280000300800 */
[----:B------:R1:W-:Y:S04]  /*312d0*/  STL.64 [R1+0xb38], R44 ;  /* 0x000b382c01007387 */ /* 0x0003e80000100a00 */
[----:B------:R-:W4:Y:S04]  /*312e0*/  LDL.LU R63, [R1+0x6c4] ;  /* 0x0006c400013f7983 */ /* 0x000f280000300800 */
[----:B------:R-:W4:Y:S01]  /*312f0*/  LDL.LU R40, [R1+0x1ac] ;  /* 0x0001ac0001287983 */ /* 0x000f220000300800 */
        /* <DEDUP_REMOVED lines=33> */
[----:B------:R-:W-:-:S04]  /*31510*/  LEA R44, P5, R41, R0, 0x2 ;  /* 0x00000000292c7211 */ /* 0x000fc800078a10ff */
[----:B------:R-:W-:Y:S02]  /*31520*/  LEA.HI.X.SX32 R45, R41, R2, 0x2, P5 ;  /* 0x00000002292d7211 */ /* 0x000fe400028f16ff */
[----:B------:R-:W3:Y:S01]  /*31530*/  LDL.LU R41, [R1+0x184] ;  /* 0x0001840001297983 */ /* 0x000ee20000300800 */
[----:B----4-:R-:W-:-:S03]  /*31540*/  LEA R42, P6, R16, R0, 0x2 ;  /* 0x00000000102a7211 */ /* 0x010fc600078c10ff */
[----:B------:R1:W-:Y:S01]  /*31550*/  STL.64 [R1+0xaf8], R44 ;  /* 0x000af82c01007387 */ /* 0x0003e20000100a00 */
[----:B------:R-:W-:-:S03]  /*31560*/  LEA.HI.X.SX32 R43, R16, R2, 0x2, P6 ;  /* 0x00000002102b7211 */ /* 0x000fc600030f16ff */
        /* <DEDUP_REMOVED lines=16> */
[----:B------:R1:W-:Y:S02]  /*31670*/  STL.64 [R1+0xad0], R42 ;  /* 0x000ad02a01007387 */ /* 0x0003e40000100a00 */
[----:B-1----:R-:W-:-:S04]  /*31680*/  LEA R44, P5, R242, R0, 0x2 ;  /* 0x00000000f22c7211 */ /* 0x002fc800078a10ff */
[----:B------:R-:W-:Y:S02]  /*31690*/  LEA.HI.X.SX32 R45, R242, R2, 0x2, P5 ;  /* 0x00000002f22d7211 */ /* 0x000fe400028f16ff */
[----:B------:R-:W2:Y:S01]  /*316a0*/  LDL.LU R242, [R1+0x16c] ;  /* 0x00016c0001f27983 */ /* 0x000ea20000300800 */
[----:B------:R-:W-:-:S03]  /*316b0*/  LEA R42, P6, R15, R0, 0x2 ;  /* 0x000000000f2a7211 */ /* 0x000fc600078c10ff */
        /* <DEDUP_REMOVED lines=21> */
[----:B------:R-:W4:Y:S04]  /*31810*/  LDL.LU R16, [R1+0x158] ;  /* 0x0001580001107983 */ /* 0x000f280000300800 */
[----:B------:R2:W-:Y:S01]  /*31820*/  STL.64 [R1+0xa98], R44 ;  /* 0x000a982c01007387 */ /* 0x0005e20000100a00 */
[----:B-1----:R-:W-:-:S03]  /*31830*/  LEA R42, P6, R40, R0, 0x2 ;  /* 0x00000000282a7211 */ /* 0x002fc600078c10ff */
[----:B------:R-:W4:Y:S01]  /*31840*/  LDL.LU R64, [R1+0x6d8] ;  /* 0x0006d80001407983 */ /* 0x000f220000300800 */
        /* <DEDUP_REMOVED lines=9> */
[----:B------:R1:W-:Y:S01]  /*318e0*/  STL.64 [R1+0xa88], R44 ;  /* 0x000a882c01007387 */ /* 0x0003e20000100a00 */
[----:B------:R-:W-:Y:S02]  /*318f0*/  IMAD R50, R62, R8, RZ ;  /* 0x000000083e327224 */ /* 0x000fe400078e02ff */
[----:B------:R-:W-:-:S04]  /*31900*/  IMAD R18, R18, R245, RZ ;  /* 0x000000f512127224 */ /* 0x000fc800078e02ff */
[----:B------:R-:W1:Y:S02]  /*31910*/  LDC R245, c[0x0][0x240] ;  /* 0x00009000fff57b82 */ /* 0x000e640000000800 */
[----:B-1----:R-:W-:Y:S01]  /*31920*/  LEA R42, P6, R243, R0, 0x2 ;  /* 0x00000000f32a7211 */ /* 0x002fe200078c10ff */
[----:B------:R-:W-:-:S05]  /*31930*/  IMAD R48, R48, R4, RZ ;  /* 0x0000000430307224 */ /* 0x000fca00078e02ff */
[----:B------:R-:W1:Y:S01]  /*31940*/  LDC R8, c[0x0][0x240] ;  /* 0x00009000ff087b82 */ /* 0x000e620000000800 */
[----:B------:R-:W-:Y:S02]  /*31950*/  LEA.HI.X.SX32 R43, R243, R2, 0x2, P6 ;  /* 0x00000002f32b7211 */ /* 0x000fe400030f16ff */
[----:B------:R-:W2:Y:S04]  /*31960*/  LDL.LU R243, [R1+0x148] ;  /* 0x0001480001f37983 */ /* 0x000ea80000300800 */
[----:B------:R-:W2:Y:S01]  /*31970*/  LDL.LU R62, [R1+0x144] ;  /* 0x00014400013e7983 */ /* 0x000ea20000300800 */
[----:B------:R-:W-:Y:S01]  /*31980*/  IMAD R53, R63, R3, RZ ;  /* 0x000000033f357224 */ /* 0x000fe200078e02ff */
[----:B------:R-:W1:Y:S02]  /*31990*/  LDC R4, c[0x0][0x240] ;  /* 0x00009000ff047b82 */ /* 0x000e640000000800 */
[----:B------:R1:W-:Y:S04]  /*319a0*/  STL.64 [R1+0xa80], R42 ;  /* 0x000a802a01007387 */ /* 0x0003e80000100a00 */
[----:B------:R-:W2:Y:S01]  /*319b0*/  LDL.LU R63, [R1+0x6e0] ;  /* 0x0006e000013f7983 */ /* 0x000ea20000300800 */
[C---:B------:R-:W-:Y:S01]  /*319c0*/  LEA R44, P5, R242.reuse, R0, 0x2 ;  /* 0x00000000f22c7211 */ /* 0x040fe200078a10ff */
[----:B------:R-:W-:Y:S01]  /*319d0*/  IMAD R54, R67, R245, RZ ;  /* 0x000000f543367224 */ /* 0x000fe200078e02ff */
[----:B------:R-:W2:Y:S02]  /*319e0*/  LDC R3, c[0x0][0x240] ;  /* 0x00009000ff037b82 */ /* 0x000ea40000000800 */
[----:B------:R-:W-:-:S02]  /*319f0*/  LEA.HI.X.SX32 R45, R242, R2, 0x2, P5 ;  /* 0x00000002f22d7211 */ /* 0x000fc400028f16ff */
[----:B------:R-:W2:Y:S01]  /*31a00*/  LDL.LU R242, [R1+0x140] ;  /* 0x0001400001f27983 */ /* 0x000ea20000300800 */
[----:B-1----:R-:W-:-:S03]  /*31a10*/  LEA R42, P6, R15, R0, 0x2 ;  /* 0x000000000f2a7211 */ /* 0x002fc600078c10ff */
[----:B------:R3:W-:Y:S01]  /*31a20*/  STL.64 [R1+0xa78], R44 ;  /* 0x000a782c01007387 */ /* 0x0007e20000100a00 */
[----:B------:R-:W-:Y:S01]  /*31a30*/  IMAD R34, R34, R4, RZ ;  /* 0x0000000422227224 */ /* 0x000fe200078e02ff */
[----:B------:R-:W1:Y:S01]  /*31a40*/  LDC R245, c[0x0][0x240] ;  /* 0x00009000fff57b82 */ /* 0x000e620000000800 */
[----:B------:R-:W-:Y:S01]  /*31a50*/  LEA.HI.X.SX32 R43, R15, R2, 0x2, P6 ;  /* 0x000000020f2b7211 */ /* 0x000fe200030f16ff */
[----:B------:R-:W2:Y:S04]  /*31a60*/  LDL.LU R38, [R1+0x6e4] ;  /* 0x0006e40001267983 */ /* 0x000ea80000300800 */
[----:B------:R-:W2:Y:S02]  /*31a70*/  LDL.LU R15, [R1+0x13c] ;  /* 0x00013c00010f7983 */ /* 0x000ea40000300800 */
[----:B------:R-:W1:Y:S02]  /*31a80*/  LDC R4, c[0x0][0x240] ;  /* 0x00009000ff047b82 */ /* 0x000e640000000800 */
        /* <DEDUP_REMOVED lines=11> */
[----:B-1----:R-:W-:-:S04]  /*31b40*/  LEA R44, P5, R41, R0, 0x2 ;  /* 0x00000000292c7211 */ /* 0x002fc800078a10ff */
        /* <DEDUP_REMOVED lines=24> */
[----:B------:R-:W2:Y:S04]  /*31cd0*/  LDL.LU R242, [R1+0x110] ;  /* 0x0001100001f27983 */ /* 0x000ea80000300800 */
[----:B------:R1:W-:Y:S01]  /*31ce0*/  STL.64 [R1+0xa28], R44 ;  /* 0x000a282c01007387 */ /* 0x0003e20000100a00 */
[----:B------:R-:W-:-:S04]  /*31cf0*/  LEA R42, P6, R15, R0, 0x2 ;  /* 0x000000000f2a7211 */ /* 0x000fc800078c10ff */
[----:B------:R-:W-:Y:S02]  /*31d00*/  LEA.HI.X.SX32 R43, R15, R2, 0x2, P6 ;  /* 0x000000020f2b7211 */ /* 0x000fe400030f16ff */
        /* <DEDUP_REMOVED lines=8> */
[----:B------:R-:W-:-:S07]  /*31d90*/  IMAD R49, R49, R244, RZ ;  /* 0x000000f431317224 */ /* 0x000fce00078e02ff */
[----:B------:R-:W4:Y:S01]  /*31da0*/  LDC R244, c[0x0][0x240] ;  /* 0x00009000fff47b82 */ /* 0x000f220000000800 */
[----:B------:R-:W-:-:S07]  /*31db0*/  IMAD R79, R63, R8, RZ ;  /* 0x000000083f4f7224 */ /* 0x000fce00078e02ff */
[----:B------:R-:W2:Y:S08]  /*31dc0*/  LDC R4, c[0x0][0x240] ;  /* 0x00009000ff047b82 */ /* 0x000eb00000000800 */
[----:B------:R-:W2:Y:S01]  /*31dd0*/  LDC R8, c[0x0][0x240] ;  /* 0x00009000ff087b82 */ /* 0x000ea20000000800 */
        /* <DEDUP_REMOVED lines=19> */
[----:B------:R-:W-:Y:S02]  /*31f10*/  IMAD R47, R67, R245, RZ ;  /* 0x000000f5432f7224 */ /* 0x000fe400078e02ff */
[----:B------:R-:W-:Y:S01]  /*31f20*/  IMAD R19, R19, R244, RZ ;  /* 0x000000f413137224 */ /* 0x000fe200078e02ff */
[----:B------:R-:W4:Y:S01]  /*31f30*/  LDL.LU R65, [R1+0xf8] ;  /* 0x0000f80001417983 */ /* 0x000f220000300800 */
[----:B------:R-:W1:Y:S03]  /*31f40*/  LDC R244, c[0x0][0x240] ;  /* 0x00009000fff47b82 */ /* 0x000e660000000800 */
[----:B------:R1:W-:Y:S01]  /*31f50*/  STL.64 [R1+0x9f0], R42 ;  /* 0x0009f02a01007387 */ /* 0x0003e20000100a00 */
[----:B--2---:R-:W-:-:S03]  /*31f60*/  LEA R44, P5, R33, R0, 0x2 ;  /* 0x00000000212c7211 */ /* 0x004fc600078a10ff */
[----:B------:R-:W2:Y:S01]  /*31f70*/  LDL.LU R67, [R1+0x6f0] ;  /* 0x0006f00001437983 */ /* 0x000ea20000300800 */
[----:B------:R-:W-:Y:S01]  /*31f80*/  LEA.HI.X.SX32 R45, R33, R2, 0x2, P5 ;  /* 0x00000002212d7211 */ /* 0x000fe200028f16ff */
[----:B------:R-:W2:Y:S02]  /*31f90*/  LDC R245, c[0x0][0x240] ;  /* 0x00009000fff57b82 */ /* 0x000ea40000000800 */
[----:B------:R-:W2:Y:S04]  /*31fa0*/  LDL.LU R33, [R1+0xf0] ;  /* 0x0000f00001217983 */ /* 0x000ea80000300800 */
[----:B------:R-:W2:Y:S04]  /*31fb0*/  LDL.LU R66, [R1+0xec] ;  /* 0x0000ec0001427983 */ /* 0x000ea80000300800 */
[----:B------:R1:W-:Y:S04]  /*31fc0*/  STL.64 [R1+0x9e8], R44 ;  /* 0x0009e82c01007387 */ /* 0x0003e80000100a00 */
[----:B------:R-:W2:Y:S01]  /*31fd0*/  LDL.LU R63, [R1+0xe8] ;  /* 0x0000e800013f7983 */ /* 0x000ea20000300800 */
[----:B-1----:R-:W-:-:S04]  /*31fe0*/  LEA R42, P6, R243, R0, 0x2 ;  /* 0x00000000f32a7211 */ /* 0x002fc800078c10ff */
[----:B------:R-:W-:-:S05]  /*31ff0*/  LEA.HI.X.SX32 R43, R243, R2, 0x2, P6 ;  /* 0x00000002f32b7211 */ /* 0x000fca00030f16ff */
[----:B------:R1:W-:Y:S04]  /*32000*/  STL.64 [R1+0x9e0], R42 ;  /* 0x0009e02a01007387 */ /* 0x0003e80000100a00 */
[----:B------:R-:W2:Y:S04]  /*32010*/  LDL.LU R243, [R1+0x6f4] ;  /* 0x0006f40001f37983 */ /* 0x000ea80000300800 */
[----:B------:R-:W2:Y:S01]  /*32020*/  LDL.LU R40, [R1+0xe4] ;  /* 0x0000e40001287983 */ /* 0x000ea20000300800 */
[----:B------:R-:W-:-:S04]  /*32030*/  LEA R44, P5, R242, R0, 0x2 ;  /* 0x00000000f22c7211 */ /* 0x000fc800078a10ff */
[----:B------:R-:W-:-:S05]  /*32040*/  LEA.HI.X.SX32 R45, R242, R2, 0x2, P5 ;  /* 0x00000002f22d7211 */ /* 0x000fca00028f16ff */
[----:B------:R3:W-:Y:S04]  /*32050*/  STL.64 [R1+0x9d8], R44 ;  /* 0x0009d82c01007387 */ /* 0x0007e80000100a00 */
[----:B------:R-:W2:Y:S01]  /*32060*/  LDL.LU R242, [R1+0x6f8] ;  /* 0x0006f80001f27983 */ /* 0x000ea20000300800 */
[----:B-1----:R-:W-:-:S04]  /*32070*/  LEA R42, P6, R15, R0, 0x2 ;  /* 0x000000000f2a7211 */ /* 0x002fc800078c10ff */
[----:B------:R-:W-:Y:S02]  /*32080*/  LEA.HI.X.SX32 R43, R15, R2, 0x2, P6 ;  /* 0x000000020f2b7211 */ /* 0x000fe400030f16ff */
[----:B------:R-:W2:Y:S04]  /*32090*/  LDL.LU R15, [R1+0xe0] ;  /* 0x0000e000010f7983 */ /* 0x000ea80000300800 */
[----:B------:R-:W2:Y:S04]  /*320a0*/  LDL.LU R62, [R1+0xdc] ;  /* 0x0000dc00013e7983 */ /* 0x000ea80000300800 */
[----:B------:R1:W-:Y:S01]  /*320b0*/  STL.64 [R1+0x9d0], R42 ;  /* 0x0009d02a01007387 */ /* 0x0003e20000100a00 */
[----:B------:R-:W-:-:S02]  /*320c0*/  IMAD R46, R38, R244, RZ ;  /* 0x000000f4262e7224 */ /* 0x000fc400078e02ff */
        /* <DEDUP_REMOVED lines=18> */
[----:B-1----:R-:W-:Y:S01]  /*321f0*/  LEA R44, P5, R65, R0, 0x2 ;  /* 0x00000000412c7211 */ /* 0x002fe200078a10ff */
[----:B--2---:R-:W-:Y:S02]  /*32200*/  IMAD R241, R67, R4, RZ ;  /* 0x0000000443f17224 */ /* 0x004fe400078e02ff */
[----:B------:R-:W2:Y:S01]  /*32210*/  LDL.LU R67, [R1+0xc4] ;  /* 0x0000c40001437983 */ /* 0x000ea20000300800 */
[----:B------:R-:W-:Y:S01]  /*32220*/  LEA.HI.X.SX32 R45, R65, R2, 0x2, P5 ;  /* 0x00000002412d7211 */ /* 0x000fe200028f16ff */
[----:B------:R-:W-:Y:S01]  /*32230*/  IMAD R240, R64, R3, RZ ;  /* 0x0000000340f07224 */ /* 0x000fe200078e02ff */
[C---:B------:R-:W-:Y:S01]  /*32240*/  LEA R42, P6, R33.reuse, R0, 0x2 ;  /* 0x00000000212a7211 */ /* 0x040fe200078c10ff */
[----:B------:R-:W1:Y:S02]  /*32250*/  LDC R3, c[0x0][0x240] ;  /* 0x00009000ff037b82 */ /* 0x000e640000000800 */
[----:B------:R1:W-:Y:S01]  /*32260*/  STL.64 [R1+0x9a8], R44 ;  /* 0x0009a82c01007387 */ /* 0x0003e20000100a00 */
[----:B------:R-:W-:-:S03]  /*32270*/  LEA.HI.X.SX32 R43, R33, R2, 0x2, P6 ;  /* 0x00000002212b7211 */ /* 0x000fc600030f16ff */
[----:B------:R-:W2:Y:S02]  /*32280*/  LDL.LU R33, [R1+0xc0] ;  /* 0x0000c00001217983 */ /* 0x000ea40000300800 */
[----:B------:R-:W2:Y:S02]  /*32290*/  LDC R4, c[0x0][0x240] ;  /* 0x00009000ff047b82 */ /* 0x000ea40000000800 */
[----:B------:R1:W-:Y:S02]  /*322a0*/  STL.64 [R1+0x9a0], R42 ;  /* 0x0009a02a01007387 */ /* 0x0003e40000100a00 */
[----:B-1----:R-:W-:-:S04]  /*322b0*/  LEA R44, P5, R66, R0, 0x2 ;  /* 0x00000000422c7211 */ /* 0x002fc800078a10ff */
[----:B------:R-:W-:Y:S02]  /*322c0*/  LEA.HI.X.SX32 R45, R66, R2, 0x2, P5 ;  /* 0x00000002422d7211 */ /* 0x000fe400028f16ff */
[----:B------:R-:W2:Y:S01]  /*322d0*/  LDL.LU R66, [R1+0xbc] ;  /* 0x0000bc0001427983 */ /* 0x000ea20000300800 */
[----:B------:R-:W-:-:S03]  /*322e0*/  LEA R42, P6, R63, R0, 0x2 ;  /* 0x000000003f2a7211 */ /* 0x000fc600078c10ff */
[----:B------:R1:W-:Y:S01]  /*322f0*/  STL.64 [R1+0x998], R44 ;  /* 0x0009982c01007387 */ /* 0x0003e20000100a00 */
[----:B------:R-:W-:-:S05]  /*32300*/  LEA.HI.X.SX32 R43, R63, R2, 0x2, P6 ;  /* 0x000000023f2b7211 */ /* 0x000fca00030f16ff */
        /* <DEDUP_REMOVED lines=27> */
[----:B------:R1:W-:Y:S04]  /*324c0*/  STL.64 [R1+0x958], R44 ;  /* 0x0009582c01007387 */ /* 0x0003e80000100a00 */
[----:B------:R-:W4:Y:S01]  /*324d0*/  LDL.LU R141, [R1+0x700] ;  /* 0x00070000018d7983 */ /* 0x000f220000300800 */
[----:B--2---:R-:W-:-:S04]  /*324e0*/  LEA R42, P6, R67, R0, 0x2 ;  /* 0x00000000432a7211 */ /* 0x004fc800078c10ff */
[----:B------:R-:W-:Y:S02]  /*324f0*/  LEA.HI.X.SX32 R43, R67, R2, 0x2, P6 ;  /* 0x00000002432b7211 */ /* 0x000fe400030f16ff */
[----:B------:R-:W2:Y:S01]  /*32500*/  LDL.LU R67, [R1+0x9c] ;  /* 0x00009c0001437983 */ /* 0x000ea20000300800 */
[----:B-1----:R-:W-:-:S03]  /*32510*/  LEA R44, P5, R33, R0, 0x2 ;  /* 0x00000000212c7211 */ /* 0x002fc600078a10ff */
[----:B------:R1:W-:Y:S01]  /*32520*/  STL.64 [R1+0x950], R42 ;  /* 0x0009502a01007387 */ /* 0x0003e20000100a00 */
[----:B------:R-:W-:-:S03]  /*32530*/  LEA.HI.X.SX32 R45, R33, R2, 0x2, P5 ;  /* 0x00000002212d7211 */ /* 0x000fc600028f16ff */
[----:B------:R-:W2:Y:S04]  /*32540*/  LDL.LU R169, [R1+0x704] ;  /* 0x0007040001a97983 */ /* 0x000ea80000300800 */
[----:B------:R-:W2:Y:S01]  /*32550*/  LDL.LU R33, [R1+0x98] ;  /* 0x0000980001217983 */ /* 0x000ea20000300800 */
[----:B-1----:R-:W-:-:S03]  /*32560*/  LEA R42, P6, R66, R0, 0x2 ;  /* 0x00000000422a7211 */ /* 0x002fc600078c10ff */
        /* <DEDUP_REMOVED lines=9> */
[----:B------:R3:W-:Y:S04]  /*32600*/  STL.64 [R1+0x938], R44 ;  /* 0x0009382c01007387 */ /* 0x0007e80000100a00 */
[----:B------:R-:W2:Y:S01]  /*32610*/  LDL.LU R65, [R1+0x70c] ;  /* 0x00070c0001417983 */ /* 0x000ea20000300800 */
[----:B------:R-:W-:-:S04]  /*32620*/  LEA R42, P6, R15, R0, 0x2 ;  /* 0x000000000f2a7211 */ /* 0x000fc800078c10ff */
[----:B------:R-:W-:Y:S02]  /*32630*/  LEA.HI.X.SX32 R43, R15, R2, 0x2, P6 ;  /* 0x000000020f2b7211 */ /* 0x000fe400030f16ff */
        /* <DEDUP_REMOVED lines=46> */
[----:B------:R-:W-:Y:S01]  /*32920*/  IMAD R4, R65, R4, RZ ;  /* 0x0000000441047224 */ /* 0x000fe200078e02ff */
[----:B---3--:R-:W-:-:S04]  /*32930*/  LEA R42, P6, R6, R0, 0x2 ;  /* 0x00000000062a7211 */ /* 0x008fc800078c10ff */
[----:B------:R-:W-:Y:S02]  /*32940*/  LEA.HI.X.SX32 R43, R6, R2, 0x2, P6 ;  /* 0x00000002062b7211 */ /* 0x000fe400030f16ff */
[----:B------:R-:W3:Y:S04]  /*32950*/  LDL.LU R6, [R1+0x3bc] ;  /* 0x0003bc0001067983 */ /* 0x000ee80000300800 */
[----:B------:R1:W-:Y:S04]  /*32960*/  STL.64 [R1+0x8d0], R42 ;  /* 0x0008d02a01007387 */ /* 0x0003e80000100a00 */
[----:B------:R-:W3:Y:S01]  /*32970*/  LDL.LU R62, [R1+0x3c0] ;  /* 0x0003c000013e7983 */ /* 0x000ee20000300800 */
[----:B-1----:R-:W-:-:S04]  /*32980*/  LEA R44, P5, R38, R0, 0x2 ;  /* 0x00000000262c7211 */ /* 0x002fc800078a10ff */
[----:B------:R-:W-:-:S05]  /*32990*/  LEA.HI.X.SX32 R45, R38, R2, 0x2, P5 ;  /* 0x00000002262d7211 */ /* 0x000fca00028f16ff */
        /* <DEDUP_REMOVED lines=8> */
[----:B------:R-:W-:-:S03]  /*32a20*/  IMAD R3, R63, R3, RZ ;  /* 0x000000033f037224 */ /* 0x000fc600078e02ff */
[----:B------:R1:W-:Y:S01]  /*32a30*/  STL.64 [R1+0x8b8], R44 ;  /* 0x0008b82c01007387 */ /* 0x0003e20000100a00 */
[----:B--2---:R-:W-:-:S04]  /*32a40*/  LEA R42, P6, R67, R0, 0x2 ;  /* 0x00000000432a7211 */ /* 0x004fc800078c10ff */
[----:B------:R-:W-:Y:S01]  /*32a50*/  LEA.HI.X.SX32 R43, R67, R2, 0x2, P6 ;  /* 0x00000002432b7211 */ /* 0x000fe200030f16ff */
[----:B------:R-:W-:Y:S01]  /*32a60*/  IMAD R242, R242, R244, RZ ;  /* 0x000000f4f2f27224 */ /* 0x000fe200078e02ff */
[----:B------:R-:W2:Y:S03]  /*32a70*/  LDC R67, c[0x0][0x240] ;  /* 0x00009000ff437b82 */ /* 0x000ea60000000800 */
[----:B------:R1:W-:Y:S02]  /*32a80*/  STL.64 [R1+0x8b0], R42 ;  /* 0x0008b02a01007387 */ /* 0x0003e40000100a00 */
[----:B-1----:R-:W-:-:S03]  /*32a90*/  LEA R44, P5, R33, R0, 0x2 ;  /* 0x00000000212c7211 */ /* 0x002fc600078a10ff */
[----:B------:R-:W1:Y:S01]  /*32aa0*/  LDC R244, c[0x0][0x240] ;  /* 0x00009000fff47b82 */ /* 0x000e620000000800 */
[----:B------:R-:W-:Y:S01]  /*32ab0*/  LEA.HI.X.SX32 R45, R33, R2, 0x2, P5 ;  /* 0x00000002212d7211 */ /* 0x000fe200028f16ff */
[----:B------:R-:W2:Y:S04]  /*32ac0*/  LDL.LU R42, [R1+0x714] ;  /* 0x00071400012a7983 */ /* 0x000ea80000300800 */
[----:B------:R-:W2:Y:S04]  /*32ad0*/  LDL.LU R63, [R1+0x3cc] ;  /* 0x0003cc00013f7983 */ /* 0x000ea80000300800 */
[----:B------:R-:W2:Y:S04]  /*32ae0*/  LDL.LU R33, [R1+0x718] ;  /* 0x0007180001217983 */ /* 0x000ea80000300800 */
[----:B------:R-:W2:Y:S01]  /*32af0*/  LDL.LU R38, [R1+0x3d0] ;  /* 0x0003d00001267983 */ /* 0x000ea20000300800 */
[----:B------:R-:W-:-:S03]  /*32b00*/  LEA R64, P6, R66, R0, 0x2 ;  /* 0x0000000042407211 */ /* 0x000fc600078c10ff */
[----:B------:R1:W-:Y:S01]  /*32b10*/  STL.64 [R1+0x8a8], R44 ;  /* 0x0008a82c01007387 */ /* 0x0003e20000100a00 */
[----:B------:R-:W-:-:S03]  /*32b20*/  LEA.HI.X.SX32 R65, R66, R2, 0x2, P6 ;  /* 0x0000000242417211 */ /* 0x000fc600030f16ff */
[----:B------:R-:W2:Y:S01]  /*32b30*/  LDL.LU R66, [R1+0x3d4] ;  /* 0x0003d40001427983 */ /* 0x000ea20000300800 */
[----:B------:R-:W-:Y:S02]  /*32b40*/  IMAD R243, R243, R8, RZ ;  /* 0x00000008f3f37224 */ /* 0x000fe400078e02ff */
[----:B------:R-:W1:Y:S01]  /*32b50*/  LDC R8, c[0x0][0x240] ;  /* 0x00009000ff087b82 */ /* 0x000e620000000800 */
        /* <DEDUP_REMOVED lines=10> */
[----:B------:R-:W2:Y:S01]  /*32c00*/  LDL.LU R40, [R1+0x3e0] ;  /* 0x0003e00001287983 */ /* 0x000ea20000300800 */
[----:B------:R-:W-:-:S03]  /*32c10*/  IMAD R244, R169, R244, RZ ;  /* 0x000000f4a9f47224 */ /* 0x000fc600078e02ff */
[----:B------:R-:W2:Y:S04]  /*32c20*/  LDL.LU R169, [R1+0x3e4] ;  /* 0x0003e40001a97983 */ /* 0x000ea80000300800 */
[----:B------:R1:W-:Y:S01]  /*32c30*/  STL.64 [R1+0x890], R64 ;  /* 0x0008904001007387 */ /* 0x0003e20000100a00 */
[----:B------:R-:W-:Y:S01]  /*32c40*/  IMAD R8, R168, R8, RZ ;  /* 0x00000008a8087224 */ /* 0x000fe200078e02ff */
        /* <DEDUP_REMOVED lines=23> */
[----:B------:R-:W2:Y:S04]  /*32dc0*/  LDL.LU R38, [R1+0x3fc] ;  /* 0x0003fc0001267983 */ /* 0x000ea80000300800 */
[----:B------:R1:W-:Y:S02]  /*32dd0*/  STL.64 [R1+0x860], R64 ;  /* 0x0008604001007387 */ /* 0x0003e40000100a00 */
[----:B-1----:R-:W-:-:S04]  /*32de0*/  LEA R44, P5, R66, R0, 0x2 ;  /* 0x00000000422c7211 */ /* 0x002fc800078a10ff */
[----:B------:R-:W-:Y:S02]  /*32df0*/  LEA.HI.X.SX32 R45, R66, R2, 0x2, P5 ;  /* 0x00000002422d7211 */ /* 0x000fe400028f16ff */
[----:B------:R-:W2:Y:S01]  /*32e00*/  LDL.LU R66, [R1+0x400] ;  /* 0x0004000001427983 */ /* 0x000ea20000300800 */
[----:B------:R-:W-:-:S03]  /*32e10*/  LEA R64, P6, R143, R0, 0x2 ;  /* 0x000000008f407211 */ /* 0x000fc600078c10ff */
[----:B------:R1:W-:Y:S01]  /*32e20*/  STL.64 [R1+0x858], R44 ;  /* 0x0008582c01007387 */ /* 0x0003e20000100a00 */
[----:B------:R-:W-:Y:S01]  /*32e30*/  LEA.HI.X.SX32 R65, R143, R2, 0x2, P6 ;  /* 0x000000028f417211 */ /* 0x000fe200030f16ff */
[----:B------:R-:W-:Y:S02]  /*32e40*/  IMAD R17, R17, R245, RZ ;  /* 0x000000f511117224 */ /* 0x000fe400078e02ff */
[----:B------:R-:W1:Y:S02]  /*32e50*/  LDC R245, c[0x0][0x240] ;  /* 0x00009000fff57b82 */ /* 0x000e640000000800 */
[----:B------:R1:W-:Y:S02]  /*32e60*/  STL.64 [R1+0x850], R64 ;  /* 0x0008504001007387 */ /* 0x0003e40000100a00 */
[----:B-1----:R-:W-:-:S04]  /*32e70*/  LEA R44, P5, R142, R0, 0x2 ;  /* 0x000000008e2c7211 */ /* 0x002fc800078a10ff */
[----:B------:R-:W-:Y:S01]  /*32e80*/  LEA.HI.X.SX32 R45, R142, R2, 0x2, P5 ;  /* 0x000000028e2d7211 */ /* 0x000fe200028f16ff */
[----:B------:R-:W-:Y:S02]  /*32e90*/  IMAD R15, R15, R67, RZ ;  /* 0x000000430f0f7224 */ /* 0x000fe400078e02ff */
[----:B------:R-:W2:Y:S01]  /*32ea0*/  LDL.LU R67, [R1+0x404] ;  /* 0x0004040001437983 */ /* 0x000ea20000300800 */
[----:B------:R-:W-:-:S03]  /*32eb0*/  LEA R64, P6, R40, R0, 0x2 ;  /* 0x0000000028407211 */ /* 0x000fc600078c10ff */
[----:B------:R1:W-:Y:S01]  /*32ec0*/  STL.64 [R1+0x848], R44 ;  /* 0x0008482c01007387 */ /* 0x0003e20000100a00 */
[----:B------:R-:W-:-:S03]  /*32ed0*/  LEA.HI.X.SX32 R65, R40, R2, 0x2, P6 ;  /* 0x0000000228417211 */ /* 0x000fc600030f16ff */
[----:B------:R-:W2:Y:S04]  /*32ee0*/  LDL.LU R40, [R1+0x408] ;  /* 0x0004080001287983 */ /* 0x000ea80000300800 */
[----:B------:R3:W-:Y:S01]  /*32ef0*/  STL.64 [R1+0x840], R64 ;  /* 0x0008404001007387 */ /* 0x0007e20000100a00 */
[----:B-1----:R-:W-:-:S04]  /*32f00*/  LEA R44, P5, R169, R0, 0x2 ;  /* 0x00000000a92c7211 */ /* 0x002fc800078a10ff */
[----:B------:R-:W-:-:S05]  /*32f10*/  LEA.HI.X.SX32 R45, R169, R2, 0x2, P5 ;  /* 0x00000002a92d7211 */ /* 0x000fca00028f16ff */
[----:B------:R1:W-:Y:S01]  /*32f20*/  STL.64 [R1+0x838], R44 ;  /* 0x0008382c01007387 */ /* 0x0003e20000100a00 */
[----:B------:R-:W-:Y:S02]  /*32f30*/  IMAD R245, R141, R245, RZ ;  /* 0x000000f58df57224 */ /* 0x000fe400078e02ff */
[----:B------:R-:W1:Y:S01]  /*32f40*/  LDC R141, c[0x0][0x240] ;  /* 0x00009000ff8d7b82 */ /* 0x000e620000000800 */
        /* <DEDUP_REMOVED lines=8> */
[----:B------:R4:W-:Y:S01]  /*32fd0*/  STL.64 [R1+0x828], R44 ;  /* 0x0008282c01007387 */ /* 0x0009e20000100a00 */
[----:B------:R-:W-:Y:S01]  /*32fe0*/  IMAD R62, R62, R141, RZ ;  /* 0x0000008d3e3e7224 */ /* 0x000fe200078e02ff */
[----:B-1----:R-:W-:-:S04]  /*32ff0*/  LEA R64, P6, R41, R0, 0x2 ;  /* 0x0000000029407211 */ /* 0x002fc800078c10ff */
[----:B------:R-:W-:Y:S02]  /*33000*/  LEA.HI.X.SX32 R65, R41, R2, 0x2, P6 ;  /* 0x0000000229417211 */ /* 0x000fe400030f16ff */
[----:B------:R-:W3:Y:S01]  /*33010*/  LDL.LU R41, [R1+0x414] ;  /* 0x0004140001297983 */ /* 0x000ee20000300800 */
[----:B----4-:R-:W-:-:S03]  /*33020*/  LEA R44, P5, R16, R0, 0x2 ;  /* 0x00000000102c7211 */ /* 0x010fc600078a10ff */
[----:B------:R2:W-:Y:S01]  /*33030*/  STL.64 [R1+0x820], R64 ;  /* 0x0008204001007387 */ /* 0x0005e20000100a00 */
[----:B------:R-:W-:-:S03]  /*33040*/  LEA.HI.X.SX32 R45, R16, R2, 0x2, P5 ;  /* 0x00000002102d7211 */ /* 0x000fc600028f16ff */
[----:B------:R-:W4:Y:S04]  /*33050*/  LDL.LU R16, [R1+0x418] ;  /* 0x0004180001107983 */ /* 0x000f280000300800 */
[----:B------:R1:W-:Y:S04]  /*33060*/  STL.64 [R1+0x818], R44 ;  /* 0x0008182c01007387 */ /* 0x0003e80000100a00 */
[----:B------:R-:W4:Y:S04]  /*33070*/  LDL.LU R141, [R1+0x728] ;  /* 0x00072800018d7983 */ /* 0x000f280000300800 */
[----:B------:R-:W4:Y:S01]  /*33080*/  LDL.LU R149, [R1+0x41c] ;  /* 0x00041c0001957983 */ /* 0x000f220000300800 */
[----:B--2---:R-:W-:-:S04]  /*33090*/  LEA R64, P6, R63, R0, 0x2 ;  /* 0x000000003f407211 */ /* 0x004fc800078c10ff */
[----:B------:R-:W-:Y:S02]  /*330a0*/  LEA.HI.X.SX32 R65, R63, R2, 0x2, P6 ;  /* 0x000000023f417211 */ /* 0x000fe400030f16ff */
[----:B-1----:R-:W-:-:S04]  /*330b0*/  LEA R44, P5, R38, R0, 0x2 ;  /* 0x00000000262c7211 */ /* 0x002fc800078a10ff */
[----:B------:R-:W-:Y:S01]  /*330c0*/  LEA.HI.X.SX32 R45, R38, R2, 0x2, P5 ;  /* 0x00000002262d7211 */ /* 0x000fe200028f16ff */
[----:B------:R-:W-:Y:S04]  /*330d0*/  STL.64 [R1+0x810], R64 ;  /* 0x0008104001007387 */ /* 0x000fe80000100a00 */
[----:B------:R1:W-:Y:S04]  /*330e0*/  STL.64 [R1+0x808], R44 ;  /* 0x0008082c01007387 */ /* 0x0003e80000100a00 */
[----:B-1----:R-:W2:Y:S04]  /*330f0*/  LDL.LU R45, [R1+0x420] ;  /* 0x00042000012d7983 */ /* 0x002ea80000300800 */
[----:B------:R-:W2:Y:S01]  /*33100*/  LDL.LU R38, [R1+0x72c] ;  /* 0x00072c0001267983 */ /* 0x000ea20000300800 */
[----:B------:R-:W-:-:S04]  /*33110*/  LEA R142, P6, R66, R0, 0x2 ;  /* 0x00000000428e7211 */ /* 0x000fc800078c10ff */
[----:B------:R-:W-:Y:S02]  /*33120*/  LEA.HI.X.SX32 R143, R66, R2, 0x2, P6 ;  /* 0x00000002428f7211 */ /* 0x000fe400030f16ff */
[----:B------:R-:W2:Y:S04]  /*33130*/  LDL.LU R66, [R1+0x428] ;  /* 0x0004280001427983 */ /* 0x000ea80000300800 */
[----:B------:R-:W2:Y:S04]  /*33140*/  LDL.LU R146, [R1+0x430] ;  /* 0x0004300001927983 */ /* 0x000ea80000300800 */
[----:B------:R1:W-:Y:S04]  /*33150*/  STL.64 [R1+0x800], R142 ;  /* 0x0008008e01007387 */ /* 0x0003e80000100a00 */
[----:B------:R-:W2:Y:S01]  /*33160*/  LDL.LU R147, [R1+0x730] ;  /* 0x0007300001937983 */ /* 0x000ea20000300800 */
[----:B------:R-:W-:-:S03]  /*33170*/  LEA R64, P5, R67, R0, 0x2 ;  /* 0x0000000043407211 */ /* 0x000fc600078a10ff */
[----:B------:R-:W2:Y:S01]  /*33180*/  LDL.LU R63, [R1+0x43c] ;  /* 0x00043c00013f7983 */ /* 0x000ea20000300800 */
[----:B------:R-:W-:Y:S02]  /*33190*/  LEA.HI.X.SX32 R65, R67, R2, 0x2, P5 ;  /* 0x0000000243417211 */ /* 0x000fe400028f16ff */
[----:B-1----:R-:W-:-:S03]  /*331a0*/  LEA R142, P6, R40, R0, 0x2 ;  /* 0x00000000288e7211 */ /* 0x002fc600078c10ff */
[----:B------:R3:W-:Y:S01]  /*331b0*/  STL.64 [R1+0x7f8], R64 ;  /* 0x0007f84001007387 */ /* 0x0007e20000100a00 */
[----:B------:R-:W-:-:S03]  /*331c0*/  LEA.HI.X.SX32 R143, R40, R2, 0x2, P6 ;  /* 0x00000002288f7211 */ /* 0x000fc600030f16ff */
[----:B------:R-:W2:Y:S04]  /*331d0*/  LDL.LU R44, [R1+0x734] ;  /* 0x00073400012c7983 */ /* 0x000ea80000300800 */
[----:B------:R-:W2:Y:S04]  /*331e0*/  LDL.LU R40, [R1+0x444] ;  /* 0x0004440001287983 */ /* 0x000ea80000300800 */
[----:B------:R-:W2:Y:S04]  /*331f0*/  LDL.LU R67, [R1+0x45c] ;  /* 0x00045c0001437983 */ /* 0x000ea80000300800 */
[----:B------:R1:W-:Y:S01]  /*33200*/  STL.64 [R1+0x7f0], R142 ;  /* 0x0007f08e01007387 */ /* 0x0003e20000100a00 */
[----:B---3--:R-:W-:-:S04]  /*33210*/  LEA R64, P5, R6, R0, 0x2 ;  /* 0x0000000006407211 */ /* 0x008fc800078a10ff */
[----:B------:R-:W-:Y:S02]  /*33220*/  LEA.HI.X.SX32 R65, R6, R2, 0x2, P5 ;  /* 0x0000000206417211 */ /* 0x000fe400028f16ff */
[----:B------:R-:W3:Y:S04]  /*33230*/  LDL.LU R6, [R1+0x464] ;  /* 0x0004640001067983 */ /* 0x000ee80000300800 */
[----:B------:R1:W-:Y:S02]  /*33240*/  STL.64 [R1+0x7e8], R64 ;  /* 0x0007e84001007387 */ /* 0x0003e40000100a00 */
[----:B-1----:R-:W-:-:S04]  /*33250*/  LEA R142, P6, R168, R0, 0x2 ;  /* 0x00000000a88e7211 */ /* 0x002fc800078c10ff */
[----:B------:R-:W-:Y:S02]  /*33260*/  LEA.HI.X.SX32 R143, R168, R2, 0x2, P6 ;  /* 0x00000002a88f7211 */ /* 0x000fe400030f16ff */
[----:B------:R-:W3:Y:S01]  /*33270*/  LDL.LU R168, [R1+0x738] ;  /* 0x0007380001a87983 */ /* 0x000ee20000300800 */
[----:B------:R-:W1:Y:S03]  /*33280*/  LDC R65, c[0x0][0x240] ;  /* 0x00009000ff417b82 */ /* 0x000e660000000800 */
[----:B------:R-:W3:Y:S04]  /*33290*/  LDL.LU R169, [R1+0x468] ;  /* 0x0004680001a97983 */ /* 0x000ee80000300800 */
[----:B------:R4:W-:Y:S01]  /*332a0*/  STL.64 [R1+0x7e0], R142 ;  /* 0x0007e08e01007387 */ /* 0x0009e20000100a00 */
[----:B------:R-:W-:-:S02]  /*332b0*/  LEA R64, P5, R41, R0, 0x2 ;  /* 0x0000000029407211 */ /* 0x000fc400078a10ff */
[----:B----4-:R-:W-:Y:S01]  /*332c0*/  LEA R142, P6, R16, R0, 0x2 ;  /* 0x00000000108e7211 */ /* 0x010fe200078c10ff */
[----:B-1----:R-:W-:Y:S01]  /*332d0*/  IMAD R141, R141, R65, RZ ;  /* 0x000000418d8d7224 */ /* 0x002fe200078e02ff */
[----:B------:R-:W-:-:S04]  /*332e0*/  LEA.HI.X.SX32 R65, R41, R2, 0x2, P5 ;  /* 0x0000000229417211 */ /* 0x000fc800028f16ff */
[----:B------:R1:W-:Y:S04]  /*332f0*/  STL [R1+0x6c], R141 ;  /* 0x00006c8d01007387 */ /* 0x0003e80000100800 */
[----:B------:R-:W4:Y:S01]  /*33300*/  LDL.LU R41, [R1+0x470] ;  /* 0x0004700001297983 */ /* 0x000f220000300800 */
[----:B------:R-:W-:-:S03]  /*33310*/  LEA.HI.X.SX32 R143, R16, R2, 0x2, P6 ;  /* 0x00000002108f7211 */ /* 0x000fc600030f16ff */
[----:B------:R1:W-:Y:S04]  /*33320*/  STL.64 [R1+0x7d8], R64 ;  /* 0x0007d84001007387 */ /* 0x0003e80000100a00 */
[----:B------:R-:W4:Y:S04]  /*33330*/  LDL.LU R16, [R1+0x478] ;  /* 0x0004780001107983 */ /* 0x000f280000300800 */
[----:B-1----:R-:W4:Y:S01]  /*33340*/  LDL.LU R141, [R1+0x47c] ;  /* 0x00047c00018d7983 */ /* 0x002f220000300800 */
[----:B------:R-:W1:Y:S01]  /*33350*/  LDC R65, c[0x0][0x240] ;  /* 0x00009000ff417b82 */ /* 0x000e620000000800 */
[----:B------:R-:W-:-:S02]  /*33360*/  LEA R64, P5, R149, R0, 0x2 ;  /* 0x0000000095407211 */ /* 0x000fc400078a10ff */
[----:B------:R2:W-:Y:S02]  /*33370*/  STL.64 [R1+0x7d0], R142 ;  /* 0x0007d08e01007387 */ /* 0x0005e40000100a00 */
[----:B--2---:R-:W-:Y:S01]  /*33380*/  LEA R142, P6, R45, R0, 0x2 ;  /* 0x000000002d8e7211 */ /* 0x004fe200078c10ff */
[----:B-1----:R-:W-:Y:S01]  /*33390*/  IMAD R38, R38, R65, RZ ;  /* 0x0000004126267224 */ /* 0x002fe200078e02ff */
[-C--:B------:R-:W-:Y:S02]  /*333a0*/  LEA.HI.X.SX32 R65, R149, R2.reuse, 0x2, P5 ;  /* 0x0000000295417211 */ /* 0x080fe400028f16ff */
[----:B------:R-:W2:Y:S01]  /*333b0*/  LDL.LU R149, [R1+0x2924] ;  /* 0x0029240001957983 */ /* 0x000ea20000300800 */
[----:B------:R-:W-:-:S03]  /*333c0*/  LEA.HI.X.SX32 R143, R45, R2, 0x2, P6 ;  /* 0x000000022d8f7211 */ /* 0x000fc600030f16ff */
[----:B------:R1:W-:Y:S04]  /*333d0*/  STL.64 [R1+0x7c8], R64 ;  /* 0x0007c84001007387 */ /* 0x0003e80000100a00 */
[----:B------:R-:W2:Y:S01]  /*333e0*/  LDL.LU R45, [R1+0x484] ;  /* 0x00048400012d7983 */ /* 0x000ea20000300800 */
[----:B-1----:R-:W1:Y:S01]  /*333f0*/  LDC R65, c[0x0][0x240] ;  /* 0x00009000ff417b82 */ /* 0x002e620000000800 */
[C---:B------:R-:W-:Y:S02]  /*33400*/  LEA R64, P5, R66.reuse, R0, 0x2 ;  /* 0x0000000042407211 */ /* 0x040fe400078a10ff */
[----:B------:R1:W-:Y:S02]  /*33410*/  STL.64 [R1+0x7c0], R142 ;  /* 0x0007c08e01007387 */ /* 0x0003e40000100a00 */
[----:B-1----:R-:W-:Y:S01]  /*33420*/  IMAD R143, R147, R65, RZ ;  /* 0x00000041938f7224 */ /* 0x002fe200078e02ff */
[----:B------:R-:W-:-:S02]  /*33430*/  LEA.HI.X.SX32 R65, R66, R2, 0x2, P5 ;  /* 0x0000000242417211 */ /* 0x000fc400028f16ff */
[----:B------:R-:W2:Y:S01]  /*33440*/  LDL.LU R66, [R1+0x48c] ;  /* 0x00048c0001427983 */ /* 0x000ea20000300800 */
[----:B------:R-:W-:Y:S02]  /*33450*/  IMAD R43, R43, R144, RZ ;  /* 0x000000902b2b7224 */ /* 0x000fe400078e02ff */
[----:B------:R-:W3:Y:S01]  /*33460*/  LDC R144, c[0x0][0x240] ;  /* 0x00009000ff907b82 */ /* 0x000ee20000000800 */
[C---:B------:R-:W-:Y:S01]  /*33470*/  LEA R142, P6, R146.reuse, R0, 0x2 ;  /* 0x00000000928e7211 */ /* 0x040fe200078c10ff */
[----:B------:R1:W-:Y:S04]  /*33480*/  STL [R1+0x74], R143 ;  /* 0x0000748f01007387 */ /* 0x0003e80000100800 */
[----:B------:R1:W-:Y:S02]  /*33490*/  STL.64 [R1+0x7b8], R64 ;  /* 0x0007b84001007387 */ /* 0x0003e40000100a00 */
[----:B-1----:R-:W-:-:S02]  /*334a0*/  LEA.HI.X.SX32 R143, R146, R2, 0x2, P6 ;  /* 0x00000002928f7211 */ /* 0x002fc400030f16ff */
        /* <DEDUP_REMOVED lines=12> */
[----:B------:R-:W-:Y:S01]  /*33570*/  MOV R67, R7 ;  /* 0x0000000700437202 */ /* 0x000fe20000000f00 */
[----:B---3--:R-:W-:-:S05]  /*33580*/  IMAD R143, R168, R144, RZ ;  /* 0x00000090a88f7224 */ /* 0x008fca00078e02ff */
[----:B------:R3:W-:Y:S04]  /*33590*/  STL [R1+0x7c], R143 ;  /* 0x00007c8f01007387 */ /* 0x0007e80000100800 */
[----:B------:R-:W2:Y:S01]  /*335a0*/  LDL.LU R168, [R1+0x4a8] ;  /* 0x0004a80001a87983 */ /* 0x000ea20000300800 */
[CC--:B------:R-:W-:Y:S02]  /*335b0*/  LEA R142, P6, R6.reuse, R0.reuse, 0x2 ;  /* 0x00000000068e7211 */ /* 0x0c0fe400078c10ff */
[C---:B-1----:R-:W-:Y:S02]  /*335c0*/  LEA R64, P5, R169.reuse, R0, 0x2 ;  /* 0x00000000a9407211 */ /* 0x042fe400078a10ff */
[-C--:B---3--:R-:W-:Y:S02]  /*335d0*/  LEA.HI.X.SX32 R143, R6, R2.reuse, 0x2, P6 ;  /* 0x00000002068f7211 */ /* 0x088fe400030f16ff */
[----:B------:R-:W-:-:S03]  /*335e0*/  LEA.HI.X.SX32 R65, R169, R2, 0x2, P5 ;  /* 0x00000002a9417211 */ /* 0x000fc600028f16ff */
[----:B------:R-:W-:Y:S04]  /*335f0*/  STL.64 [R1+0x790], R142 ;  /* 0x0007908e01007387 */ /* 0x000fe80000100a00 */
[----:B------:R1:W-:Y:S01]  /*33600*/  STL.64 [R1+0x788], R64 ;  /* 0x0007884001007387 */ /* 0x0003e20000100a00 */
[----:B----4-:R-:W-:-:S04]  /*33610*/  LEA R6, P6, R41, R0, 0x2 ;  /* 0x0000000029067211 */ /* 0x010fc800078c10ff */
[----:B------:R-:W-:Y:S02]  /*33620*/  LEA.HI.X.SX32 R7, R41, R2, 0x2, P6 ;  /* 0x0000000229077211 */ /* 0x000fe400030f16ff */
[----:B-1----:R-:W-:-:S03]  /*33630*/  LEA R64, P5, R16, R0, 0x2 ;  /* 0x0000000010407211 */ /* 0x002fc600078a10ff */
[----:B------:R1:W-:Y:S01]  /*33640*/  STL.64 [R1+0x780], R6 ;  /* 0x0007800601007387 */ /* 0x0003e20000100a00 */
[----:B------:R-:W-:-:S03]  /*33650*/  LEA.HI.X.SX32 R65, R16, R2, 0x2, P5 ;  /* 0x0000000210417211 */ /* 0x000fc600028f16ff */
[----:B------:R-:W3:Y:S04]  /*33660*/  LDL.LU R41, [R1+0x668] ;  /* 0x0006680001297983 */ /* 0x000ee80000300800 */
[----:B------:R-:W4:Y:S01]  /*33670*/  LDL.LU R16, [R1+0x73c] ;  /* 0x00073c0001107983 */ /* 0x000f220000300800 */
[----:B-1----:R-:W-:-:S03]  /*33680*/  LEA R6, P6, R141, R0, 0x2 ;  /* 0x000000008d067211 */ /* 0x002fc600078c10ff */
[----:B------:R-:W4:Y:S01]  /*33690*/  LDL.LU R169, [R1+0x66c] ;  /* 0x00066c0001a97983 */ /* 0x000f220000300800 */
[----:B------:R-:W-:-:S03]  /*336a0*/  LEA.HI.X.SX32 R7, R141, R2, 0x2, P6 ;  /* 0x000000028d077211 */ /* 0x000fc600030f16ff */
[----:B------:R2:W-:Y:S04]  /*336b0*/  STL.64 [R1+0x778], R64 ;  /* 0x0007784001007387 */ /* 0x0005e80000100a00 */
[----:B------:R-:W4:Y:S04]  /*336c0*/  LDL.LU R146, [R1+0x67c] ;  /* 0x00067c0001927983 */ /* 0x000f280000300800 */
[----:B------:R1:W-:Y:S01]  /*336d0*/  STL.64 [R1+0x770], R6 ;  /* 0x0007700601007387 */ /* 0x0003e20000100a00 */
[----:B--2---:R-:W-:-:S04]  /*336e0*/  LEA R64, P5, R45, R0, 0x2 ;  /* 0x000000002d407211 */ /* 0x004fc800078a10ff */
[----:B------:R-:W-:Y:S02]  /*336f0*/  LEA.HI.X.SX32 R65, R45, R2, 0x2, P5 ;  /* 0x000000022d417211 */ /* 0x000fe400028f16ff */
[----:B------:R-:W2:Y:S04]  /*33700*/  LDL.LU R45, [R1+0x1130] ;  /* 0x00113000012d7983 */ /* 0x000ea80000300800 */
[----:B------:R-:W2:Y:S04]  /*33710*/  LDL.LU R147, [R1+0x680] ;  /* 0x0006800001937983 */ /* 0x000ea80000300800 */
[----:B------:R-:W2:Y:S04]  /*33720*/  LDL.LU R144, [R1+0x684] ;  /* 0x0006840001907983 */ /* 0x000ea80000300800 */
[----:B------:R1:W-:Y:S02]  /*33730*/  STL.64 [R1+0x768], R64 ;  /* 0x0007684001007387 */ /* 0x0003e40000100a00 */
[----:B-1----:R-:W-:-:S04]  /*33740*/  LEA R6, P6, R66, R0, 0x2 ;  /* 0x0000000042067211 */ /* 0x002fc800078c10ff */
[----:B------:R-:W-:Y:S02]  /*33750*/  LEA.HI.X.SX32 R7, R66, R2, 0x2, P6 ;  /* 0x0000000242077211 */ /* 0x000fe400030f16ff */
[----:B------:R-:W2:Y:S01]  /*33760*/  LDL.LU R66, [R1+0x1134] ;  /* 0x0011340001427983 */ /* 0x000ea20000300800 */
[----:B------:R-:W-:Y:S02]  /*33770*/  IMAD R33, R33, R145, RZ ;  /* 0x0000009121217224 */ /* 0x000fe400078e02ff */
[----:B------:R-:W1:Y:S01]  /*33780*/  LDC R145, c[0x0][0x240] ;  /* 0x00009000ff917b82 */ /* 0x000e620000000800 */
[C---:B------:R-:W-:Y:S01]  /*33790*/  LEA R64, P5, R63.reuse, R0, 0x2 ;  /* 0x000000003f407211 */ /* 0x040fe200078a10ff */
[----:B-1----:R-:W-:Y:S02]  /*337a0*/  IMAD R44, R44, R145, RZ ;  /* 0x000000912c2c7224 */ /* 0x002fe400078e02ff */
[----:B------:R-:W2:Y:S01]  /*337b0*/  LDL.LU R145, [R1+0x688] ;  /* 0x0006880001917983 */ /* 0x000ea20000300800 */
[----:B------:R-:W-:-:S03]  /*337c0*/  LEA.HI.X.SX32 R65, R63, R2, 0x2, P5 ;  /* 0x000000023f417211 */ /* 0x000fc600028f16ff */
[----:B------:R-:W2:Y:S04]  /*337d0*/  LDL.LU R142, [R1+0x68c] ;  /* 0x00068c00018e7983 */ /* 0x000ea80000300800 */
[----:B------:R1:W-:Y:S04]  /*337e0*/  STL.64 [R1+0x760], R6 ;  /* 0x0007600601007387 */ /* 0x0003e80000100a00 */
[----:B------:R-:W2:Y:S04]  /*337f0*/  LDL.LU R143, [R1+0x690] ;  /* 0x00069000018f7983 */ /* 0x000ea80000300800 */
[----:B------:R-:W2:Y:S01]  /*33800*/  LDL.LU R141, [R1+0x694] ;  /* 0x00069400018d7983 */ /* 0x000ea20000300800 */
[----:B-1----:R-:W-:-:S03]  /*33810*/  LEA R6, P6, R40, R0, 0x2 ;  /* 0x0000000028067211 */ /* 0x002fc600078c10ff */
[----:B------:R1:W-:Y:S01]  /*33820*/  STL.64 [R1+0x758], R64 ;  /* 0x0007584001007387 */ /* 0x0003e20000100a00 */
[----:B------:R-:W-:Y:S01]  /*33830*/  LEA.HI.X.SX32 R7, R40, R2, 0x2, P6 ;  /* 0x0000000228077211 */ /* 0x000fe200030f16ff */
[----:B-1----:R-:W-:Y:S02]  /*33840*/  IMAD.MOV.U32 R65, RZ, RZ, R67 ;  /* 0x000000ffff417224 */ /* 0x002fe400078e0043 */
[----:B------:R-:W2:Y:S04]  /*33850*/  LDL.LU R67, [R1+0x113c] ;  /* 0x00113c0001437983 */ /* 0x000ea80000300800 */
[----:B------:R-:W2:Y:S04]  /*33860*/  LDL.LU R63, [R1+0x698] ;  /* 0x00069800013f7983 */ /* 0x000ea80000300800 */
[----:B------:R-:W2:Y:S04]  /*33870*/  LDL.LU R40, [R1+0x69c] ;  /* 0x00069c0001287983 */ /* 0x000ea80000300800 */
[----:B------:R1:W-:Y:S02]  /*33880*/  STL.64 [R1+0x750], R6 ;  /* 0x0007500601007387 */ /* 0x0003e40000100a00 */
[----:B-1----:R-:W-:Y:S01]  /*33890*/  LEA R6, P6, R65, R0, 0x2 ;  /* 0x0000000041067211 */ /* 0x002fe200078c10ff */
[----:B------:R-:W-:-:S05]  /*338a0*/  IMAD.MOV.U32 R7, RZ, RZ, R65 ;  /* 0x000000ffff077224 */ /* 0x000fca00078e0041 */
[----:B------:R-:W-:Y:S02]  /*338b0*/  LEA.HI.X.SX32 R7, R7, R2, 0x2, P6 ;  /* 0x0000000207077211 */ /* 0x000fe400030f16ff */
[----:B------:R-:W-:-:S04]  /*338c0*/  LEA R64, P5, R168, R0, 0x2 ;  /* 0x00000000a8407211 */ /* 0x000fc800078a10ff */
[----:B------:R-:W-:Y:S02]  /*338d0*/  LEA.HI.X.SX32 R65, R168, R2, 0x2, P5 ;  /* 0x00000002a8417211 */ /* 0x000fe400028f16ff */
[----:B------:R-:W2:Y:S04]  /*338e0*/  LDL.LU R168, [R1+0x6a0] ;  /* 0x0006a00001a87983 */ /* 0x000ea80000300800 */
[----:B------:R1:W-:Y:S02]  /*338f0*/  STL.64 [R1+0x748], R64 ;  /* 0x0007484001007387 */ /* 0x0003e40000100a00 */
[----:B-1----:R-:W4:Y:S02]  /*33900*/  LDC R65, c[0x0][0x240] ;  /* 0x00009000ff417b82 */ /* 0x002f240000000800 */
[----:B------:R4:W-:Y:S01]  /*33910*/  STL.64 [R1+0x740], R6 ;  /* 0x0007400601007387 */ /* 0x0009e20000100a00 */
[----:B---3--:R-:W-:Y:S01]  /*33920*/  LEA R64, P5, R41, R0, 0x2 ;  /* 0x0000000029407211 */ /* 0x008fe200078a10ff */
[----:B----4-:R-:W-:-:S03]  /*33930*/  IMAD R7, R16, R65, RZ ;  /* 0x0000004110077224 */ /* 0x010fc600078e02ff */
[----:B------:R-:W-:Y:S01]  /*33940*/  LEA.HI.X.SX32 R65, R41, R2, 0x2, P5 ;  /* 0x0000000229417211 */ /* 0x000fe200028f16ff */
[----:B------:R-:W3:Y:S04]  /*33950*/  LDL.LU R16, [R1+0x6a4] ;  /* 0x0006a40001107983 */ /* 0x000ee80000300800 */
[----:B------:R-:W-:Y:S04]  /*33960*/  STL [R1+0x80], R7 ;  /* 0x0000800701007387 */ /* 0x000fe80000100800 */
[----:B------:R-:W4:Y:S04]  /*33970*/  LDL.LU R41, [R1+0x6ac] ;  /* 0x0006ac0001297983 */ /* 0x000f280000300800 */
[----:B------:R1:W-:Y:S02]  /*33980*/  STL.64 [R1+0x738], R64 ;  /* 0x0007384001007387 */ /* 0x0003e40000100a00 */
[----:B-1----:R-:W2:Y:S01]  /*33990*/  LDC R65, c[0x0][0x240] ;  /* 0x00009000ff417b82 */ /* 0x002ea20000000800 */
[----:B------:R-:W-:-:S02]  /*339a0*/  LEA R6, P6, R169, R0, 0x2 ;  /* 0x00000000a9067211 */ /* 0x000fc400078c10ff */
[C---:B------:R-:W-:Y:S02]  /*339b0*/  LEA R64, P5, R146.reuse, R0, 0x2 ;  /* 0x0000000092407211 */ /* 0x040fe400078a10ff */
[-C--:B------:R-:W-:Y:S02]  /*339c0*/  LEA.HI.X.SX32 R7, R169, R2.reuse, 0x2, P6 ;  /* 0x00000002a9077211 */ /* 0x080fe400030f16ff */
[----:B------:R-:W4:Y:S04]  /*339d0*/  LDL.LU R169, [R1+0x6a8] ;  /* 0x0006a80001a97983 */ /* 0x000f280000300800 */
[----:B------:R-:W-:Y:S01]  /*339e0*/  STL.64 [R1+0x730], R6 ;  /* 0x0007300601007387 */ /* 0x000fe20000100a00 */
[----:B--2---:R-:W-:Y:S01]  /*339f0*/  IMAD R45, R45, R65, RZ ;  /* 0x000000412d2d7224 */ /* 0x004fe200078e02ff */
[----:B------:R-:W-:-:S02]  /*33a00*/  LEA.HI.X.SX32 R65, R146, R2, 0x2, P5 ;  /* 0x0000000292417211 */ /* 0x000fc400028f16ff */
[----:B------:R-:W2:Y:S04]  /*33a10*/  LDL.LU R146, [R1+0x2920] ;  /* 0x0029200001927983 */ /* 0x000ea80000300800 */
[----:B------:R1:W-:Y:S02]  /*33a20*/  STL.64 [R1+0x728], R64 ;  /* 0x0007284001007387 */ /* 0x0003e40000100a00 */
[----:B-1----:R-:W1:Y:S01]  /*33a30*/  LDC R65, c[0x0][0x240] ;  /* 0x00009000ff417b82 */ /* 0x002e620000000800 */
[CC--:B------:R-:W-:Y:S02]  /*33a40*/  LEA R6, P6, R147.reuse, R0.reuse, 0x2 ;  /* 0x0000000093067211 */ /* 0x0c0fe400078c10ff */
[----:B------:R-:W-:Y:S02]  /*33a50*/  LEA R64, P5, R144, R0, 0x2 ;  /* 0x0000000090407211 */ /* 0x000fe400078a10ff */
[----:B------:R-:W-:-:S02]  /*33a60*/  LEA.HI.X.SX32 R7, R147, R2, 0x2, P6 ;  /* 0x0000000293077211 */ /* 0x000fc400030f16ff */
[----:B------:R-:W2:Y:S04]  /*33a70*/  LDL.LU R147, [R1+0x291c] ;  /* 0x00291c0001937983 */ /* 0x000ea80000300800 */
[----:B------:R-:W-:Y:S01]  /*33a80*/  STL.64 [R1+0x720], R6 ;  /* 0x0007200601007387 */ /* 0x000fe20000100a00 */
[----:B-1----:R-:W-:Y:S01]  /*33a90*/  IMAD R66, R66, R65, RZ ;  /* 0x0000004142427224 */ /* 0x002fe200078e02ff */
[----:B------:R-:W-:Y:S02]  /*33aa0*/  LEA.HI.X.SX32 R65, R144, R2, 0x2, P5 ;  /* 0x0000000290417211 */ /* 0x000fe400028f16ff */
[----:B------:R-:W2:Y:S04]  /*33ab0*/  LDL.LU R144, [R1+0x2918] ;  /* 0x0029180001907983 */ /* 0x000ea80000300800 */
[----:B------:R1:W-:Y:S04]  /*33ac0*/  STL.64 [R1+0x718], R64 ;  /* 0x0007184001007387 */ /* 0x0003e80000100a00 */
[----:B-1----:R-:W3:Y:S01]  /*33ad0*/  LDL.LU R65, [R1+0x1138] ;  /* 0x0011380001417983 */ /* 0x002ee20000300800 */
[----:B------:R-:W-:-:S04]  /*33ae0*/  LEA R6, P6, R145, R0, 0x2 ;  /* 0x0000000091067211 */ /* 0x000fc800078c10ff */
[----:B------:R-:W-:Y:S02]  /*33af0*/  LEA.HI.X.SX32 R7, R145, R2, 0x2, P6 ;  /* 0x0000000291077211 */ /* 0x000fe400030f16ff */
[----:B------:R-:W2:Y:S04]  /*33b00*/  LDL.LU R145, [R1+0x2914] ;  /* 0x0029140001917983 */ /* 0x000ea80000300800 */
[----:B------:R1:W-:Y:S02]  /*33b10*/  STL.64 [R1+0x710], R6 ;  /* 0x0007100601007387 */ /* 0x0003e40000100a00 */
[----:B-1----:R-:W3:Y:S01]  /*33b20*/  LDC R7, c[0x0][0x240] ;  /* 0x00009000ff077b82 */ /* 0x002ee20000000800 */
[CC--:B------:R-:W-:Y:S02]  /*33b30*/  LEA R64, P5, R142.reuse, R0.reuse, 0x2 ;  /* 0x000000008e407211 */ /* 0x0c0fe400078a10ff */
[----:B------:R-:W-:Y:S01]  /*33b40*/  LEA R6, P6, R143, R0, 0x2 ;  /* 0x000000008f067211 */ /* 0x000fe200078c10ff */
[----:B---3--:R-:W-:Y:S01]  /*33b50*/  IMAD R7, R65, R7, RZ ;  /* 0x0000000741077224 */ /* 0x008fe200078e02ff */
[----:B------:R-:W-:-:S02]  /*33b60*/  LEA.HI.X.SX32 R65, R142, R2, 0x2, P5 ;  /* 0x000000028e417211 */ /* 0x000fc400028f16ff */
[----:B------:R-:W3:Y:S04]  /*33b70*/  LDL.LU R142, [R1+0x2910] ;  /* 0x00291000018e7983 */ /* 0x000ee80000300800 */
[----:B------:R-:W-:Y:S04]  /*33b80*/  STL [R1+0x8c], R7 ;  /* 0x00008c0701007387 */ /* 0x000fe80000100800 */
[----:B------:R1:W-:Y:S02]  /*33b90*/  STL.64 [R1+0x708], R64 ;  /* 0x0007084001007387 */ /* 0x0003e40000100a00 */
[----:B-1----:R-:W1:Y:S01]  /*33ba0*/  LDC R65, c[0x0][0x240] ;  /* 0x00009000ff417b82 */ /* 0x002e620000000800 */
[----:B------:R-:W-:-:S02]  /*33bb0*/  LEA R64, P5, R141, R0, 0x2 ;  /* 0x000000008d407211 */ /* 0x000fc400078a10ff */
[-C--:B------:R-:W-:Y:S02]  /*33bc0*/  LEA.HI.X.SX32 R7, R143, R2.reuse, 0x2, P6 ;  /* 0x000000028f077211 */ /* 0x080fe400030f16ff */
[----:B------:R-:W3:Y:S04]  /*33bd0*/  LDL.LU R143, [R1+0x290c] ;  /* 0x00290c00018f7983 */ /* 0x000ee80000300800 */
[----:B------:R4:W-:Y:S02]  /*33be0*/  STL.64 [R1+0x700], R6 ;  /* 0x0007000601007387 */ /* 0x0009e40000100a00 */
[----:B----4-:R-:W-:Y:S02]  /*33bf0*/  IMAD.MOV.U32 R7, RZ, RZ, R140 ;  /* 0x000000ffff077224 */ /* 0x010fe400078e008c */
[----:B-1----:R-:W-:Y:S01]  /*33c00*/  IMAD R67, R67, R65, RZ ;  /* 0x0000004143437224 */ /* 0x002fe200078e02ff */
[----:B------:R-:W-:Y:S01]  /*33c10*/  LEA.HI.X.SX32 R65, R141, R2, 0x2, P5 ;  /* 0x000000028d417211 */ /* 0x000fe200028f16ff */
[----:B------:R-:W4:Y:S01]  /*33c20*/  LDL.LU R140, [R1+0x2908] ;  /* 0x00290800018c7983 */ /* 0x000f220000300800 */
[----:B------:R-:W-:-:S03]  /*33c30*/  LEA R6, P6, R63, R0, 0x2 ;  /* 0x000000003f067211 */ /* 0x000fc600078c10ff */
[----:B------:R-:W4:Y:S04]  /*33c40*/  LDL.LU R141, [R1+0x2904] ;  /* 0x00290400018d7983 */ /* 0x000f280000300800 */
[----:B------:R1:W-:Y:S02]  /*33c50*/  STL.64 [R1+0x6f8], R64 ;  /* 0x0006f84001007387 */ /* 0x0003e40000100a00 */
[----:B-1----:R-:W-:Y:S01]  /*33c60*/  IMAD.MOV.U32 R65, RZ, RZ, R7 ;  /* 0x000000ffff417224 */ /* 0x002fe200078e0007 */
[----:B------:R-:W-:Y:S02]  /*33c70*/  LEA.HI.X.SX32 R7, R63, R2, 0x2, P6 ;  /* 0x000000023f077211 */ /* 0x000fe400030f16ff */
[----:B------:R-:W2:Y:S01]  /*33c80*/  LDL.LU R63, [R1+0x1140] ;  /* 0x00114000013f7983 */ /* 0x000ea20000300800 */
[----:B------:R-:W-:-:S03]  /*33c90*/  LEA R64, P5, R40, R0, 0x2 ;  /* 0x0000000028407211 */ /* 0x000fc600078a10ff */
[----:B------:R1:W-:Y:S02]  /*33ca0*/  STL.64 [R1+0x6f0], R6 ;  /* 0x0006f00601007387 */ /* 0x0003e40000100a00 */
[----:B-1----:R-:W-:Y:S01]  /*33cb0*/  IMAD.MOV.U32 R7, RZ, RZ, R65 ;  /* 0x000000ffff077224 */ /* 0x002fe200078e0041 */
[----:B------:R-:W-:Y:S02]  /*33cc0*/  LEA.HI.X.SX32 R65, R40, R2, 0x2, P5 ;  /* 0x0000000228417211 */ /* 0x000fe400028f16ff */
[----:B------:R-:W3:Y:S01]  /*33cd0*/  LDL.LU R40, [R1+0x1144] ;  /* 0x0011440001287983 */ /* 0x000ee20000300800 */
[----:B------:R-:W-:-:S03]  /*33ce0*/  LEA R6, P6, R168, R0, 0x2 ;  /* 0x00000000a8067211 */ /* 0x000fc600078c10ff */
[----:B------:R1:W-:Y:S02]  /*33cf0*/  STL.64 [R1+0x6e8], R64 ;  /* 0x0006e84001007387 */ /* 0x0003e40000100a00 */
[----:B-1----:R-:W-:Y:S01]  /*33d00*/  IMAD.MOV.U32 R65, RZ, RZ, R7 ;  /* 0x000000ffff417224 */ /* 0x002fe200078e0007 */
[----:B------:R-:W-:Y:S02]  /*33d10*/  LEA.HI.X.SX32 R7, R168, R2, 0x2, P6 ;  /* 0x00000002a8077211 */ /* 0x000fe400030f16ff */
[C---:B------:R-:W-:Y:S01]  /*33d20*/  LEA R64, P5, R16.reuse, R0, 0x2 ;  /* 0x0000000010407211 */ /* 0x040fe200078a10ff */
[----:B------:R-:W4:Y:S04]  /*33d30*/  LDL.LU R168, [R1+0x2900] ;  /* 0x0029000001a87983 */ /* 0x000f280000300800 */
[----:B------:R1:W-:Y:S02]  /*33d40*/  STL.64 [R1+0x6e0], R6 ;  /* 0x0006e00601007387 */ /* 0x0003e40000100a00 */
[----:B-1----:R-:W-:Y:S01]  /*33d50*/  IMAD.MOV.U32 R7, RZ, RZ, R65 ;  /* 0x000000ffff077224 */ /* 0x002fe200078e0041 */
[----:B------:R-:W-:-:S02]  /*33d60*/  LEA.HI.X.SX32 R65, R16, R2, 0x2, P5 ;  /* 0x0000000210417211 */ /* 0x000fc400028f16ff */
[----:B------:R-:W4:Y:S01]  /*33d70*/  LDL.LU R16, [R1+0x1148] ;  /* 0x0011480001107983 */ /* 0x000f220000300800 */
[----:B------:R-:W-:-:S03]  /*33d80*/  LEA R6, P6, R41, R0, 0x2 ;  /* 0x0000000029067211 */ /* 0x000fc600078c10ff */
[----:B------:R1:W-:Y:S02]  /*33d90*/  STL.64 [R1+0x6d8], R64 ;  /* 0x0006d84001007387 */ /* 0x0003e40000100a00 */
[----:B-1----:R-:W-:Y:S02]  /*33da0*/  MOV R65, R7 ;  /* 0x0000000700417202 */ /* 0x002fe40000000f00 */
[----:B------:R-:W-:Y:S02]  /*33db0*/  LEA.HI.X.SX32 R7, R41, R2, 0x2, P6 ;  /* 0x0000000229077211 */ /* 0x000fe400030f16ff */
[----:B------:R-:W4:Y:S01]  /*33dc0*/  LDL.LU R41, [R1+0x114c] ;  /* 0x00114c0001297983 */ /* 0x000f220000300800 */
[----:B------:R-:W-:-:S03]  /*33dd0*/  LEA R64, P5, R169, R0, 0x2 ;  /* 0x00000000a9407211 */ /* 0x000fc600078a10ff */
[----:B------:R1:W-:Y:S02]  /*33de0*/  STL.64 [R1+0x6d0], R6 ;  /* 0x0006d00601007387 */ /* 0x0003e40000100a00 */
[----:B-1----:R-:W-:Y:S01]  /*33df0*/  IMAD.MOV.U32 R7, RZ, RZ, R65 ;  /* 0x000000ffff077224 */ /* 0x002fe200078e0041 */
[----:B------:R-:W-:Y:S02]  /*33e00*/  LEA.HI.X.SX32 R65, R169, R2, 0x2, P5 ;  /* 0x00000002a9417211 */ /* 0x000fe400028f16ff */
[-C--:B------:R-:W-:Y:S01]  /*33e10*/  LEA R6, P6, R39, R0.reuse, 0x2 ;  /* 0x0000000027067211 */ /* 0x080fe200078c10ff */
[----:B------:R-:W4:Y:S04]  /*33e20*/  LDL.LU R169, [R1+0x28fc] ;  /* 0x0028fc0001a97983 */ /* 0x000f280000300800 */
[----:B------:R1:W-:Y:S02]  /*33e30*/  STL.64 [R1+0x6c8], R64 ;  /* 0x0006c84001007387 */ /* 0x0003e40000100a00 */
[----:B-1----:R-:W-:Y:S01]  /*33e40*/  LEA R64, P5, R7, R0, 0x2 ;  /* 0x0000000007407211 */ /* 0x002fe200078a10ff */
[----:B------:R-:W-:Y:S01]  /*33e50*/  IMAD.MOV.U32 R65, RZ, RZ, R7 ;  /* 0x000000ffff417224 */ /* 0x000fe200078e0007 */
[----:B------:R-:W-:-:S02]  /*33e60*/  LEA.HI.X.SX32 R7, R39, R2, 0x2, P6 ;  /* 0x0000000227077211 */ /* 0x000fc400030f16ff */
[----:B------:R-:W4:Y:S02]  /*33e70*/  LDL.LU R39, [R1+0x1150] ;  /* 0x0011500001277983 */ /* 0x000f240000300800 */
[----:B------:R-:W-:Y:S02]  /*33e80*/  LEA.HI.X.SX32 R65, R65, R2, 0x2, P5 ;  /* 0x0000000241417211 */ /* 0x000fe400028f16ff */
[----:B------:R1:W-:Y:S04]  /*33e90*/  STL.64 [R1+0x6c0], R6 ;  /* 0x0006c00601007387 */ /* 0x0003e80000100a00 */
[----:B------:R1:W-:Y:S02]  /*33ea0*/  STL.64 [R1+0x6b8], R64 ;  /* 0x0006b84001007387 */ /* 0x0003e40000100a00 */
[----:B-1----:R-:W-:-:S02]  /*33eb0*/  LEA R6, P6, R136, R0, 0x2 ;  /* 0x0000000088067211 */ /* 0x002fc400078c10ff */
[C---:B------:R-:W-:Y:S02]  /*33ec0*/  LEA R64, P5, R137.reuse, R0, 0x2 ;  /* 0x0000000089407211 */ /* 0x040fe400078a10ff */
[-C--:B------:R-:W-:Y:S02]  /*33ed0*/  LEA.HI.X.SX32 R7, R136, R2.reuse, 0x2, P6 ;  /* 0x0000000288077211 */ /* 0x080fe400030f16ff */
[----:B------:R-:W-:Y:S01]  /*33ee0*/  LEA.HI.X.SX32 R65, R137, R2, 0x2, P5 ;  /* 0x0000000289417211 */ /* 0x000fe200028f16ff */
[----:B------:R-:W4:Y:S04]  /*33ef0*/  LDL.LU R136, [R1+0x28f8] ;  /* 0x0028f80001887983 */ /* 0x000f280000300800 */
[----:B------:R-:W-:Y:S04]  /*33f00*/  STL.64 [R1+0x6b0], R6 ;  /* 0x0006b00601007387 */ /* 0x000fe80000100a00 */
[----:B------:R-:W4:Y:S04]  /*33f10*/  LDL.LU R137, [R1+0x28f4] ;  /* 0x0028f40001897983 */ /* 0x000f280000300800 */
[----:B------:R1:W-:Y:S02]  /*33f20*/  STL.64 [R1+0x6a8], R64 ;  /* 0x0006a84001007387 */ /* 0x0003e40000100a00 */
[----:B-1----:R-:W2:Y:S01]  /*33f30*/  LDC R65, c[0x0][0x240] ;  /* 0x00009000ff417b82 */ /* 0x002ea20000000800 */
[----:B------:R-:W-:-:S02]  /*33f40*/  LEA R6, P6, R234, R0, 0x2 ;  /* 0x00000000ea067211 */ /* 0x000fc400078c10ff */
[----:B------:R-:W-:Y:S02]  /*33f50*/  LEA R64, P5, R235, R0, 0x2 ;  /* 0x00000000eb407211 */ /* 0x000fe400078a10ff */
[----:B------:R-:W-:Y:S02]  /*33f60*/  LEA.HI.X.SX32 R7, R234, R2, 0x2, P6 ;  /* 0x00000002ea077211 */ /* 0x000fe400030f16ff */
[----:B------:R-:W4:Y:S04]  /*33f70*/  LDL.LU R234, [R1+0x28f0] ;  /* 0x0028f00001ea7983 */ /* 0x000f280000300800 */
[----:B------:R1:W-:Y:S02]  /*33f80*/  STL.64 [R1+0x6a0], R6 ;  /* 0x0006a00601007387 */ /* 0x0003e40000100a00 */
[----:B-1----:R-:W-:-:S04]  /*33f90*/  LEA R6, P6, R154, R0, 0x2 ;  /* 0x000000009a067211 */ /* 0x002fc800078c10ff */
[-C--:B------:R-:W-:Y:S01]  /*33fa0*/  LEA.HI.X.SX32 R7, R154, R2.reuse, 0x2, P6 ;  /* 0x000000029a077211 */ /* 0x080fe200030f16ff */
[----:B--2---:R-:W-:Y:S01]  /*33fb0*/  IMAD R63, R63, R65, RZ ;  /* 0x000000413f3f7224 */ /* 0x004fe200078e02ff */
[----:B------:R-:W-:Y:S02]  /*33fc0*/  LEA.HI.X.SX32 R65, R235, R2, 0x2, P5 ;  /* 0x00000002eb417211 */ /* 0x000fe400028f16ff */
[----:B------:R-:W2:Y:S04]  /*33fd0*/  LDL.LU R235, [R1+0x28ec] ;  /* 0x0028ec0001eb7983 */ /* 0x000ea80000300800 */
[----:B------:R1:W-:Y:S04]  /*33fe0*/  STL.64 [R1+0x698], R64 ;  /* 0x0006984001007387 */ /* 0x0003e80000100a00 */
[----:B------:R-:W2:Y:S01]  /*33ff0*/  LDL.LU R154, [R1+0x28e8] ;  /* 0x0028e800019a7983 */ /* 0x000ea20000300800 */
[----:B-1----:R-:W3:Y:S01]  /*34000*/  LDC R65, c[0x0][0x240] ;  /* 0x00009000ff417b82 */ /* 0x002ee20000000800 */
[----:B------:R-:W-:-:S02]  /*34010*/  LEA R64, P5, R155, R0, 0x2 ;  /* 0x000000009b407211 */ /* 0x000fc400078a10ff */
[----:B------:R-:W-:Y:S01]  /*34020*/  STL.64 [R1+0x690], R6 ;  /* 0x0006900601007387 */ /* 0x000fe20000100a00 */
[----:B---3--:R-:W-:Y:S01]  /*34030*/  IMAD R40, R40, R65, RZ ;  /* 0x0000004128287224 */ /* 0x008fe200078e02ff */
[----:B------:R-:W-:Y:S02]  /*34040*/  LEA.HI.X.SX32 R65, R155, R2, 0x2, P5 ;  /* 0x000000029b417211 */ /* 0x000fe400028f16ff */
[----:B------:R-:W2:Y:S04]  /*34050*/  LDL.LU R155, [R1+0x28e4] ;  /* 0x0028e400019b7983 */ /* 0x000ea80000300800 */
[----:B------:R1:W-:Y:S02]  /*34060*/  STL.64 [R1+0x688], R64 ;  /* 0x0006884001007387 */ /* 0x0003e40000100a00 */
[----:B-1----:R-:W4:Y:S01]  /*34070*/  LDC R65, c[0x0][0x240] ;  /* 0x00009000ff417b82 */ /* 0x002f220000000800 */
[----:B------:R-:W-:-:S02]  /*34080*/  LEA R6, P6, R132, R0, 0x2 ;  /* 0x0000000084067211 */ /* 0x000fc400078c10ff */
[C---:B------:R-:W-:Y:S02]  /*34090*/  LEA R64, P5, R133.reuse, R0, 0x2 ;  /* 0x0000000085407211 */ /* 0x040fe400078a10ff */
[-C--:B------:R-:W-:Y:S02]  /*340a0*/  LEA.HI.X.SX32 R7, R132, R2.reuse, 0x2, P6 ;  /* 0x0000000284077211 */ /* 0x080fe400030f16ff */
[----:B------:R-:W3:Y:S04]  /*340b0*/  LDL.LU R132, [R1+0x28e0] ;  /* 0x0028e00001847983 */ /* 0x000ee80000300800 */
[----:B------:R-:W-:Y:S01]  /*340c0*/  STL.64 [R1+0x680], R6 ;  /* 0x0006800601007387 */ /* 0x000fe20000100a00 */
[----:B----4-:R-:W-:Y:S01]  /*340d0*/  IMAD R16, R16, R65, RZ ;  /* 0x0000004110107224 */ /* 0x010fe200078e02ff */
[----:B------:R-:W-:-:S02]  /*340e0*/  LEA.HI.X.SX32 R65, R133, R2, 0x2, P5 ;  /* 0x0000000285417211 */ /* 0x000fc400028f16ff */
[----:B------:R-:W3:Y:S04]  /*340f0*/  LDL.LU R133, [R1+0x28dc] ;  /* 0x0028dc0001857983 */ /* 0x000ee80000300800 */
[----:B------:R1:W-:Y:S02]  /*34100*/  STL.64 [R1+0x678], R64 ;  /* 0x0006784001007387 */ /* 0x0003e40000100a00 */
[----:B-1----:R-:W1:Y:S01]  /*34110*/  LDC R65, c[0x0][0x240] ;  /* 0x00009000ff417b82 */ /* 0x002e620000000800 */
[CC--:B------:R-:W-:Y:S02]  /*34120*/  LEA R6, P6, R152.reuse, R0.reuse, 0x2 ;  /* 0x0000000098067211 */ /* 0x0c0fe400078c10ff */
[----:B------:R-:W-:Y:S02]  /*34130*/  LEA R64, P5, R153, R0, 0x2 ;  /* 0x0000000099407211 */ /* 0x000fe400078a10ff */
[----:B------:R-:W-:-:S02]  /*34140*/  LEA.HI.X.SX32 R7, R152, R2, 0x2, P6 ;  /* 0x0000000298077211 */ /* 0x000fc400030f16ff */
[----:B------:R-:W4:Y:S04]  /*34150*/  LDL.LU R152, [R1+0x28d8] ;  /* 0x0028d80001987983 */ /* 0x000f280000300800 */
[----:B------:R-:W-:Y:S01]  /*34160*/  STL.64 [R1+0x670], R6 ;  /* 0x0006700601007387 */ /* 0x000fe20000100a00 */
[----:B-1----:R-:W-:Y:S01]  /*34170*/  IMAD R41, R41, R65, RZ ;  /* 0x0000004129297224 */ /* 0x002fe200078e02ff */
[----:B------:R-:W-:Y:S02]  /*34180*/  LEA.HI.X.SX32 R65, R153, R2, 0x2, P5 ;  /* 0x0000000299417211 */ /* 0x000fe400028f16ff */
[----:B------:R-:W4:Y:S04]  /*34190*/  LDL.LU R153, [R1+0x28d4] ;  /* 0x0028d40001997983 */ /* 0x000f280000300800 */
[----:B------:R1:W-:Y:S02]  /*341a0*/  STL.64 [R1+0x668], R64 ;  /* 0x0006684001007387 */ /* 0x0003e40000100a00 */
[----:B-1----:R-:W1:Y:S01]  /*341b0*/  LDC R65, c[0x0][0x240] ;  /* 0x00009000ff417b82 */ /* 0x002e620000000800 */
[----:B------:R-:W-:-:S02]  /*341c0*/  LEA R6, P6, R128, R0, 0x2 ;  /* 0x0000000080067211 */ /* 0x000fc400078c10ff */
[----:B------:R-:W-:Y:S02]  /*341d0*/  LEA R64, P5, R134, R0, 0x2 ;  /* 0x0000000086407211 */ /* 0x000fe400078a10ff */
[-C--:B------:R-:W-:Y:S02]  /*341e0*/  LEA.HI.X.SX32 R7, R128, R2.reuse, 0x2, P6 ;  /* 0x0000000280077211 */ /* 0x080fe400030f16ff */
[----:B------:R-:W2:Y:S04]  /*341f0*/  LDL.LU R128, [R1+0x28d0] ;  /* 0x0028d00001807983 */ /* 0x000ea80000300800 */
[----:B------:R1:W-:Y:S02]  /*34200*/  STL.64 [R1+0x660], R6 ;  /* 0x0006600601007387 */ /* 0x0003e40000100a00 */
[----:B-1----:R-:W-:Y:S01]  /*34210*/  IMAD R39, R39, R65, RZ ;  /* 0x0000004127277224 */ /* 0x002fe200078e02ff */
[----:B------:R-:W-:Y:S01]  /*34220*/  LEA.HI.X.SX32 R65, R134, R2, 0x2, P5 ;  /* 0x0000000286417211 */ /* 0x000fe200028f16ff */
[----:B------:R-:W-:Y:S01]  /*34230*/  IMAD.MOV.U32 R7, RZ, RZ, R129 ;  /* 0x000000ffff077224 */ /* 0x000fe200078e0081 */
[C---:B------:R-:W-:Y:S01]  /*34240*/  LEA R6, P6, R30.reuse, R0, 0x2 ;  /* 0x000000001e067211 */ /* 0x040fe200078c10ff */
[----:B------:R-:W2:Y:S04]  /*34250*/  LDL.LU R129, [R1+0x28cc] ;  /* 0x0028cc0001817983 */ /* 0x000ea80000300800 */
[----:B------:R-:W3:Y:S04]  /*34260*/  LDL.LU R134, [R1+0x28c8] ;  /* 0x0028c80001867983 */ /* 0x000ee80000300800 */
[----:B------:R1:W-:Y:S02]  /*34270*/  STL.64 [R1+0x658], R64 ;  /* 0x0006584001007387 */ /* 0x0003e40000100a00 */
[----:B-1----:R-:W-:Y:S01]  /*34280*/  IMAD.MOV.U32 R65, RZ, RZ, R7 ;  /* 0x000000ffff417224 */ /* 0x002fe200078e0007 */
[----:B------:R-:W-:-:S02]  /*34290*/  LEA.HI.X.SX32 R7, R30, R2, 0x2, P6 ;  /* 0x000000021e077211 */ /* 0x000fc400030f16ff */
[----:B------:R-:W4:Y:S01]  /*342a0*/  LDL.LU R30, [R1+0x1154] ;  /* 0x00115400011e7983 */ /* 0x000f220000300800 */
[----:B------:R-:W-:-:S03]  /*342b0*/  LEA R64, P5, R31, R0, 0x2 ;  /* 0x000000001f407211 */ /* 0x000fc600078a10ff */
        /* <DEDUP_REMOVED lines=8> */
[C---:B------:R-:W-:Y:S01]  /*34340*/  LEA R64, P5, R28.reuse, R0, 0x2 ;  /* 0x000000001c407211 */ /* 0x040fe200078a10ff */
[----:B------:R-:W3:Y:S04]  /*34350*/  LDL.LU R135, [R1+0x28c4] ;  /* 0x0028c40001877983 */ /* 0x000ee80000300800 */
[----:B------:R1:W-:Y:S02]  /*34360*/  STL.64 [R1+0x640], R6 ;  /* 0x0006400601007387 */ /* 0x0003e40000100a00 */
[----:B-1----:R-:W-:Y:S01]  /*34370*/  IMAD.MOV.U32 R7, RZ, RZ, R65 ;  /* 0x000000ffff077224 */ /* 0x002fe200078e0041 */
[----:B------:R-:W-:-:S02]  /*34380*/  LEA.HI.X.SX32 R65, R28, R2, 0x2, P5 ;  /* 0x000000021c417211 */ /* 0x000fc400028f16ff */
[----:B------:R-:W3:Y:S01]  /*34390*/  LDL.LU R28, [R1+0x1160] ;  /* 0x00116000011c7983 */ /* 0x000ee20000300800 */
[----:B------:R-:W-:-:S03]  /*343a0*/  LEA R6, P6, R29, R0, 0x2 ;  /* 0x000000001d067211 */ /* 0x000fc600078c10ff */
[----:B------:R1:W-:Y:S02]  /*343b0*/  STL.64 [R1+0x638], R64 ;  /* 0x0006384001007387 */ /* 0x0003e40000100a00 */
[----:B-1----:R-:W-:Y:S02]  /*343c0*/  MOV R65, R7 ;  /* 0x0000000700417202 */ /* 0x002fe40000000f00 */
[----:B------:R-:W-:Y:S02]  /*343d0*/  LEA.HI.X.SX32 R7, R29, R2, 0x2, P6 ;  /* 0x000000021d077211 */ /* 0x000fe400030f16ff */
[----:B------:R-:W3:Y:S01]  /*343e0*/  LDL.LU R29, [R1+0x1164] ;  /* 0x00116400011d7983 */ /* 0x000ee20000300800 */
[----:B------:R-:W-:-:S03]  /*343f0*/  LEA R64, P5, R156, R0, 0x2 ;  /* 0x000000009c407211 */ /* 0x000fc600078a10ff */
[----:B------:R1:W-:Y:S02]  /*34400*/  STL.64 [R1+0x630], R6 ;  /* 0x0006300601007387 */ /* 0x0003e40000100a00 */
[----:B-1----:R-:W-:Y:S01]  /*34410*/  IMAD.MOV.U32 R7, RZ, RZ, R65 ;  /* 0x000000ffff077224 */ /* 0x002fe200078e0041 */
[----:B------:R-:W-:Y:S02]  /*34420*/  LEA.HI.X.SX32 R65, R156, R2, 0x2, P5 ;  /* 0x000000029c417211 */ /* 0x000fe400028f16ff */
[CC--:B------:R-:W-:Y:S01]  /*34430*/  LEA R6, P6, R26.reuse, R0.reuse, 0x2 ;  /* 0x000000001a067211 */ /* 0x0c0fe200078c10ff */
[----:B------:R-:W3:Y:S04]  /*34440*/  LDL.LU R156, [R1+0x28c0] ;  /* 0x0028c000019c7983 */ /* 0x000ee80000300800 */
[----:B------:R1:W-:Y:S02]  /*34450*/  STL.64 [R1+0x628], R64 ;  /* 0x0006284001007387 */ /* 0x0003e40000100a00 */
[----:B-1----:R-:W-:Y:S01]  /*34460*/  LEA R64, P5, R7, R0, 0x2 ;  /* 0x0000000007407211 */ /* 0x002fe200078a10ff */
[----:B------:R-:W-:Y:S01]  /*34470*/  IMAD.MOV.U32 R65, RZ, RZ, R7 ;  /* 0x000000ffff417224 */ /* 0x000fe200078e0007 */
[----:B------:R-:W-:-:S02]  /*34480*/  LEA.HI.X.SX32 R7, R26, R2, 0x2, P6 ;  /* 0x000000021a077211 */ /* 0x000fc400030f16ff */
[----:B------:R-:W3:Y:S02]  /*34490*/  LDL.LU R26, [R1+0x1168] ;  /* 0x00116800011a7983 */ /* 0x000ee40000300800 */
[----:B------:R-:W-:Y:S02]  /*344a0*/  LEA.HI.X.SX32 R65, R65, R2, 0x2, P5 ;  /* 0x0000000241417211 */ /* 0x000fe400028f16ff */
[----:B------:R1:W-:Y:S04]  /*344b0*/  STL.64 [R1+0x620], R6 ;  /* 0x0006200601007387 */ /* 0x0003e80000100a00 */
[----:B------:R1:W-:Y:S02]  /*344c0*/  STL.64 [R1+0x618], R64 ;  /* 0x0006184001007387 */ /* 0x0003e40000100a00 */
[----:B-1----:R-:W-:-:S02]  /*344d0*/  LEA R6, P6, R157, R0, 0x2 ;  /* 0x000000009d067211 */ /* 0x002fc400078c10ff */
[C---:B------:R-:W-:Y:S02]  /*344e0*/  LEA R64, P5, R130.reuse, R0, 0x2 ;  /* 0x0000000082407211 */ /* 0x040fe400078a10ff */
[-C--:B------:R-:W-:Y:S02]  /*344f0*/  LEA.HI.X.SX32 R7, R157, R2.reuse, 0x2, P6 ;  /* 0x000000029d077211 */ /* 0x080fe400030f16ff */
[----:B------:R-:W-:Y:S01]  /*34500*/  LEA.HI.X.SX32 R65, R130, R2, 0x2, P5 ;  /* 0x0000000282417211 */ /* 0x000fe200028f16ff */
[----:B------:R-:W3:Y:S04]  /*34510*/  LDL.LU R157, [R1+0x28bc] ;  /* 0x0028bc00019d7983 */ /* 0x000ee80000300800 */
[----:B------:R-:W-:Y:S04]  /*34520*/  STL.64 [R1+0x610], R6 ;  /* 0x0006100601007387 */ /* 0x000fe80000100a00 */
[----:B------:R-:W3:Y:S04]  /*34530*/  LDL.LU R130, [R1+0x28b8] ;  /* 0x0028b80001827983 */ /* 0x000ee80000300800 */
[----:B------:R1:W-:Y:S02]  /*34540*/  STL.64 [R1+0x608], R64 ;  /* 0x0006084001007387 */ /* 0x0003e40000100a00 */
[----:B-1----:R-:W4:Y:S01]  /*34550*/  LDC R65, c[0x0][0x240] ;  /* 0x00009000ff417b82 */ /* 0x002f220000000800 */
[----:B------:R-:W-:-:S02]  /*34560*/  LEA R6, P6, R131, R0, 0x2 ;  /* 0x0000000083067211 */ /* 0x000fc400078c10ff */
[----:B------:R-:W-:Y:S02]  /*34570*/  LEA R64, P5, R120, R0, 0x2 ;  /* 0x0000000078407211 */ /* 0x000fe400078a10ff */
[----:B------:R-:W-:Y:S02]  /*34580*/  LEA.HI.X.SX32 R7, R131, R2, 0x2, P6 ;  /* 0x0000000283077211 */ /* 0x000fe400030f16ff */
[----:B------:R-:W3:Y:S04]  /*34590*/  LDL.LU R131, [R1+0x28b4] ;  /* 0x0028b40001837983 */ /* 0x000ee80000300800 */
[----:B------:R1:W-:Y:S02]  /*345a0*/  STL.64 [R1+0x600], R6 ;  /* 0x0006000601007387 */ /* 0x0003e40000100a00 */
[----:B-1----:R-:W-:-:S04]  /*345b0*/  LEA R6, P6, R121, R0, 0x2 ;  /* 0x0000000079067211 */ /* 0x002fc800078c10ff */
[-C--:B------:R-:W-:Y:S01]  /*345c0*/  LEA.HI.X.SX32 R7, R121, R2.reuse, 0x2, P6 ;  /* 0x0000000279077211 */ /* 0x080fe200030f16ff */
[----:B----4-:R-:W-:Y:S01]  /*345d0*/  IMAD R30, R30, R65, RZ ;  /* 0x000000411e1e7224 */ /* 0x010fe200078e02ff */
[----:B------:R-:W-:Y:S02]  /*345e0*/  LEA.HI.X.SX32 R65, R120, R2, 0x2, P5 ;  /* 0x0000000278417211 */ /* 0x000fe400028f16ff */
[----:B------:R-:W4:Y:S04]  /*345f0*/  LDL.LU R120, [R1+0x28b0] ;  /* 0x0028b00001787983 */ /* 0x000f280000300800 */
[----:B------:R1:W-:Y:S04]  /*34600*/  STL.64 [R1+0x5f8], R64 ;  /* 0x0005f84001007387 */ /* 0x0003e80000100a00 */
[----:B------:R-:W4:Y:S01]  /*34610*/  LDL.LU R121, [R1+0x28ac] ;  /* 0x0028ac0001797983 */ /* 0x000f220000300800 */
[----:B-1----:R-:W2:Y:S01]  /*34620*/  LDC R65, c[0x0][0x240] ;  /* 0x00009000ff417b82 */ /* 0x002ea20000000800 */
[----:B------:R-:W-:-:S02]  /*34630*/  LEA R64, P5, R249, R0, 0x2 ;  /* 0x00000000f9407211 */ /* 0x000fc400078a10ff */
[----:B------:R-:W-:Y:S01]  /*34640*/  STL.64 [R1+0x5f0], R6 ;  /* 0x0005f00601007387 */ /* 0x000fe20000100a00 */
[----:B--2---:R-:W-:Y:S01]  /*34650*/  IMAD R31, R31, R65, RZ ;  /* 0x000000411f1f7224 */ /* 0x004fe200078e02ff */
[----:B------:R-:W-:Y:S02]  /*34660*/  LEA.HI.X.SX32 R65, R249, R2, 0x2, P5 ;  /* 0x00000002f9417211 */ /* 0x000fe400028f16ff */
[----:B------:R-:W2:Y:S04]  /*34670*/  LDL.LU R249, [R1+0x28a8] ;  /* 0x0028a80001f97983 */ /* 0x000ea80000300800 */
[----:B------:R1:W-:Y:S02]  /*34680*/  STL.64 [R1+0x5e8], R64 ;  /* 0x0005e84001007387 */ /* 0x0003e40000100a00 */
[----:B-1----:R-:W3:Y:S01]  /*34690*/  LDC R65, c[0x0][0x240] ;  /* 0x00009000ff417b82 */ /* 0x002ee20000000800 */
[----:B------:R-:W-:-:S02]  /*346a0*/  LEA R6, P6, R118, R0, 0x2 ;  /* 0x0000000076067211 */ /* 0x000fc400078c10ff */
[C---:B------:R-:W-:Y:S02]  /*346b0*/  LEA R64, P5, R119.reuse, R0, 0x2 ;  /* 0x0000000077407211 */ /* 0x040fe400078a10ff */
[-C--:B------:R-:W-:Y:S02]  /*346c0*/  LEA.HI.X.SX32 R7, R118, R2.reuse, 0x2, P6 ;  /* 0x0000000276077211 */ /* 0x080fe400030f16ff */
[----:B------:R-:W4:Y:S04]  /*346d0*/  LDL.LU R118, [R1+0x28a4] ;  /* 0x0028a40001767983 */ /* 0x000f280000300800 */
[----:B------:R-:W-:Y:S01]  /*346e0*/  STL.64 [R1+0x5e0], R6 ;  /* 0x0005e00601007387 */ /* 0x000fe20000100a00 */
[----:B---3--:R-:W-:Y:S01]  /*346f0*/  IMAD R28, R28, R65, RZ ;  /* 0x000000411c1c7224 */ /* 0x008fe200078e02ff */
[----:B------:R-:W-:-:S02]  /*34700*/  LEA.HI.X.SX32 R65, R119, R2, 0x2, P5 ;  /* 0x0000000277417211 */ /* 0x000fc400028f16ff */
[----:B------:R-:W4:Y:S04]  /*34710*/  LDL.LU R119, [R1+0x28a0] ;  /* 0x0028a00001777983 */ /* 0x000f280000300800 */
[----:B------:R1:W-:Y:S02]  /*34720*/  STL.64 [R1+0x5d8], R64 ;  /* 0x0005d84001007387 */ /* 0x0003e40000100a00 */
[----:B-1----:R-:W1:Y:S01]  /*34730*/  LDC R65, c[0x0][0x240] ;  /* 0x00009000ff417b82 */ /* 0x002e620000000800 */
[CC--:B------:R-:W-:Y:S02]  /*34740*/  LEA R6, P6, R116.reuse, R0.reuse, 0x2 ;  /* 0x0000000074067211 */ /* 0x0c0fe400078c10ff */
[----:B------:R-:W-:Y:S02]  /*34750*/  LEA R64, P5, R117, R0, 0x2 ;  /* 0x0000000075407211 */ /* 0x000fe400078a10ff */
[----:B------:R-:W-:-:S02]  /*34760*/  LEA.HI.X.SX32 R7, R116, R2, 0x2, P6 ;  /* 0x0000000274077211 */ /* 0x000fc400030f16ff */
[----:B------:R-:W3:Y:S04]  /*34770*/  LDL.LU R116, [R1+0x289c] ;  /* 0x00289c0001747983 */ /* 0x000ee80000300800 */
[----:B------:R-:W-:Y:S01]  /*34780*/  STL.64 [R1+0x5d0], R6 ;  /* 0x0005d00601007387 */ /* 0x000fe20000100a00 */
[----:B-1----:R-:W-:Y:S01]  /*34790*/  IMAD R29, R29, R65, RZ ;  /* 0x000000411d1d7224 */ /* 0x002fe200078e02ff */
[----:B------:R-:W-:Y:S02]  /*347a0*/  LEA.HI.X.SX32 R65, R117, R2, 0x2, P5 ;  /* 0x0000000275417211 */ /* 0x000fe400028f16ff */
[----:B------:R-:W3:Y:S04]  /*347b0*/  LDL.LU R117, [R1+0x2898] ;  /* 0x0028980001757983 */ /* 0x000ee80000300800 */
[----:B------:R1:W-:Y:S02]  /*347c0*/  STL.64 [R1+0x5c8], R64 ;  /* 0x0005c84001007387 */ /* 0x0003e40000100a00 */
[----:B-1----:R-:W1:Y:S01]  /*347d0*/  LDC R65, c[0x0][0x240] ;  /* 0x00009000ff417b82 */ /* 0x002e620000000800 */
[----:B------:R-:W-:-:S02]  /*347e0*/  LEA R6, P6, R114, R0, 0x2 ;  /* 0x0000000072067211 */ /* 0x000fc400078c10ff */
[----:B------:R-:W-:Y:S02]  /*347f0*/  LEA R64, P5, R112, R0, 0x2 ;  /* 0x0000000070407211 */ /* 0x000fe400078a10ff */
[-C--:B------:R-:W-:Y:S02]  /*34800*/  LEA.HI.X.SX32 R7, R114, R2.reuse, 0x2, P6 ;  /* 0x0000000272077211 */ /* 0x080fe400030f16ff */
[----:B------:R-:W4:Y:S04]  /*34810*/  LDL.LU R114, [R1+0x2894] ;  /* 0x0028940001727983 */ /* 0x000f280000300800 */
[----:B------:R1:W-:Y:S02]  /*34820*/  STL.64 [R1+0x5c0], R6 ;  /* 0x0005c00601007387 */ /* 0x0003e40000100a00 */
[----:B-1----:R-:W-:Y:S01]  /*34830*/  IMAD R26, R26, R65, RZ ;  /* 0x000000411a1a7224 */ /* 0x002fe200078e02ff */
[----:B------:R-:W-:Y:S01]  /*34840*/  LEA.HI.X.SX32 R65, R112, R2, 0x2, P5 ;  /* 0x0000000270417211 */ /* 0x000fe200028f16ff */
[----:B------:R-:W-:Y:S01]  /*34850*/  IMAD.MOV.U32 R7, RZ, RZ, R115 ;  /* 0x000000ffff077224 */ /* 0x000fe200078e0073 */
[C---:B------:R-:W-:Y:S01]  /*34860*/  LEA R6, P6, R27.reuse, R0, 0x2 ;  /* 0x000000001b067211 */ /* 0x040fe200078c10ff */
[----:B------:R-:W4:Y:S04]  /*34870*/  LDL.LU R115, [R1+0x2890] ;  /* 0x0028900001737983 */ /* 0x000f280000300800 */
[----:B------:R-:W3:Y:S04]  /*34880*/  LDL.LU R112, [R1+0x288c] ;  /* 0x00288c0001707983 */ /* 0x000ee80000300800 */
[----:B------:R1:W-:Y:S02]  /*34890*/  STL.64 [R1+0x5b8], R64 ;  /* 0x0005b84001007387 */ /* 0x0003e40000100a00 */
[----:B-1----:R-:W-:Y:S01]  /*348a0*/  IMAD.MOV.U32 R65, RZ, RZ, R7 ;  /* 0x000000ffff417224 */ /* 0x002fe200078e0007 */
[----:B------:R-:W-:-:S02]  /*348b0*/  LEA.HI.X.SX32 R7, R27, R2, 0x2, P6 ;  /* 0x000000021b077211 */ /* 0x000fc400030f16ff */
[C---:B------:R-:W-:Y:S01]  /*348c0*/  LEA R64, P5, R113.reuse, R0, 0x2 ;  /* 0x0000000071407211 */ /* 0x040fe200078a10ff */
[----:B------:R-:W2:Y:S04]  /*348d0*/  LDL.LU R27, [R1+0x1170] ;  /* 0x00117000011b7983 */ /* 0x000ea80000300800 */
        /* <DEDUP_REMOVED lines=8> */
[C---:B------:R-:W-:Y:S01]  /*34960*/  LEA R64, P5, R111.reuse, R0, 0x2 ;  /* 0x000000006f407211 */ /* 0x040fe200078a10ff */
[----:B------:R-:W4:Y:S04]  /*34970*/  LDL.LU R110, [R1+0x2884] ;  /* 0x00288400016e7983 */ /* 0x000f280000300800 */
[----:B------:R1:W-:Y:S02]  /*34980*/  STL.64 [R1+0x5a0], R6 ;  /* 0x0005a00601007387 */ /* 0x0003e40000100a00 */
[----:B-1----:R-:W-:Y:S01]  /*34990*/  IMAD.MOV.U32 R7, RZ, RZ, R65 ;  /* 0x000000ffff077224 */ /* 0x002fe200078e0041 */
[----:B------:R-:W-:Y:S02]  /*349a0*/  LEA.HI.X.SX32 R65, R111, R2, 0x2, P5 ;  /* 0x000000026f417211 */ /* 0x000fe400028f16ff */
[----:B------:R-:W-:Y:S01]  /*349b0*/  LEA R6, P6, R24, R0, 0x2 ;  /* 0x0000000018067211 */ /* 0x000fe200078c10ff */
[----:B------:R-:W4:Y:S04]  /*349c0*/  LDL.LU R111, [R1+0x2880] ;  /* 0x00288000016f7983 */ /* 0x000f280000300800 */
[----:B------:R1:W-:Y:S02]  /*349d0*/  STL.64 [R1+0x598], R64 ;  /* 0x0005984001007387 */ /* 0x0003e40000100a00 */
[----:B-1----:R-:W-:-:S02]  /*349e0*/  MOV R65, R7 ;  /* 0x0000000700417202 */ /* 0x002fc40000000f00 */
        /* <DEDUP_REMOVED lines=19> */
[----:B-1----:R-:W-:Y:S01]  /*34b20*/  IMAD.MOV.U32 R65, RZ, RZ, R7 ;  /* 0x000000ffff417224 */ /* 0x002fe200078e0007 */
[----:B------:R-:W-:Y:S02]  /*34b30*/  LEA R64, P5, R7, R0, 0x2 ;  /* 0x0000000007407211 */ /* 0x000fe400078a10ff */
[-C--:B------:R-:W-:Y:S02]  /*34b40*/  LEA.HI.X.SX32 R7, R99, R2.reuse, 0x2, P6 ;  /* 0x0000000263077211 */ /* 0x080fe400030f16ff */
[----:B------:R-:W-:Y:S01]  /*34b50*/  LEA.HI.X.SX32 R65, R65, R2, 0x2, P5 ;  /* 0x0000000241417211 */ /* 0x000fe200028f16ff */
[----:B------:R-:W1:Y:S02]  /*34b60*/  LDC R99, c[0x0][0x240] ;  /* 0x00009000ff637b82 */ /* 0x000e640000000800 */
[----:B------:R-:W-:Y:S04]  /*34b70*/  STL.64 [R1+0x570], R6 ;  /* 0x0005700601007387 */ /* 0x000fe80000100a00 */
[----:B------:R1:W-:Y:S04]  /*34b80*/  STL.64 [R1+0x568], R64 ;  /* 0x0005684001007387 */ /* 0x0003e80000100a00 */
[----:B-1----:R-:W2:Y:S01]  /*34b90*/  LDL.LU R65, [R1+0x116c] ;  /* 0x00116c0001417983 */ /* 0x002ea20000300800 */
[----:B------:R-:W-:-:S04]  /*34ba0*/  LEA R6, P6, R107, R0, 0x2 ;  /* 0x000000006b067211 */ /* 0x000fc800078c10ff */
[----:B------:R-:W-:Y:S02]  /*34bb0*/  LEA.HI.X.SX32 R7, R107, R2, 0x2, P6 ;  /* 0x000000026b077211 */ /* 0x000fe400030f16ff */
[----:B------:R-:W4:Y:S04]  /*34bc0*/  LDL.LU R107, [R1+0x2870] ;  /* 0x00287000016b7983 */ /* 0x000f280000300800 */
[----:B------:R1:W-:Y:S02]  /*34bd0*/  STL.64 [R1+0x560], R6 ;  /* 0x0005600601007387 */ /* 0x0003e40000100a00 */
[----:B-1----:R-:W2:Y:S01]  /*34be0*/  LDC R7, c[0x0][0x240] ;  /* 0x00009000ff077b82 */ /* 0x002ea20000000800 */
[CC--:B------:R-:W-:Y:S02]  /*34bf0*/  LEA R64, P5, R236.reuse, R0.reuse, 0x2 ;  /* 0x00000000ec407211 */ /* 0x0c0fe400078a10ff */
[----:B------:R-:W-:Y:S01]  /*34c00*/  LEA R6, P6, R237, R0, 0x2 ;  /* 0x00000000ed067211 */ /* 0x000fe200078c10ff */
[----:B--2---:R-:W-:Y:S01]  /*34c10*/  IMAD R7, R65, R7, RZ ;  /* 0x0000000741077224 */ /* 0x004fe200078e02ff */
[----:B------:R-:W-:-:S02]  /*34c20*/  LEA.HI.X.SX32 R65, R236, R2, 0x2, P5 ;  /* 0x00000002ec417211 */ /* 0x000fc400028f16ff */
[----:B------:R-:W2:Y:S04]  /*34c30*/  LDL.LU R236, [R1+0x286c] ;  /* 0x00286c0001ec7983 */ /* 0x000ea80000300800 */
[----:B------:R-:W-:Y:S04]  /*34c40*/  STL [R1+0xc4], R7 ;  /* 0x0000c40701007387 */ /* 0x000fe80000100800 */
[----:B------:R1:W-:Y:S02]  /*34c50*/  STL.64 [R1+0x558], R64 ;  /* 0x0005584001007387 */ /* 0x0003e40000100a00 */
[----:B-1----:R-:W1:Y:S01]  /*34c60*/  LDC R65, c[0x0][0x240] ;  /* 0x00009000ff417b82 */ /* 0x002e620000000800 */
[----:B------:R-:W-:-:S02]  /*34c70*/  LEA R64, P5, R124, R0, 0x2 ;  /* 0x000000007c407211 */ /* 0x000fc400078a10ff */
[-C--:B------:R-:W-:Y:S02]  /*34c80*/  LEA.HI.X.SX32 R7, R237, R2.reuse, 0x2, P6 ;  /* 0x00000002ed077211 */ /* 0x080fe400030f16ff */
        /* <DEDUP_REMOVED lines=23> */
[----:B------:R-:W-:Y:S01]  /*34e00*/  STL.64 [R1+0x530], R6 ;  /* 0x0005300601007387 */ /* 0x000fe20000100a00 */
[----:B-1----:R-:W-:Y:S01]  /*34e10*/  IMAD R24, R24, R65, RZ ;  /* 0x0000004118187224 */ /* 0x002fe200078e02ff */
[----:B------:R-:W-:Y:S02]  /*34e20*/  LEA.HI.X.SX32 R65, R122, R2, 0x2, P5 ;  /* 0x000000027a417211 */ /* 0x000fe400028f16ff */
[----:B------:R-:W4:Y:S04]  /*34e30*/  LDL.LU R122, [R1+0x2854] ;  /* 0x00285400017a7983 */ /* 0x000f280000300800 */
[----:B------:R1:W-:Y:S04]  /*34e40*/  STL.64 [R1+0x528], R64 ;  /* 0x0005284001007387 */ /* 0x0003e80000100a00 */
[----:B-1----:R-:W2:Y:S01]  /*34e50*/  LDL.LU R65, [R1+0x1180] ;  /* 0x0011800001417983 */ /* 0x002ea20000300800 */
[----:B------:R-:W-:-:S04]  /*34e60*/  LEA R6, P6, R123, R0, 0x2 ;  /* 0x000000007b067211 */ /* 0x000fc800078c10ff */
[----:B------:R-:W-:Y:S02]  /*34e70*/  LEA.HI.X.SX32 R7, R123, R2, 0x2, P6 ;  /* 0x000000027b077211 */ /* 0x000fe400030f16ff */
[----:B------:R-:W4:Y:S01]  /*34e80*/  LDL.LU R123, [R1+0x2850] ;  /* 0x00285000017b7983 */ /* 0x000f220000300800 */
[----:B------:R-:W-:-:S03]  /*34e90*/  LEA R64, P5, R25, R0, 0x2 ;  /* 0x0000000019407211 */ /* 0x000fc600078a10ff */
[----:B------:R1:W-:Y:S02]  /*34ea0*/  STL.64 [R1+0x520], R6 ;  /* 0x0005200601007387 */ /* 0x0003e40000100a00 */
[----:B-1----:R-:W-:Y:S02]  /*34eb0*/  IMAD.MOV.U32 R7, RZ, RZ, R98 ;  /* 0x000000ffff077224 */ /* 0x002fe400078e0062 */
[----:B------:R-:W3:Y:S01]  /*34ec0*/  LDL.LU R98, [R1+0x284c] ;  /* 0x00284c0001627983 */ /* 0x000ee20000300800 */
[----:B------:R-:W-:Y:S01]  /*34ed0*/  LEA R6, P6, R104, R0, 0x2 ;  /* 0x0000000068067211 */ /* 0x000fe200078c10ff */
[----:B--2---:R-:W-:Y:S02]  /*34ee0*/  IMAD R65, R65, R99, RZ ;  /* 0x0000006341417224 */ /* 0x004fe400078e02ff */
[----:B------:R-:W3:Y:S04]  /*34ef0*/  LDL.LU R99, [R1+0x2848] ;  /* 0x0028480001637983 */ /* 0x000ee80000300800 */
[----:B------:R1:W-:Y:S02]  /*34f00*/  STL [R1+0xd8], R65 ;  /* 0x0000d84101007387 */ /* 0x0003e40000100800 */
[----:B-1----:R-:W-:-:S02]  /*34f10*/  LEA.HI.X.SX32 R65, R25, R2, 0x2, P5 ;  /* 0x0000000219417211 */ /* 0x002fc400028f16ff */
[----:B------:R-:W2:Y:S04]  /*34f20*/  LDL.LU R25, [R1+0x1184] ;  /* 0x0011840001197983 */ /* 0x000ea80000300800 */
        /* <DEDUP_REMOVED lines=8> */
[C---:B------:R-:W-:Y:S01]  /*34fb0*/  LEA R6, P6, R22.reuse, R0, 0x2 ;  /* 0x0000000016067211 */ /* 0x040fe200078c10ff */
[----:B------:R-:W4:Y:S04]  /*34fc0*/  LDL.LU R105, [R1+0x2840] ;  /* 0x0028400001697983 */ /* 0x000f280000300800 */
[----:B------:R1:W-:Y:S02]  /*34fd0*/  STL.64 [R1+0x508], R64 ;  /* 0x0005084001007387 */ /* 0x0003e40000100a00 */
[----:B-1----:R-:W-:Y:S02]  /*34fe0*/  MOV R65, R7 ;  /* 0x0000000700417202 */ /* 0x002fe40000000f00 */
        /* <DEDUP_REMOVED lines=23> */
[----:B------:R-:W4:Y:S04]  /*35160*/  LDL.LU R10, [R1+0x1194] ;  /* 0x00119400010a7983 */ /* 0x000f280000300800 */
        /* <DEDUP_REMOVED lines=26> */
[-C--:B------:R-:W-:Y:S02]  /*35310*/  LEA R64, P5, R89, R0.reuse, 0x2 ;  /* 0x0000000059407211 */ /* 0x080fe400078a10ff */
        /* <DEDUP_REMOVED lines=13> */
[----:B------:R-:W3:Y:S04]  /*353f0*/  LDL.LU R87, [R1+0x2814] ;  /* 0x0028140001577983 */ /* 0x000ee80000300800 */
[----:B------:R1:W-:Y:S04]  /*35400*/  STL.64 [R1+0x498], R64 ;  /* 0x0004984001007387 */ /* 0x0003e80000100a00 */
[----:B-1----:R-:W4:Y:S01]  /*35410*/  LDL.LU R65, [R1+0x1190] ;  /* 0x0011900001417983 */ /* 0x002f220000300800 */
[----:B------:R-:W-:-:S04]  /*35420*/  LEA R6, P6, R84, R0, 0x2 ;  /* 0x0000000054067211 */ /* 0x000fc800078c10ff */
[----:B------:R-:W-:Y:S02]  /*35430*/  LEA.HI.X.SX32 R7, R84, R2, 0x2, P6 ;  /* 0x0000000254077211 */ /* 0x000fe400030f16ff */
[----:B------:R-:W3:Y:S04]  /*35440*/  LDL.LU R84, [R1+0x2810] ;  /* 0x0028100001547983 */ /* 0x000ee80000300800 */
[----:B------:R1:W-:Y:S02]  /*35450*/  STL.64 [R1+0x490], R6 ;  /* 0x0004900601007387 */ /* 0x0003e40000100a00 */
[----:B-1----:R-:W4:Y:S01]  /*35460*/  LDC R7, c[0x0][0x240] ;  /* 0x00009000ff077b82 */ /* 0x002f220000000800 */
[-C--:B------:R-:W-:Y:S02]  /*35470*/  LEA R64, P5, R85, R0.reuse, 0x2 ;  /* 0x0000000055407211 */ /* 0x080fe400078a10ff */
[----:B------:R-:W-:Y:S01]  /*35480*/  LEA R6, P6, R82, R0, 0x2 ;  /* 0x0000000052067211 */ /* 0x000fe200078c10ff */
[----:B----4-:R-:W-:Y:S01]  /*35490*/  IMAD R7, R65, R7, RZ ;  /* 0x0000000741077224 */ /* 0x010fe200078e02ff */
[----:B------:R-:W-:-:S02]  /*354a0*/  LEA.HI.X.SX32 R65, R85, R2, 0x2, P5 ;  /* 0x0000000255417211 */ /* 0x000fc400028f16ff */
[----:B------:R-:W3:Y:S04]  /*354b0*/  LDL.LU R85, [R1+0x280c] ;  /* 0x00280c0001557983 */ /* 0x000ee80000300800 */
[----:B------:R-:W-:Y:S04]  /*354c0*/  STL [R1+0xe8], R7 ;  /* 0x0000e80701007387 */ /* 0x000fe80000100800 */
[----:B------:R1:W-:Y:S02]  /*354d0*/  STL.64 [R1+0x488], R64 ;  /* 0x0004884001007387 */ /* 0x0003e40000100a00 */
[----:B-1----:R-:W1:Y:S01]  /*354e0*/  LDC R65, c[0x0][0x240] ;  /* 0x00009000ff417b82 */ /* 0x002e620000000800 */
[----:B------:R-:W-:-:S02]  /*354f0*/  LEA R64, P5, R80, R0, 0x2 ;  /* 0x0000000050407211 */ /* 0x000fc400078a10ff */
[-C--:B------:R-:W-:Y:S02]  /*35500*/  LEA.HI.X.SX32 R7, R82, R2.reuse, 0x2, P6 ;  /* 0x0000000252077211 */ /* 0x080fe400030f16ff */
[----:B------:R-:W4:Y:S04]  /*35510*/  LDL.LU R82, [R1+0x2808] ;  /* 0x0028080001527983 */ /* 0x000f280000300800 */
[----:B------:R2:W-:Y:S02]  /*35520*/  STL.64 [R1+0x480], R6 ;  /* 0x0004800601007387 */ /* 0x0005e40000100a00 */
[----:B--2---:R-:W-:Y:S02]  /*35530*/  IMAD.MOV.U32 R7, RZ, RZ, R83 ;  /* 0x000000ffff077224 */ /* 0x004fe400078e0053 */
[----:B-1----:R-:W-:Y:S01]  /*35540*/  IMAD R10, R10, R65, RZ ;  /* 0x000000410a0a7224 */ /* 0x002fe200078e02ff */
[----:B------:R-:W-:Y:S01]  /*35550*/  LEA.HI.X.SX32 R65, R80, R2, 0x2, P5 ;  /* 0x0000000250417211 */ /* 0x000fe200028f16ff */
[----:B------:R-:W4:Y:S01]  /*35560*/  LDL.LU R83, [R1+0x2804] ;  /* 0x0028040001537983 */ /* 0x000f220000300800 */
[----:B------:R-:W-:-:S03]  /*35570*/  LEA R6, P6, R14, R0, 0x2 ;  /* 0x000000000e067211 */ /* 0x000fc600078c10ff */
[----:B------:R-:W2:Y:S04]  /*35580*/  LDL.LU R80, [R1+0x2800] ;  /* 0x0028000001507983 */ /* 0x000ea80000300800 */
        /* <DEDUP_REMOVED lines=8> */
[----:B------:R-:W4:Y:S01]  /*35610*/  LDL.LU R32, [R1+0x119c] ;  /* 0x00119c0001207983 */ /* 0x000f220000300800 */
[----:B------:R-:W-:-:S03]  /*35620*/  LEA R6, P6, R81, R0, 0x2 ;  /* 0x0000000051067211 */ /* 0x000fc600078c10ff */
[----:B------:R1:W-:Y:S02]  /*35630*/  STL.64 [R1+0x468], R64 ;  /* 0x0004684001007387 */ /* 0x0003e40000100a00 */
[----:B-1----:R-:W-:Y:S02]  /*35640*/  MOV R65, R7 ;  /* 0x0000000700417202 */ /* 0x002fe40000000f00 */
[----:B------:R-:W-:Y:S02]  /*35650*/  LEA.HI.X.SX32 R7, R81, R2, 0x2, P6 ;  /* 0x0000000251077211 */ /* 0x000fe400030f16ff */
[C---:B------:R-:W-:Y:S01]  /*35660*/  LEA R64, P5, R11.reuse, R0, 0x2 ;  /* 0x000000000b407211 */ /* 0x040fe200078a10ff */
[----:B------:R-:W2:Y:S04]  /*35670*/  LDL.LU R81, [R1+0x27fc] ;  /* 0x0027fc0001517983 */ /* 0x000ea80000300800 */
[----:B------:R1:W-:Y:S02]  /*35680*/  STL.64 [R1+0x460], R6 ;  /* 0x0004600601007387 */ /* 0x0003e40000100a00 */
[----:B-1----:R-:W-:Y:S01]  /*35690*/  IMAD.MOV.U32 R7, RZ, RZ, R65 ;  /* 0x000000ffff077224 */ /* 0x002fe200078e0041 */
[----:B------:R-:W-:-:S02]  /*356a0*/  LEA.HI.X.SX32 R65, R11, R2, 0x2, P5 ;  /* 0x000000020b417211 */ /* 0x000fc400028f16ff */
[----:B------:R-:W2:Y:S01]  /*356b0*/  LDL.LU R11, [R1+0x11a0] ;  /* 0x0011a000010b7983 */ /* 0x000ea20000300800 */
        /* <DEDUP_REMOVED lines=9> */
[CC--:B------:R-:W-:Y:S01]  /*35750*/  LEA R6, P6, R36.reuse, R0.reuse, 0x2 ;  /* 0x0000000024067211 */ /* 0x0c0fe200078c10ff */
[----:B------:R-:W2:Y:S04]  /*35760*/  LDL.LU R108, [R1+0x27f8] ;  /* 0x0027f800016c7983 */ /* 0x000ea80000300800 */
[----:B------:R1:W-:Y:S02]  /*35770*/  STL.64 [R1+0x448], R64 ;  /* 0x0004484001007387 */ /* 0x0003e40000100a00 */
[----:B-1----:R-:W-:Y:S01]  /*35780*/  LEA R64, P5, R7, R0, 0x2 ;  /* 0x0000000007407211 */ /* 0x002fe200078a10ff */
[----:B------:R-:W-:Y:S01]  /*35790*/  IMAD.MOV.U32 R65, RZ, RZ, R7 ;  /* 0x000000ffff417224 */ /* 0x000fe200078e0007 */
[----:B------:R-:W-:-:S02]  /*357a0*/  LEA.HI.X.SX32 R7, R36, R2, 0x2, P6 ;  /* 0x0000000224077211 */ /* 0x000fc400030f16ff */
[----:B------:R-:W2:Y:S02]  /*357b0*/  LDL.LU R36, [R1+0x11a8] ;  /* 0x0011a80001247983 */ /* 0x000ea40000300800 */
[----:B------:R-:W-:Y:S02]  /*357c0*/  LEA.HI.X.SX32 R65, R65, R2, 0x2, P5 ;  /* 0x0000000241417211 */ /* 0x000fe400028f16ff */
[----:B------:R1:W-:Y:S04]  /*357d0*/  STL.64 [R1+0x440], R6 ;  /* 0x0004400601007387 */ /* 0x0003e80000100a00 */
[----:B------:R1:W-:Y:S02]  /*357e0*/  STL.64 [R1+0x438], R64 ;  /* 0x0004384001007387 */ /* 0x0003e40000100a00 */
[----:B-1----:R-:W-:-:S02]  /*357f0*/  LEA R6, P6, R109, R0, 0x2 ;  /* 0x000000006d067211 */ /* 0x002fc400078c10ff */
[C---:B------:R-:W-:Y:S02]  /*35800*/  LEA R64, P5, R76.reuse, R0, 0x2 ;  /* 0x000000004c407211 */ /* 0x040fe400078a10ff */
[-C--:B------:R-:W-:Y:S02]  /*35810*/  LEA.HI.X.SX32 R7, R109, R2.reuse, 0x2, P6 ;  /* 0x000000026d077211 */ /* 0x080fe400030f16ff */
[----:B------:R-:W-:Y:S01]  /*35820*/  LEA.HI.X.SX32 R65, R76, R2, 0x2, P5 ;  /* 0x000000024c417211 */ /* 0x000fe200028f16ff */
[----:B------:R-:W2:Y:S04]  /*35830*/  LDL.LU R109, [R1+0x27f4] ;  /* 0x0027f400016d7983 */ /* 0x000ea80000300800 */
[----:B------:R-:W-:Y:S04]  /*35840*/  STL.64 [R1+0x430], R6 ;  /* 0x0004300601007387 */ /* 0x000fe80000100a00 */
[----:B------:R-:W2:Y:S04]  /*35850*/  LDL.LU R76, [R1+0x27f0] ;  /* 0x0027f000014c7983 */ /* 0x000ea80000300800 */
[----:B------:R1:W-:Y:S02]  /*35860*/  STL.64 [R1+0x428], R64 ;  /* 0x0004284001007387 */ /* 0x0003e40000100a00 */
[----:B-1----:R-:W3:Y:S01]  /*35870*/  LDC R65, c[0x0][0x240] ;  /* 0x00009000ff417b82 */ /* 0x002ee20000000800 */
[----:B------:R-:W-:-:S02]  /*35880*/  LEA R6, P6, R77, R0, 0x2 ;  /* 0x000000004d067211 */ /* 0x000fc400078c10ff */
[----:B------:R-:W-:Y:S02]  /*35890*/  LEA R64, P5, R238, R0, 0x2 ;  /* 0x00000000ee407211 */ /* 0x000fe400078a10ff */
[----:B------:R-:W-:Y:S02]  /*358a0*/  LEA.HI.X.SX32 R7, R77, R2, 0x2, P6 ;  /* 0x000000024d077211 */ /* 0x000fe400030f16ff */
[----:B------:R-:W2:Y:S04]  /*358b0*/  LDL.LU R77, [R1+0x27ec] ;  /* 0x0027ec00014d7983 */ /* 0x000ea80000300800 */
[----:B------:R1:W-:Y:S02]  /*358c0*/  STL.64 [R1+0x420], R6 ;  /* 0x0004200601007387 */ /* 0x0003e40000100a00 */
[----:B-1----:R-:W-:-:S04]  /*358d0*/  LEA R6, P6, R239, R0, 0x2 ;  /* 0x00000000ef067211 */ /* 0x002fc800078c10ff */
[-C--:B------:R-:W-:Y:S01]  /*358e0*/  LEA.HI.X.SX32 R7, R239, R2.reuse, 0x2, P6 ;  /* 0x00000002ef077211 */ /* 0x080fe200030f16ff */
[----:B---3--:R-:W-:Y:S01]  /*358f0*/  IMAD R14, R14, R65, RZ ;  /* 0x000000410e0e7224 */ /* 0x008fe200078e02ff */
[----:B------:R-:W-:Y:S02]  /*35900*/  LEA.HI.X.SX32 R65, R238, R2, 0x2, P5 ;  /* 0x00000002ee417211 */ /* 0x000fe400028f16ff */
[----:B------:R-:W3:Y:S04]  /*35910*/  LDL.LU R238, [R1+0x27e8] ;  /* 0x0027e80001ee7983 */ /* 0x000ee80000300800 */
[----:B------:R1:W-:Y:S04]  /*35920*/  STL.64 [R1+0x418], R64 ;  /* 0x0004184001007387 */ /* 0x0003e80000100a00 */
[----:B------:R-:W3:Y:S01]  /*35930*/  LDL.LU R239, [R1+0x27e4] ;  /* 0x0027e40001ef7983 */ /* 0x000ee20000300800 */
[----:B-1----:R-:W4:Y:S01]  /*35940*/  LDC R65, c[0x0][0x240] ;  /* 0x00009000ff417b82 */ /* 0x002f220000000800 */
[----:B------:R-:W-:-:S02]  /*35950*/  LEA R64, P5, R94, R0, 0x2 ;  /* 0x000000005e407211 */ /* 0x000fc400078a10ff */
[----:B------:R-:W-:Y:S01]  /*35960*/  STL.64 [R1+0x410], R6 ;  /* 0x0004100601007387 */ /* 0x000fe20000100a00 */
[----:B----4-:R-:W-:Y:S01]  /*35970*/  IMAD R32, R32, R65, RZ ;  /* 0x0000004120207224 */ /* 0x010fe200078e02ff */
[----:B------:R-:W-:Y:S02]  /*35980*/  LEA.HI.X.SX32 R65, R94, R2, 0x2, P5 ;  /* 0x000000025e417211 */ /* 0x000fe400028f16ff */
        /* <DEDUP_REMOVED lines=26> */
[----:B------:R-:W3:Y:S04]  /*35b30*/  LDL.LU R93, [R1+0x27cc] ;  /* 0x0027cc00015d7983 */ /* 0x000ee80000300800 */
[----:B------:R1:W-:Y:S02]  /*35b40*/  STL.64 [R1+0x3d8], R6 ;  /* 0x0003d80601007387 */ /* 0x0003e40000100a00 */
[----:B-1----:R-:W-:Y:S01]  /*35b50*/  IMAD R36, R36, R65, RZ ;  /* 0x0000004124247224 */ /* 0x002fe200078e02ff */
[----:B------:R-:W-:Y:S01]  /*35b60*/  LEA.HI.X.SX32 R65, R69, R2, 0x2, P5 ;  /* 0x0000000245417211 */ /* 0x000fe200028f16ff */
[----:B------:R-:W-:Y:S01]  /*35b70*/  IMAD.MOV.U32 R7, RZ, RZ, R68 ;  /* 0x000000ffff077224 */ /* 0x000fe200078e0044 */
[C---:B------:R-:W-:Y:S01]  /*35b80*/  LEA R6, P6, R20.reuse, R0, 0x2 ;  /* 0x0000000014067211 */ /* 0x040fe200078c10ff */
[----:B------:R-:W4:Y:S04]  /*35b90*/  LDL.LU R68, [R1+0x27c8] ;  /* 0x0027c80001447983 */ /* 0x000f280000300800 */
[----:B------:R-:W4:Y:S04]  /*35ba0*/  LDL.LU R69, [R1+0x27c4] ;  /* 0x0027c40001457983 */ /* 0x000f280000300800 */
        /* <DEDUP_REMOVED lines=11> */
[----:B-1----:R-:W-:Y:S02]  /*35c60*/  MOV R65, R7 ;  /* 0x0000000700417202 */ /* 0x002fe40000000f00 */
        /* <DEDUP_REMOVED lines=62> */
[----:B------:R-:W4:Y:S04]  /*36050*/  LDL.LU R58, [R1+0x279c] ;  /* 0x00279c00013a7983 */ /* 0x000f280000300800 */
        /* <DEDUP_REMOVED lines=9> */
[----:B------:R-:W2:Y:S04]  /*360f0*/  LDL.LU R56, [R1+0x2794] ;  /* 0x0027940001387983 */ /* 0x000ea80000300800 */
        /* <DEDUP_REMOVED lines=16> */
[----:B------:R-:W3:Y:S01]  /*36200*/  LDL.LU R21, [R1+0x11c0] ;  /* 0x0011c00001157983 */ /* 0x000ee20000300800 */
[----:B------:R-:W-:-:S03]  /*36210*/  LEA R64, P5, R48, R0, 0x2 ;  /* 0x0000000030407211 */ /* 0x000fc600078a10ff */
[----:B------:R1:W-:Y:S02]  /*36220*/  STL.64 [R1+0x328], R6 ;  /* 0x0003280601007387 */ /* 0x0003e40000100a00 */
[----:B-1----:R-:W-:Y:S01]  /*36230*/  IMAD.MOV.U32 R7, RZ, RZ, R65 ;  /* 0x000000ffff077224 */ /* 0x002fe200078e0041 */
[----:B------:R-:W-:Y:S02]  /*36240*/  LEA.HI.X.SX32 R65, R48, R2, 0x2, P5 ;  /* 0x0000000230417211 */ /* 0x000fe400028f16ff */
[----:B------:R-:W2:Y:S01]  /*36250*/  LDL.LU R48, [R1+0x11c4] ;  /* 0x0011c40001307983 */ /* 0x000ea20000300800 */
        /* <DEDUP_REMOVED lines=38> */
[----:B------:R1:W-:Y:S02]  /*364c0*/  STL.64 [R1+0x2e0], R64 ;  /* 0x0002e04001007387 */ /* 0x0003e40000100a00 */
[----:B-1----:R-:W3:Y:S01]  /*364d0*/  LDC R65, c[0x0][0x240] ;  /* 0x00009000ff417b82 */ /* 0x002ee20000000800 */
[----:B------:R-:W-:-:S02]  /*364e0*/  LEA R6, P6, R51, R0, 0x2 ;  /* 0x0000000033067211 */ /* 0x000fc400078c10ff */
[----:B------:R-:W-:Y:S02]  /*364f0*/  LEA R64, P5, R78, R0, 0x2 ;  /* 0x000000004e407211 */ /* 0x000fe400078a10ff */
[----:B------:R-:W-:Y:S02]  /*36500*/  LEA.HI.X.SX32 R7, R51, R2, 0x2, P6 ;  /* 0x0000000233077211 */ /* 0x000fe400030f16ff */
[----:B------:R-:W4:Y:S04]  /*36510*/  LDL.LU R51, [R1+0x2778] ;  /* 0x0027780001337983 */ /* 0x000f280000300800 */
        /* <DEDUP_REMOVED lines=8> */
[----:B-1----:R-:W2:Y:S01]  /*365a0*/  LDC R65, c[0x0][0x240] ;  /* 0x00009000ff417b82 */ /* 0x002ea20000000800 */
[----:B------:R-:W-:-:S02]  /*365b0*/  LEA R64, P5, R46, R0, 0x2 ;  /* 0x000000002e407211 */ /* 0x000fc400078a10ff */
[----:B------:R-:W-:Y:S01]  /*365c0*/  STL.64 [R1+0x2c8], R6 ;  /* 0x0002c80601007387 */ /* 0x000fe20000100a00 */
[----:B--2---:R-:W-:Y:S01]  /*365d0*/  IMAD R48, R48, R65, RZ ;  /* 0x0000004130307224 */ /* 0x004fe200078e02ff */
[----:B------:R-:W-:Y:S02]  /*365e0*/  LEA.HI.X.SX32 R65, R46, R2, 0x2, P5 ;  /* 0x000000022e417211 */ /* 0x000fe400028f16ff */
[----:B------:R-:W2:Y:S04]  /*365f0*/  LDL.LU R46, [R1+0x276c] ;  /* 0x00276c00012e7983 */ /* 0x000ea80000300800 */
[----:B------:R1:W-:Y:S02]  /*36600*/  STL.64 [R1+0x2c0], R64 ;  /* 0x0002c04001007387 */ /* 0x0003e40000100a00 */
[----:B-1----:R-:W4:Y:S01]  /*36610*/  LDC R65, c[0x0][0x240] ;  /* 0x00009000ff417b82 */ /* 0x002f220000000800 */
[----:B------:R-:W-:-:S02]  /*36620*/  LEA R6, P6, R47, R0, 0x2 ;  /* 0x000000002f067211 */ /* 0x000fc400078c10ff */
[C---:B------:R-:W-:Y:S02]  /*36630*/  LEA R64, P5, R240.reuse, R0, 0x2 ;  /* 0x00000000f0407211 */ /* 0x040fe400078a10ff */
[-C--:B------:R-:W-:Y:S02]  /*36640*/  LEA.HI.X.SX32 R7, R47, R2.reuse, 0x2, P6 ;  /* 0x000000022f077211 */ /* 0x080fe400030f16ff */
[----:B------:R-:W2:Y:S04]  /*36650*/  LDL.LU R47, [R1+0x2768] ;  /* 0x00276800012f7983 */ /* 0x000ea80000300800 */
[----:B------:R-:W-:Y:S01]  /*36660*/  STL.64 [R1+0x2b8], R6 ;  /* 0x0002b80601007387 */ /* 0x000fe20000100a00 */
[----:B----4-:R-:W-:Y:S01]  /*36670*/  IMAD R49, R49, R65, RZ ;  /* 0x0000004131317224 */ /* 0x010fe200078e02ff */
[----:B------:R-:W-:-:S02]  /*36680*/  LEA.HI.X.SX32 R65, R240, R2, 0x2, P5 ;  /* 0x00000002f0417211 */ /* 0x000fc400028f16ff */
[----:B------:R-:W4:Y:S04]  /*36690*/  LDL.LU R240, [R1+0x2764] ;  /* 0x0027640001f07983 */ /* 0x000f280000300800 */
[----:B------:R1:W-:Y:S02]  /*366a0*/  STL.64 [R1+0x2b0], R64 ;  /* 0x0002b04001007387 */ /* 0x0003e40000100a00 */
[----:B-1----:R-:W1:Y:S01]  /*366b0*/  LDC R65, c[0x0][0x240] ;  /* 0x00009000ff417b82 */ /* 0x002e620000000800 */
[-C--:B------:R-:W-:Y:S02]  /*366c0*/  LEA R6, P6, R241, R0.reuse, 0x2 ;  /* 0x00000000f1067211 */ /* 0x080fe400078c10ff */
[----:B------:R-:W-:Y:S02]  /*366d0*/  LEA R64, P5, R243, R0, 0x2 ;  /* 0x00000000f3407211 */ /* 0x000fe400078a10ff */
[----:B------:R-:W-:-:S02]  /*366e0*/  LEA.HI.X.SX32 R7, R241, R2, 0x2, P6 ;  /* 0x00000002f1077211 */ /* 0x000fc400030f16ff */
[----:B------:R-:W4:Y:S04]  /*366f0*/  LDL.LU R241, [R1+0x2760] ;  /* 0x0027600001f17983 */ /* 0x000f280000300800 */
[----:B------:R1:W-:Y:S02]  /*36700*/  STL.64 [R1+0x2a8], R6 ;  /* 0x0002a80601007387 */ /* 0x0003e40000100a00 */
[----:B-1----:R-:W-:Y:S01]  /*36710*/  IMAD R18, R18, R65, RZ ;  /* 0x0000004112127224 */ /* 0x002fe200078e02ff */
[----:B------:R-:W-:Y:S02]  /*36720*/  LEA.HI.X.SX32 R65, R243, R2, 0x2, P5 ;  /* 0x00000002f3417211 */ /* 0x000fe400028f16ff */
[----:B------:R-:W-:-:S03]  /*36730*/  LEA R6, P6, R242, R0, 0x2 ;  /* 0x00000000f2067211 */ /* 0x000fc600078c10ff */
[----:B------:R1:W-:Y:S01]  /*36740*/  STL.64 [R1+0x2a0], R64 ;  /* 0x0002a04001007387 */ /* 0x0003e20000100a00 */
[----:B------:R-:W-:-:S05]  /*36750*/  LEA.HI.X.SX32 R7, R242, R2, 0x2, P6 ;  /* 0x00000002f2077211 */ /* 0x000fca00030f16ff */
[----:B------:R1:W-:Y:S02]  /*36760*/  STL.64 [R1+0x298], R6 ;  /* 0x0002980601007387 */ /* 0x0003e40000100a00 */
[----:B-1----:R-:W-:-:S04]  /*36770*/  LEA R64, P5, R17, R0, 0x2 ;  /* 0x0000000011407211 */ /* 0x002fc800078a10ff */
[----:B------:R-:W-:Y:S02]  /*36780*/  LEA.HI.X.SX32 R65, R17, R2, 0x2, P5 ;  /* 0x0000000211417211 */ /* 0x000fe400028f16ff */
[----:B------:R-:W-:-:S03]  /*36790*/  LEA R6, P6, R245, R0, 0x2 ;  /* 0x00000000f5067211 */ /* 0x000fc600078c10ff */
[----:B------:R1:W-:Y:S01]  /*367a0*/  STL.64 [R1+0x290], R64 ;  /* 0x0002904001007387 */ /* 0x0003e20000100a00 */
[----:B------:R-:W-:-:S03]  /*367b0*/  LEA.HI.X.SX32 R7, R245, R2, 0x2, P6 ;  /* 0x00000002f5077211 */ /* 0x000fc600030f16ff */
[----:B------:R-:W3:Y:S04]  /*367c0*/  LDL.LU R245, [R1+0x6c] ;  /* 0x00006c0001f57983 */ /* 0x000ee80000300800 */
[----:B------:R-:W2:Y:S01]  /*367d0*/  LDL.LU R242, [R1+0x11d4] ;  /* 0x0011d40001f27983 */ /* 0x000ea20000300800 */
[----:B-1----:R-:W-:-:S03]  /*367e0*/  LEA R64, P5, R244, R0, 0x2 ;  /* 0x00000000f4407211 */ /* 0x002fc600078a10ff */
[----:B------:R1:W-:Y:S01]  /*367f0*/  STL.64 [R1+0x288], R6 ;  /* 0x0002880601007387 */ /* 0x0003e20000100a00 */
[----:B------:R-:W-:-:S05]  /*36800*/  LEA.HI.X.SX32 R65, R244, R2, 0x2, P5 ;  /* 0x00000002f4417211 */ /* 0x000fca00028f16ff */
[----:B------:R1:W-:Y:S02]  /*36810*/  STL.64 [R1+0x280], R64 ;  /* 0x0002804001007387 */ /* 0x0003e40000100a00 */
[----:B-1----:R-:W-:-:S04]  /*36820*/  LEA R6, P6, R8, R0, 0x2 ;  /* 0x0000000008067211 */ /* 0x002fc800078c10ff */
[----:B------:R-:W-:Y:S01]  /*36830*/  LEA.HI.X.SX32 R7, R8, R2, 0x2, P6 ;  /* 0x0000000208077211 */ /* 0x000fe200030f16ff */
[----:B------:R-:W4:Y:S04]  /*36840*/  LDL.LU.64 R64, [R1+0x2758] ;  /* 0x0027580001407983 */ /* 0x000f280000300a00 */
[----:B------:R-:W4:Y:S01]  /*36850*/  LDL.LU R8, [R1+0x74] ;  /* 0x0000740001087983 */ /* 0x000f220000300800 */
[----:B------:R-:W-:Y:S01]  /*36860*/  IMAD.MOV.U32 R244, RZ, RZ, R16 ;  /* 0x000000fffff47224 */ /* 0x000fe200078e0010 */
[C---:B------:R-:W-:Y:S02]  /*36870*/  LEA R16, P5, R4.reuse, R0, 0x2 ;  /* 0x0000000004107211 */ /* 0x040fe400078a10ff */
[----:B------:R-:W4:Y:S02]  /*36880*/  LDL.LU R243, [R1+0x11d8] ;  /* 0x0011d80001f37983 */ /* 0x000f240000300800 */
[----:B------:R-:W-:-:S02]  /*36890*/  LEA.HI.X.SX32 R17, R4, R2, 0x2, P5 ;  /* 0x0000000204117211 */ /* 0x000fc400028f16ff */
[----:B------:R1:W-:Y:S04]  /*368a0*/  STL.64 [R1+0x278], R6 ;  /* 0x0002780601007387 */ /* 0x0003e80000100a00 */
[----:B------:R-:W4:Y:S04]  /*368b0*/  LDL.LU R4, [R1+0x80] ;  /* 0x0000800001047983 */ /* 0x000f280000300800 */
[----:B------:R1:W-:Y:S02]  /*368c0*/  STL.64 [R1+0x270], R16 ;  /* 0x0002701001007387 */ /* 0x0003e40000100a00 */
[----:B-1----:R-:W-:-:S04]  /*368d0*/  LEA R6, P6, R3, R0, 0x2 ;  /* 0x0000000003067211 */ /* 0x002fc800078c10ff */
[----:B------:R-:W-:Y:S02]  /*368e0*/  LEA.HI.X.SX32 R7, R3, R2, 0x2, P6 ;  /* 0x0000000203077211 */ /* 0x000fe400030f16ff */
[----:B------:R-:W4:Y:S01]  /*368f0*/  LDL.LU R3, [R1+0x7c] ;  /* 0x00007c0001037983 */ /* 0x000f220000300800 */
[----:B------:R-:W-:-:S03]  /*36900*/  IMAD R19, R34, R19, RZ ;  /* 0x0000001322137224 */ /* 0x000fc600078e02ff */
[----:B------:R-:W4:Y:S01]  /*36910*/  LDL.LU R34, [R1+0x11dc] ;  /* 0x0011dc0001227983 */ /* 0x000f220000300800 */
[----:B------:R-:W-:-:S03]  /*36920*/  LEA R16, P5, R42, R0, 0x2 ;  /* 0x000000002a107211 */ /* 0x000fc600078a10ff */
[----:B------:R1:W-:Y:S01]  /*36930*/  STL.64 [R1+0x268], R6 ;  /* 0x0002680601007387 */ /* 0x0003e20000100a00 */
[----:B------:R-:W-:-:S03]  /*36940*/  LEA.HI.X.SX32 R17, R42, R2, 0x2, P5 ;  /* 0x000000022a117211 */ /* 0x000fc600028f16ff */
[----:B------:R-:W4:Y:S01]  /*36950*/  LDL.LU R42, [R1+0x2754] ;  /* 0x00275400012a7983 */ /* 0x000f220000300800 */
[----:B-1----:R-:W-:-:S03]  /*36960*/  MOV R7, R244 ;  /* 0x000000f400077202 */ /* 0x002fc60000000f00 */
        /* <DEDUP_REMOVED lines=20> */
[----:B------:R-:W4:Y:S04]  /*36ab0*/  LDL.LU R62, [R1+0x274c] ;  /* 0x00274c00013e7983 */ /* 0x000f280000300800 */
[----:B------:R1:W-:Y:S02]  /*36ac0*/  STL.64 [R1+0x240], R16 ;  /* 0x0002401001007387 */ /* 0x0003e40000100a00 */
[----:B-1----:R-:W-:Y:S01]  /*36ad0*/  IMAD.MOV.U32 R17, RZ, RZ, R7 ;  /* 0x000000ffff117224 */ /* 0x002fe200078e0007 */
[----:B------:R-:W-:-:S02]  /*36ae0*/  LEA R16, P5, R38, R0, 0x2 ;  /* 0x0000000026107211 */ /* 0x000fc400078a10ff */
[----:B---3--:R-:W-:-:S04]  /*36af0*/  LEA R6, P6, R245, R0, 0x2 ;  /* 0x00000000f5067211 */ /* 0x008fc800078c10ff */
[----:B------:R-:W-:Y:S02]  /*36b00*/  LEA.HI.X.SX32 R7, R245, R2, 0x2, P6 ;  /* 0x00000002f5077211 */ /* 0x000fe400030f16ff */
[----:B------:R-:W2:Y:S03]  /*36b10*/  LDC R245, c[0x0][0x240] ;  /* 0x00009000fff57b82 */ /* 0x000ea60000000800 */
[----:B------:R1:W-:Y:S02]  /*36b20*/  STL.64 [R1+0x238], R6 ;  /* 0x0002380601007387 */ /* 0x0003e40000100a00 */
[----:B-1----:R-:W-:Y:S02]  /*36b30*/  IMAD.MOV.U32 R7, RZ, RZ, R63 ;  /* 0x000000ffff077224 */ /* 0x002fe400078e003f */
[----:B------:R-:W3:Y:S01]  /*36b40*/  LDL.LU R63, [R1+0x2748] ;  /* 0x00274800013f7983 */ /* 0x000ee20000300800 */
[----:B--2---:R-:W-:-:S02]  /*36b50*/  IMAD R242, R242, R245, RZ ;  /* 0x000000f5f2f27224 */ /* 0x004fc400078e02ff */
[----:B------:R-:W-:Y:S01]  /*36b60*/  IMAD.MOV.U32 R245, RZ, RZ, R17 ;  /* 0x000000fffff57224 */ /* 0x000fe200078e0011 */
[----:B------:R-:W-:Y:S02]  /*36b70*/  LEA.HI.X.SX32 R17, R38, R2, 0x2, P5 ;  /* 0x0000000226117211 */ /* 0x000fe400028f16ff */
[----:B----4-:R-:W-:Y:S01]  /*36b80*/  LEA R6, P6, R8, R0, 0x2 ;  /* 0x0000000008067211 */ /* 0x010fe200078c10ff */
[----:B------:R-:W2:Y:S04]  /*36b90*/  LDL.LU R38, [R1+0x2744] ;  /* 0x0027440001267983 */ /* 0x000ea80000300800 */
[----:B------:R1:W-:Y:S02]  /*36ba0*/  STL.64 [R1+0x230], R16 ;  /* 0x0002301001007387 */ /* 0x0003e40000100a00 */
[----:B-1----:R-:W-:-:S02]  /*36bb0*/  MOV R17, R7 ;  /* 0x0000000700117202 */ /* 0x002fc40000000f00 */
[----:B------:R-:W-:Y:S02]  /*36bc0*/  LEA.HI.X.SX32 R7, R8, R2, 0x2, P6 ;  /* 0x0000000208077211 */ /* 0x000fe400030f16ff */
[----:B------:R-:W1:Y:S01]  /*36bd0*/  LDC R8, c[0x0][0x240] ;  /* 0x00009000ff087b82 */ /* 0x000e620000000800 */
[-C--:B------:R-:W-:Y:S02]  /*36be0*/  LEA R16, P5, R44, R0.reuse, 0x2 ;  /* 0x000000002c107211 */ /* 0x080fe400078a10ff */
[----:B------:R4:W-:Y:S02]  /*36bf0*/  STL.64 [R1+0x228], R6 ;  /* 0x0002280601007387 */ /* 0x0009e40000100a00 */
[----:B----4-:R-:W-:Y:S01]  /*36c00*/  IMAD.MOV.U32 R7, RZ, RZ, R39 ;  /* 0x000000ffff077224 */ /* 0x010fe200078e0027 */
[----:B------:R-:W-:Y:S01]  /*36c10*/  LEA R6, P6, R3, R0, 0x2 ;  /* 0x0000000003067211 */ /* 0x000fe200078c10ff */
[----:B------:R-:W2:Y:S01]  /*36c20*/  LDL.LU R39, [R1+0x2740] ;  /* 0x0027400001277983 */ /* 0x000ea20000300800 */
[----:B-1----:R-:W-:-:S02]  /*36c30*/  IMAD R243, R243, R8, RZ ;  /* 0x00000008f3f37224 */ /* 0x002fc400078e02ff */
[----:B------:R-:W-:Y:S01]  /*36c40*/  IMAD.MOV.U32 R8, RZ, RZ, R17 ;  /* 0x000000ffff087224 */ /* 0x000fe200078e0011 */
[-C--:B------:R-:W-:Y:S02]  /*36c50*/  LEA.HI.X.SX32 R17, R44, R2.reuse, 0x2, P5 ;  /* 0x000000022c117211 */ /* 0x080fe400028f16ff */
[----:B------:R-:W4:Y:S04]  /*36c60*/  LDL.LU R44, [R1+0x273c] ;  /* 0x00273c00012c7983 */ /* 0x000f280000300800 */
[----:B------:R1:W-:Y:S02]  /*36c70*/  STL.64 [R1+0x220], R16 ;  /* 0x0002201001007387 */ /* 0x0003e40000100a00 */
[----:B-1----:R-:W-:Y:S01]  /*36c80*/  IMAD.MOV.U32 R17, RZ, RZ, R7 ;  /* 0x000000ffff117224 */ /* 0x002fe200078e0007 */
[----:B------:R-:W-:-:S02]  /*36c90*/  LEA.HI.X.SX32 R7, R3, R2, 0x2, P6 ;  /* 0x0000000203077211 */ /* 0x000fc400030f16ff */
[----:B------:R-:W1:Y:S01]  /*36ca0*/  LDC R3, c[0x0][0x240] ;  /* 0x00009000ff037b82 */ /* 0x000e620000000800 */
[-C--:B------:R-:W-:Y:S02]  /*36cb0*/  LEA R16, P5, R4, R0.reuse, 0x2 ;  /* 0x0000000004107211 */ /* 0x080fe400078a10ff */
[----:B------:R1:W-:Y:S02]  /*36cc0*/  STL.64 [R1+0x218], R6 ;  /* 0x0002180601007387 */ /* 0x0003e40000100a00 */
[----:B-1----:R-:W-:-:S04]  /*36cd0*/  LEA R6, P6, R45, R0, 0x2 ;  /* 0x000000002d067211 */ /* 0x002fc800078c10ff */
[-C--:B------:R-:W-:Y:S01]  /*36ce0*/  LEA.HI.X.SX32 R7, R45, R2.reuse, 0x2, P6 ;  /* 0x000000022d077211 */ /* 0x080fe200030f16ff */
[----:B------:R-:W-:Y:S02]  /*36cf0*/  IMAD R34, R34, R3, RZ ;  /* 0x0000000322227224 */ /* 0x000fe400078e02ff */
[----:B------:R-:W-:Y:S01]  /*36d00*/  IMAD.MOV.U32 R3, RZ, RZ, R17 ;  /* 0x000000ffff037224 */ /* 0x000fe200078e0011 */
[----:B------:R-:W-:Y:S02]  /*36d10*/  LEA.HI.X.SX32 R17, R4, R2, 0x2, P5 ;  /* 0x0000000204117211 */ /* 0x000fe400028f16ff */
[----:B------:R-:W1:Y:S03]  /*36d20*/  LDC R4, c[0x0][0x240] ;  /* 0x00009000ff047b82 */ /* 0x000e660000000800 */
[----:B------:R1:W-:Y:S04]  /*36d30*/  STL.64 [R1+0x210], R16 ;  /* 0x0002101001007387 */ /* 0x0003e80000100a00 */
[----:B------:R-:W4:Y:S01]  /*36d40*/  LDL.LU R45, [R1+0x2738] ;  /* 0x00273800012d7983 */ /* 0x000f220000300800 */
[----:B-1----:R-:W-:-:S03]  /*36d50*/  IMAD.MOV.U32 R17, RZ, RZ, R245 ;  /* 0x000000ffff117224 */ /* 0x002fc600078e00f5 */
[----:B------:R-:W3:Y:S04]  /*36d60*/  LDL.LU R245, [R1+0xc4] ;  /* 0x0000c40001f57983 */ /* 0x000ee80000300800 */
[----:B------:R1:W-:Y:S02]  /*36d70*/  STL.64 [R1+0x208], R6 ;  /* 0x0002080601007387 */ /* 0x0003e40000100a00 */
[----:B-1----:R-:W-:-:S04]  /*36d80*/  LEA R6, P6, R244, R0, 0x2 ;  /* 0x00000000f4067211 */ /* 0x002fc800078c10ff */
[----:B------:R-:W-:Y:S02]  /*36d90*/  LEA.HI.X.SX32 R7, R244, R2, 0x2, P6 ;  /* 0x00000002f4077211 */ /* 0x000fe400030f16ff */
[----:B------:R-:W1:Y:S01]  /*36da0*/  LDC R244, c[0x0][0x240] ;  /* 0x00009000fff47b82 */ /* 0x000e620000000800 */
[C---:B------:R-:W-:Y:S01]  /*36db0*/  LEA R16, P5, R66.reuse, R0, 0x2 ;  /* 0x0000000042107211 */ /* 0x040fe200078a10ff */
[----:B------:R-:W-:Y:S02]  /*36dc0*/  IMAD R33, R33, R4, RZ ;  /* 0x0000000421217224 */ /* 0x000fe400078e02ff */
[----:B------:R-:W-:Y:S01]  /*36dd0*/  IMAD.MOV.U32 R4, RZ, RZ, R17 ;  /* 0x000000ffff047224 */ /* 0x000fe200078e0011 */
[----:B------:R-:W-:Y:S02]  /*36de0*/  LEA.HI.X.SX32 R17, R66, R2, 0x2, P5 ;  /* 0x0000000242117211 */ /* 0x000fe400028f16ff */
[----:B------:R-:W2:Y:S04]  /*36df0*/  LDL.LU R66, [R1+0x2734] ;  /* 0x0027340001427983 */ /* 0x000ea80000300800 */
[----:B------:R1:W-:Y:S04]  /*36e00*/  STL.64 [R1+0x200], R16 ;  /* 0x0002001001007387 */ /* 0x0003e80000100a00 */
[----:B------:R1:W-:Y:S02]  /*36e10*/  STL.64 [R1+0x1f8], R6 ;  /* 0x0001f80601007387 */ /* 0x0003e40000100a00 */
[----:B-1----:R-:W-:Y:S01]  /*36e20*/  LEA R16, P5, R67, R0, 0x2 ;  /* 0x0000000043107211 */ /* 0x002fe200078a10ff */
[----:B------:R-:W-:-:S02]  /*36e30*/  IMAD R15, R15, R244, RZ ;  /* 0x000000f40f0f7224 */ /* 0x000fc400078e02ff */
[----:B------:R-:W4:Y:S01]  /*36e40*/  LDL.LU R244, [R1+0xcc] ;  /* 0x0000cc0001f47983 */ /* 0x000f220000300800 */
[----:B------:R-:W-:Y:S01]  /*36e50*/  LEA.HI.X.SX32 R17, R67, R2, 0x2, P5 ;  /* 0x0000000243117211 */ /* 0x000fe200028f16ff */
[----:B------:R-:W-:Y:S01]  /*36e60*/  IMAD.MOV.U32 R7, RZ, RZ, R8 ;  /* 0x000000ffff077224 */ /* 0x000fe200078e0008 */
[----:B------:R-:W-:Y:S01]  /*36e70*/  LEA R6, P6, R8, R0, 0x2 ;  /* 0x0000000008067211 */ /* 0x000fe200078c10ff */
[----:B------:R-:W2:Y:S04]  /*36e80*/  LDL.LU R67, [R1+0x2730] ;  /* 0x0027300001437983 */ /* 0x000ea80000300800 */
[----:B------:R-:W2:Y:S01]  /*36e90*/  LDL.LU R8, [R1+0xd8] ;  /* 0x0000d80001087983 */ /* 0x000ea20000300800 */
[----:B------:R-:W-:-:S03]  /*36ea0*/  LEA.HI.X.SX32 R7, R7, R2, 0x2, P6 ;  /* 0x0000000207077211 */ /* 0x000fc600030f16ff */
[----:B------:R1:W-:Y:S04]  /*36eb0*/  STL.64 [R1+0x1f0], R16 ;  /* 0x0001f01001007387 */ /* 0x0003e80000100a00 */
[----:B------:R1:W-:Y:S02]  /*36ec0*/  STL.64 [R1+0x1e8], R6 ;  /* 0x0001e80601007387 */ /* 0x0003e40000100a00 */
[----:B-1----:R-:W-:-:S04]  /*36ed0*/  LEA R16, P5, R40, R0, 0x2 ;  /* 0x0000000028107211 */ /* 0x002fc800078a10ff */
[----:B------:R-:W-:Y:S02]  /*36ee0*/  LEA.HI.X.SX32 R17, R40, R2, 0x2, P5 ;  /* 0x0000000228117211 */ /* 0x000fe400028f16ff */
[----:B------:R-:W-:Y:S01]  /*36ef0*/  LEA R6, P6, R4, R0, 0x2 ;  /* 0x0000000004067211 */ /* 0x000fe200078c10ff */
[----:B------:R-:W2:Y:S01]  /*36f00*/  LDL.LU R40, [R1+0x272c] ;  /* 0x00272c0001287983 */ /* 0x000ea20000300800 */
[----:B------:R-:W-:-:S03]  /*36f10*/  MOV R7, R4 ;  /* 0x0000000400077202 */ /* 0x000fc60000000f00 */
[----:B------:R-:W2:Y:S01]  /*36f20*/  LDL.LU R4, [R1+0xe0] ;  /* 0x0000e00001047983 */ /* 0x000ea20000300800 */
[----:B------:R-:W-:-:S03]  /*36f30*/  LEA.HI.X.SX32 R7, R7, R2, 0x2, P6 ;  /* 0x0000000207077211 */ /* 0x000fc600030f16ff */
[----:B------:R1:W-:Y:S04]  /*36f40*/  STL.64 [R1+0x1e0], R16 ;  /* 0x0001e01001007387 */ /* 0x0003e80000100a00 */
[----:B------:R1:W-:Y:S02]  /*36f50*/  STL.64 [R1+0x1d8], R6 ;  /* 0x0001d80601007387 */ /* 0x0003e40000100a00 */
[----:B-1----:R-:W-:-:S04]  /*36f60*/  LEA R16, P5, R41, R0, 0x2 ;  /* 0x0000000029107211 */ /* 0x002fc800078a10ff */
        /* <DEDUP_REMOVED lines=10> */
[C---:B------:R-:W-:Y:S01]  /*37010*/  LEA R6, P6, R31.reuse, R0, 0x2 ;  /* 0x000000001f067211 */ /* 0x040fe200078c10ff */
[----:B------:R-:W2:Y:S04]  /*37020*/  LDL.LU R30, [R1+0x2724] ;  /* 0x00272400011e7983 */ /* 0x000ea80000300800 */
[----:B------:R1:W-:Y:S01]  /*37030*/  STL.64 [R1+0x1c0], R16 ;  /* 0x0001c01001007387 */ /* 0x0003e20000100a00 */
[----:B------:R-:W-:-:S03]  /*37040*/  LEA.HI.X.SX32 R7, R31, R2, 0x2, P6 ;  /* 0x000000021f077211 */ /* 0x000fc600030f16ff */
        /* <DEDUP_REMOVED lines=14> */
[----:B-1----:R-:W4:Y:S01]  /*37130*/  LDL.LU R17, [R1+0x11e8] ;  /* 0x0011e80001117983 */ /* 0x002f220000300800 */
[-C--:B------:R-:W-:Y:S02]  /*37140*/  LEA R16, P5, R27, R0.reuse, 0x2 ;  /* 0x000000001b107211 */ /* 0x080fe400078a10ff */
[----:B---3--:R-:W-:-:S04]  /*37150*/  LEA R6, P6, R245, R0, 0x2 ;  /* 0x00000000f5067211 */ /* 0x008fc800078c10ff */
[-C--:B------:R-:W-:Y:S02]  /*37160*/  LEA.HI.X.SX32 R7, R245, R2.reuse, 0x2, P6 ;  /* 0x00000002f5077211 */ /* 0x080fe400030f16ff */
[----:B------:R-:W4:Y:S03]  /*37170*/  LDC R245, c[0x0][0x240] ;  /* 0x00009000fff57b82 */ /* 0x000f260000000800 */
[----:B------:R-:W-:Y:S01]  /*37180*/  STL.64 [R1+0x198], R6 ;  /* 0x0001980601007387 */ /* 0x000fe20000100a00 */
[----:B----4-:R-:W-:Y:S01]  /*37190*/  IMAD R245, R17, R245, RZ ;  /* 0x000000f511f57224 */ /* 0x010fe200078e02ff */
[----:B------:R-:W-:Y:S02]  /*371a0*/  LEA.HI.X.SX32 R17, R27, R2, 0x2, P5 ;  /* 0x000000021b117211 */ /* 0x000fe400028f16ff */
[----:B------:R-:W3:Y:S04]  /*371b0*/  LDL.LU R27, [R1+0x2710] ;  /* 0x00271000011b7983 */ /* 0x000ee80000300800 */
[----:B------:R1:W-:Y:S04]  /*371c0*/  STL.64 [R1+0x190], R16 ;  /* 0x0001901001007387 */ /* 0x0003e80000100a00 */
[----:B-1----:R-:W4:Y:S01]  /*371d0*/  LDL.LU R17, [R1+0x11ec] ;  /* 0x0011ec0001117983 */ /* 0x002f220000300800 */
[----:B------:R-:W-:-:S04]  /*371e0*/  LEA R6, P6, R244, R0, 0x2 ;  /* 0x00000000f4067211 */ /* 0x000fc800078c10ff */
[----:B------:R-:W-:Y:S02]  /*371f0*/  LEA.HI.X.SX32 R7, R244, R2, 0x2, P6 ;  /* 0x00000002f4077211 */ /* 0x000fe400030f16ff */
[----:B------:R-:W4:Y:S01]  /*37200*/  LDC R244, c[0x0][0x240] ;  /* 0x00009000fff47b82 */ /* 0x000f220000000800 */
[-C--:B------:R-:W-:Y:S02]  /*37210*/  LEA R16, P5, R24, R0.reuse, 0x2 ;  /* 0x0000000018107211 */ /* 0x080fe400078a10ff */
[----:B------:R2:W-:Y:S02]  /*37220*/  STL.64 [R1+0x188], R6 ;  /* 0x0001880601007387 */ /* 0x0005e40000100a00 */
[----:B--2---:R-:W-:Y:S01]  /*37230*/  LEA R6, P6, R8, R0, 0x2 ;  /* 0x0000000008067211 */ /* 0x004fe200078c10ff */
[----:B----4-:R-:W-:Y:S01]  /*37240*/  IMAD R244, R17, R244, RZ ;  /* 0x000000f411f47224 */ /* 0x010fe200078e02ff */
[-C--:B------:R-:W-:Y:S02]  /*37250*/  LEA.HI.X.SX32 R17, R24, R2.reuse, 0x2, P5 ;  /* 0x0000000218117211 */ /* 0x080fe400028f16ff */
[----:B------:R-:W2:Y:S04]  /*37260*/  LDL.LU R24, [R1+0x270c] ;  /* 0x00270c0001187983 */ /* 0x000ea80000300800 */
[----:B------:R1:W-:Y:S04]  /*37270*/  STL.64 [R1+0x180], R16 ;  /* 0x0001801001007387 */ /* 0x0003e80000100a00 */
[----:B-1----:R-:W4:Y:S01]  /*37280*/  LDL.LU R17, [R1+0x11f0] ;  /* 0x0011f00001117983 */ /* 0x002f220000300800 */
[----:B------:R-:W-:-:S02]  /*37290*/  LEA.HI.X.SX32 R7, R8, R2, 0x2, P6 ;  /* 0x0000000208077211 */ /* 0x000fc400030f16ff */
[----:B------:R-:W4:Y:S01]  /*372a0*/  LDC R8, c[0x0][0x240] ;  /* 0x00009000ff087b82 */ /* 0x000f220000000800 */
[-C--:B------:R-:W-:Y:S02]  /*372b0*/  LEA R16, P5, R25, R0.reuse, 0x2 ;  /* 0x0000000019107211 */ /* 0x080fe400078a10ff */
[----:B------:R1:W-:Y:S02]  /*372c0*/  STL.64 [R1+0x178], R6 ;  /* 0x0001780601007387 */ /* 0x0003e40000100a00 */
[C---:B-1----:R-:W-:Y:S01]  /*372d0*/  LEA R6, P6, R4.reuse, R0, 0x2 ;  /* 0x0000000004067211 */ /* 0x042fe200078c10ff */
[----:B----4-:R-:W-:Y:S01]  /*372e0*/  IMAD R8, R17, R8, RZ ;  /* 0x0000000811087224 */ /* 0x010fe200078e02ff */
[-C--:B------:R-:W-:Y:S02]  /*372f0*/  LEA.HI.X.SX32 R17, R25, R2.reuse, 0x2, P5 ;  /* 0x0000000219117211 */ /* 0x080fe400028f16ff */
[----:B------:R-:W2:Y:S04]  /*37300*/  LDL.LU R25, [R1+0x2708] ;  /* 0x0027080001197983 */ /* 0x000ea80000300800 */
[----:B------:R1:W-:Y:S04]  /*37310*/  STL.64 [R1+0x170], R16 ;  /* 0x0001701001007387 */ /* 0x0003e80000100a00 */
[----:B-1----:R-:W4:Y:S01]  /*37320*/  LDL.LU R17, [R1+0x11f4] ;  /* 0x0011f40001117983 */ /* 0x002f220000300800 */
[----:B------:R-:W-:-:S02]  /*37330*/  LEA.HI.X.SX32 R7, R4, R2, 0x2, P6 ;  /* 0x0000000204077211 */ /* 0x000fc400030f16ff */
[----:B------:R-:W4:Y:S01]  /*37340*/  LDC R4, c[0x0][0x240] ;  /* 0x00009000ff047b82 */ /* 0x000f220000000800 */
[CC--:B------:R-:W-:Y:S02]  /*37350*/  LEA R16, P5, R22.reuse, R0.reuse, 0x2 ;  /* 0x0000000016107211 */ /* 0x0c0fe400078a10ff */
[----:B------:R1:W-:Y:S02]  /*37360*/  STL.64 [R1+0x168], R6 ;  /* 0x0001680601007387 */ /* 0x0003e40000100a00 */
[----:B-1----:R-:W-:Y:S01]  /*37370*/  LEA R6, P6, R3, R0, 0x2 ;  /* 0x0000000003067211 */ /* 0x002fe200078c10ff */
[----:B----4-:R-:W-:Y:S01]  /*37380*/  IMAD R4, R17, R4, RZ ;  /* 0x0000000411047224 */ /* 0x010fe200078e02ff */
[-C--:B------:R-:W-:Y:S02]  /*37390*/  LEA.HI.X.SX32 R17, R22, R2.reuse, 0x2, P5 ;  /* 0x0000000216117211 */ /* 0x080fe400028f16ff */
[----:B------:R-:W4:Y:S04]  /*373a0*/  LDL.LU R22, [R1+0x2704] ;  /* 0x0027040001167983 */ /* 0x000f280000300800 */
[----:B------:R1:W-:Y:S04]  /*373b0*/  STL.64 [R1+0x160], R16 ;  /* 0x0001601001007387 */ /* 0x0003e80000100a00 */
[----:B-1----:R-:W3:Y:S01]  /*373c0*/  LDL.LU R17, [R1+0x11f8] ;  /* 0x0011f80001117983 */ /* 0x002ee20000300800 */
[----:B------:R-:W-:-:S02]  /*373d0*/  LEA.HI.X.SX32 R7, R3, R2, 0x2, P6 ;  /* 0x0000000203077211 */ /* 0x000fc400030f16ff */
[----:B------:R-:W3:Y:S01]  /*373e0*/  LDC R3, c[0x0][0x240] ;  /* 0x00009000ff037b82 */ /* 0x000ee20000000800 */
[-C--:B------:R-:W-:Y:S02]  /*373f0*/  LEA R16, P5, R10, R0.reuse, 0x2 ;  /* 0x000000000a107211 */ /* 0x080fe400078a10ff */
[----:B------:R1:W-:Y:S02]  /*37400*/  STL.64 [R1+0x158], R6 ;  /* 0x0001580601007387 */ /* 0x0003e40000100a00 */
[----:B-1----:R-:W-:Y:S01]  /*37410*/  IMAD.MOV.U32 R7, RZ, RZ, R23 ;  /* 0x000000ffff077224 */ /* 0x002fe200078e0017 */
[----:B------:R-:W-:Y:S01]  /*37420*/  LEA R6, P6, R14, R0, 0x2 ;  /* 0x000000000e067211 */ /* 0x000fe200078c10ff */
[----:B------:R-:W4:Y:S01]  /*37430*/  LDL.LU R23, [R1+0x2700] ;  /* 0x0027000001177983 */ /* 0x000f220000300800 */
[----:B---3--:R-:W-:Y:S01]  /*37440*/  IMAD R3, R17, R3, RZ ;  /* 0x0000000311037224 */ /* 0x008fe200078e02ff */
[-C--:B------:R-:W-:Y:S02]  /*37450*/  LEA.HI.X.SX32 R17, R10, R2.reuse, 0x2, P5 ;  /* 0x000000020a117211 */ /* 0x080fe400028f16ff */
[----:B------:R-:W3:Y:S04]  /*37460*/  LDL.LU R10, [R1+0x26fc] ;  /* 0x0026fc00010a7983 */ /* 0x000ee80000300800 */
        /* <DEDUP_REMOVED lines=28> */
[-C--:B------:R-:W-:Y:S01]  /*37630*/  LEA R6, P6, R37, R0.reuse, 0x2 ;  /* 0x0000000025067211 */ /* 0x080fe200078c10ff */
        /* <DEDUP_REMOVED lines=9> */
[----:B-1----:R-:W-:Y:S01]  /*376d0*/  IMAD.MOV.U32 R7, RZ, RZ, R35 ;  /* 0x000000ffff077224 */ /* 0x002fe200078e0023 */
[-C--:B------:R-:W-:Y:S01]  /*376e0*/  LEA R6, P6, R13, R0.reuse, 0x2 ;  /* 0x000000000d067211 */ /* 0x080fe200078c10ff */
[----:B------:R-:W1:Y:S02]  /*376f0*/  LDC R35, c[0x0][0x240] ;  /* 0x00009000ff237b82 */ /* 0x000e640000000800 */
[----:B------:R-:W-:Y:S01]  /*37700*/  IMAD.MOV.U32 R17, RZ, RZ, R7 ;  /* 0x000000ffff117224 */ /* 0x000fe200078e0007 */
[----:B------:R-:W-:-:S02]  /*37710*/  LEA R16, P5, R7, R0, 0x2 ;  /* 0x0000000007107211 */ /* 0x000fc400078a10ff */
[-C--:B------:R-:W-:Y:S02]  /*37720*/  LEA.HI.X.SX32 R7, R13, R2.reuse, 0x2, P6 ;  /* 0x000000020d077211 */ /* 0x080fe400030f16ff */
[----:B------:R-:W-:Y:S01]  /*37730*/  LEA.HI.X.SX32 R17, R17, R2, 0x2, P5 ;  /* 0x0000000211117211 */ /* 0x000fe200028f16ff */
[----:B------:R-:W1:Y:S02]  /*37740*/  LDC R13, c[0x0][0x240] ;  /* 0x00009000ff0d7b82 */ /* 0x000e640000000800 */
[----:B------:R-:W-:Y:S04]  /*37750*/  STL.64 [R1+0x108], R6 ;  /* 0x0001080601007387 */ /* 0x000fe80000100a00 */
[----:B------:R1:W-:Y:S02]  /*37760*/  STL.64 [R1+0x100], R16 ;  /* 0x0001001001007387 */ /* 0x0003e40000100a00 */
[----:B-1----:R-:W2:Y:S01]  /*37770*/  LDC R17, c[0x0][0x240] ;  /* 0x00009000ff117b82 */ /* 0x002ea20000000800 */
[----:B------:R-:W-:-:S02]  /*37780*/  LEA R6, P6, R21, R0, 0x2 ;  /* 0x0000000015067211 */ /* 0x000fc400078c10ff */
[----:B------:R-:W-:Y:S02]  /*37790*/  LEA R16, P5, R48, R0, 0x2 ;  /* 0x0000000030107211 */ /* 0x000fe400078a10ff */
[----:B------:R-:W-:Y:S02]  /*377a0*/  LEA.HI.X.SX32 R7, R21, R2, 0x2, P6 ;  /* 0x0000000215077211 */ /* 0x000fe400030f16ff */
[----:B------:R-:W3:Y:S04]  /*377b0*/  LDL.LU R21, [R1+0x26f0] ;  /* 0x0026f00001157983 */ /* 0x000ee80000300800 */
        /* <DEDUP_REMOVED lines=8> */
[----:B-1----:R-:W4:Y:S01]  /*37840*/  LDC R17, c[0x0][0x240] ;  /* 0x00009000ff117b82 */ /* 0x002f220000000800 */
[----:B------:R-:W-:-:S02]  /*37850*/  LEA R16, P5, R18, R0, 0x2 ;  /* 0x0000000012107211 */ /* 0x000fc400078a10ff */
[----:B------:R-:W-:Y:S01]  /*37860*/  STL.64 [R1+0xe8], R6 ;  /* 0x0000e80601007387 */ /* 0x000fe20000100a00 */
[----:B----4-:R-:W-:Y:S01]  /*37870*/  IMAD R32, R32, R17, RZ ;  /* 0x0000001120207224 */ /* 0x010fe200078e02ff */
[----:B------:R-:W-:Y:S02]  /*37880*/  LEA.HI.X.SX32 R17, R18, R2, 0x2, P5 ;  /* 0x0000000212117211 */ /* 0x000fe400028f16ff */
[----:B------:R-:W4:Y:S04]  /*37890*/  LDL.LU R18, [R1+0x26e4] ;  /* 0x0026e40001127983 */ /* 0x000f280000300800 */
[----:B------:R1:W-:Y:S02]  /*378a0*/  STL.64 [R1+0xe0], R16 ;  /* 0x0000e01001007387 */ /* 0x0003e40000100a00 */
[----:B-1----:R-:W3:Y:S01]  /*378b0*/  LDC R17, c[0x0][0x240] ;  /* 0x00009000ff117b82 */ /* 0x002ee20000000800 */
[----:B------:R-:W-:-:S02]  /*378c0*/  LEA R6, P6, R19, R0, 0x2 ;  /* 0x0000000013067211 */ /* 0x000fc400078c10ff */
[----:B------:R-:W-:Y:S02]  /*378d0*/  LEA R16, P5, R242, R0, 0x2 ;  /* 0x00000000f2107211 */ /* 0x000fe400078a10ff */
[-C--:B------:R-:W-:Y:S02]  /*378e0*/  LEA.HI.X.SX32 R7, R19, R2.reuse, 0x2, P6 ;  /* 0x0000000213077211 */ /* 0x080fe400030f16ff */
[----:B------:R-:W4:Y:S04]  /*378f0*/  LDL.LU R19, [R1+0x26e0] ;  /* 0x0026e00001137983 */ /* 0x000f280000300800 */
[----:B------:R1:W-:Y:S01]  /*37900*/  STL.64 [R1+0xd8], R6 ;  /* 0x0000d80601007387 */ /* 0x0003e20000100a00 */
[----:B---3--:R-:W-:Y:S01]  /*37910*/  IMAD R12, R12, R17, RZ ;  /* 0x000000110c0c7224 */ /* 0x008fe200078e02ff */
[----:B------:R-:W-:-:S02]  /*37920*/  LEA.HI.X.SX32 R17, R242, R2, 0x2, P5 ;  /* 0x00000002f2117211 */ /* 0x000fc400028f16ff */
[C---:B-1----:R-:W-:Y:S01]  /*37930*/  LEA R6, P6, R243.reuse, R0, 0x2 ;  /* 0x00000000f3067211 */ /* 0x042fe200078c10ff */
[----:B------:R-:W3:Y:S03]  /*37940*/  LDL.LU R242, [R1+0x26dc] ;  /* 0x0026dc0001f27983 */ /* 0x000ee60000300800 */
[----:B------:R-:W-:Y:S01]  /*37950*/  LEA.HI.X.SX32 R7, R243, R2, 0x2, P6 ;  /* 0x00000002f3077211 */ /* 0x000fe200030f16ff */
[----:B------:R1:W-:Y:S04]  /*37960*/  STL.64 [R1+0xd0], R16 ;  /* 0x0000d01001007387 */ /* 0x0003e80000100a00 */
[----:B------:R-:W3:Y:S04]  /*37970*/  LDL.LU R243, [R1+0x26d8] ;  /* 0x0026d80001f37983 */ /* 0x000ee80000300800 */
[----:B------:R1:W-:Y:S02]  /*37980*/  STL.64 [R1+0xc8], R6 ;  /* 0x0000c80601007387 */ /* 0x0003e40000100a00 */
[----:B-1----:R-:W-:-:S04]  /*37990*/  LEA R16, P5, R34, R0, 0x2 ;  /* 0x0000000022107211 */ /* 0x002fc800078a10ff */
[----:B------:R-:W-:Y:S01]  /*379a0*/  LEA.HI.X.SX32 R17, R34, R2, 0x2, P5 ;  /* 0x0000000222117211 */ /* 0x000fe200028f16ff */
[----:B------:R-:W-:Y:S01]  /*379b0*/  IMAD R7, R36, R35, RZ ;  /* 0x0000002324077224 */ /* 0x000fe200078e02ff */
[----:B------:R-:W-:-:S03]  /*379c0*/  LEA R6, P6, R33, R0, 0x2 ;  /* 0x0000000021067211 */ /* 0x000fc600078c10ff */
[----:B------:R1:W-:Y:S04]  /*379d0*/  STL.64 [R1+0xc0], R16 ;  /* 0x0000c01001007387 */ /* 0x0003e80000100a00 */
[----:B------:R1:W-:Y:S02]  /*379e0*/  STL [R1+0x6c], R7 ;  /* 0x00006c0701007387 */ /* 0x0003e40000100800 */
[----:B-1----:R-:W-:Y:S02]  /*379f0*/  LEA R16, P5, R15, R0, 0x2 ;  /* 0x000000000f107211 */ /* 0x002fe400078a10ff */
[-C--:B------:R-:W-:Y:S02]  /*37a00*/  LEA.HI.X.SX32 R7, R33, R2.reuse, 0x2, P6 ;  /* 0x0000000221077211 */ /* 0x080fe400030f16ff */
[----:B------:R-:W-:-:S03]  /*37a10*/  LEA.HI.X.SX32 R17, R15, R2, 0x2, P5 ;  /* 0x000000020f117211 */ /* 0x000fc600028f16ff */
        /* <DEDUP_REMOVED lines=8> */
[----:B-1----:R-:W4:Y:S04]  /*37aa0*/  LDL.64 R6, [R1+0x30] ;  /* 0x0000300001067983 */ /* 0x002f280000100a00 */
[----:B------:R-:W3:Y:S01]  /*37ab0*/  LDL.LU R244, [R1+0x1210] ;  /* 0x0012100001f47983 */ /* 0x000ee20000300800 */
[----:B------:R-:W-:-:S03]  /*37ac0*/  IMAD R13, R37, R13, RZ ;  /* 0x0000000d250d7224 */ /* 0x000fc600078e02ff */
[----:B------:R-:W3:Y:S01]  /*37ad0*/  LDL.64 R36, [R1+0x38] ;  /* 0x0000380001247983 */ /* 0x000ee20000100a00 */
[----:B------:R-:W-:-:S03]  /*37ae0*/  LEA R34, P6, R8, R0, 0x2 ;  /* 0x0000000008227211 */ /* 0x000fc600078c10ff */
[----:B------:R1:W-:Y:S01]  /*37af0*/  STL.64 [R1+0xa0], R16 ;  /* 0x0000a01001007387 */ /* 0x0003e20000100a00 */
[----:B------:R-:W-:Y:S01]  /*37b00*/  LEA.HI.X.SX32 R35, R8, R2, 0x2, P6 ;  /* 0x0000000208237211 */ /* 0x000fe200030f16ff */
[----:B------:R-:W-:Y:S01]  /*37b10*/  IMAD.MOV.U32 R8, RZ, RZ, R14 ;  /* 0x000000ffff087224 */ /* 0x000fe200078e000e */
[----:B------:R-:W-:-:S04]  /*37b20*/  LEA R14, P6, R3, R0, 0x2 ;  /* 0x00000000030e7211 */ /* 0x000fc800078c10ff */
[----:B------:R-:W-:Y:S02]  /*37b30*/  LEA.HI.X.SX32 R15, R3, R2, 0x2, P6 ;  /* 0x00000002030f7211 */ /* 0x000fe400030f16ff */
[----:B-1----:R-:W-:Y:S01]  /*37b40*/  LEA R16, P5, R4, R0, 0x2 ;  /* 0x0000000004107211 */ /* 0x002fe200078a10ff */
[----:B------:R-:W-:-:S03]  /*37b50*/  IMAD.MOV.U32 R3, RZ, RZ, R32 ;  /* 0x000000ffff037224 */ /* 0x000fc600078e0020 */
[----:B------:R-:W-:Y:S01]  /*37b60*/  LEA.HI.X.SX32 R17, R4, R2, 0x2, P5 ;  /* 0x0000000204117211 */ /* 0x000fe200028f16ff */
[----:B------:R1:W-:Y:S01]  /*37b70*/  STL.64 [R1+0x98], R34 ;  /* 0x0000982201007387 */ /* 0x0003e20000100a00 */
[C---:B------:R-:W-:Y:S01]  /*37b80*/  LEA R32, P6, R3.reuse, R0, 0x2 ;  /* 0x0000000003207211 */ /* 0x040fe200078c10ff */
[----:B------:R-:W1:Y:S03]  /*37b90*/  S2R R4, SR_TID.X ;  /* 0x0000000000047919 */ /* 0x000e660000002100 */
[----:B------:R-:W-:Y:S01]  /*37ba0*/  LEA.HI.X.SX32 R33, R3, R2, 0x2, P6 ;  /* 0x0000000203217211 */ /* 0x000fe200030f16ff */
[----:B-1----:R-:W3:Y:S04]  /*37bb0*/  LDL.LU.64 R34, [R1+0x26d0] ;  /* 0x0026d00001227983 */ /* 0x002ee80000300a00 */
[----:B------:R1:W-:Y:S04]  /*37bc0*/  STL.64 [R1+0x90], R16 ;  /* 0x0000901001007387 */ /* 0x0003e80000100a00 */
[----:B------:R1:W-:Y:S02]  /*37bd0*/  STL.64 [R1+0x88], R14 ;  /* 0x0000880e01007387 */ /* 0x0003e40000100a00 */
[----:B-1----:R-:W-:-:S04]  /*37be0*/  LEA R16, P5, R8, R0, 0x2 ;  /* 0x0000000008107211 */ /* 0x002fc800078a10ff */
[----:B------:R-:W-:Y:S01]  /*37bf0*/  LEA.HI.X.SX32 R17, R8, R2, 0x2, P5 ;  /* 0x0000000208117211 */ /* 0x000fe200028f16ff */
[----:B------:R-:W3:Y:S01]  /*37c00*/  LDL.LU.64 R14, [R1+0x26c8] ;  /* 0x0026c800010e7983 */ /* 0x000ee20000300a00 */
[----:B------:R-:W1:Y:S03]  /*37c10*/  LDC R8, c[0x0][0x230] ;  /* 0x00008c00ff087b82 */ /* 0x000e660000000800 */
[----:B------:R1:W-:Y:S04]  /*37c20*/  STL.64 [R1+0x80], R16 ;  /* 0x0000801001007387 */ /* 0x0003e80000100a00 */
[----:B------:R-:W-:Y:S01]  /*37c30*/  STL.64 [R1+0x78], R32 ;  /* 0x0000782001007387 */ /* 0x000fe20000100a00 */
[----:B------:R-:W-:-:S02]  /*37c40*/  LOP3.LUT R4, R4, 0x7f, RZ, 0xc0, !PT ;  /* 0x0000007f04047812 */ /* 0x000fc400078ec0ff */
[----:B-1----:R-:W-:-:S04]  /*37c50*/  LEA R16, P5, R12, R0, 0x2 ;  /* 0x000000000c107211 */ /* 0x002fc800078a10ff */
[----:B------:R-:W-:Y:S02]  /*37c60*/  LEA.HI.X.SX32 R17, R12, R2, 0x2, P5 ;  /* 0x000000020c117211 */ /* 0x000fe400028f16ff */
[----:B------:R-:W3:Y:S01]  /*37c70*/  LDL.LU R12, [R1+0x26c0] ;  /* 0x0026c000010c7983 */ /* 0x000ee20000300800 */
[----:B------:R-:W-:-:S03]  /*37c80*/  VIADD R3, R8, 0xffffff80 ;  /* 0xffffff8008037836 */ /* 0x000fc60000000000 */
[----:B------:R1:W-:Y:S02]  /*37c90*/  STL.64 [R1+0x70], R16 ;  /* 0x0000701001007387 */ /* 0x0003e40000100a00 */
[----:B-1----:R-:W-:-:S04]  /*37ca0*/  LEA R16, P5, R13, R0, 0x2 ;  /* 0x000000000d107211 */ /* 0x002fc800078a10ff */
[----:B------:R-:W-:Y:S02]  /*37cb0*/  LEA.HI.X.SX32 R17, R13, R2, 0x2, P5 ;  /* 0x000000020d117211 */ /* 0x000fe400028f16ff */
[----:B--2---:R-:W-:-:S04]  /*37cc0*/  LEA R32, P6, R245, R0, 0x2 ;  /* 0x00000000f5207211 */ /* 0x004fc800078c10ff */
[----:B------:R-:W-:Y:S02]  /*37cd0*/  LEA.HI.X.SX32 R33, R245, R2, 0x2, P6 ;  /* 0x00000002f5217211 */ /* 0x000fe400030f16ff */
[----:B------:R-:W3:Y:S01]  /*37ce0*/  LDC R245, c[0x0][0x240] ;  /* 0x00009000fff57b82 */ /* 0x000ee20000000800 */
[----:B------:R-:W-:Y:S02]  /*37cf0*/  ISETP.GE.AND P6, PT, R4, R3, PT ;  /* 0x000000030400720c */ /* 0x000fe40003fc6270 */
[----:B------:R1:W-:Y:S04]  /*37d00*/  STL.64 [R1+0x68], R32 ;  /* 0x0000682001007387 */ /* 0x0003e80000100a00 */
[----:B----4-:R2:W-:Y:S04]  /*37d10*/  LDGSTS.E [R246+-0x37ff8], desc[UR60][R6.64], !P4 ;  /* 0xc800800006f67fae */ /* 0x0105e8000e12187c */
[----:B-1----:R-:W4:Y:S04]  /*37d20*/  LDL.LU.64 R32, [R1+0x26b8] ;  /* 0x0026b80001207983 */ /* 0x002f280000300a00 */
[----:B------:R-:W4:Y:S01]  /*37d30*/  LDL.LU R13, [R1+0x26b0] ;  /* 0x0026b000010d7983 */ /* 0x000f220000300800 */
[----:B---3--:R-:W-:-:S03]  /*37d40*/  IMAD R4, R244, R245, RZ ;  /* 0x000000f5f4047224 */ /* 0x008fc600078e02ff */
[----:B------:R1:W-:Y:S01]  /*37d50*/  STL.64 [R1+0x60], R16 ;  /* 0x0000601001007387 */ /* 0x0003e20000100a00 */
[----:B------:R-:W-:Y:S01]  /*37d60*/  VIADD R8, R8, 0x7f ;  /* 0x0000007f08087836 */ /* 0x000fe20000000000 */
[----:B------:R-:W-:Y:S01]  /*37d70*/  ISETP.GE.U32.AND P5, PT, R3, 0x7fffff01, PT ;  /* 0x7fffff010300780c */ /* 0x000fe20003fa6070 */
[----:B------:R-:W3:Y:S01]  /*37d80*/  LDC R244, c[0x0][0x230] ;  /* 0x00008c00fff47b82 */ /* 0x000ee20000000800 */
[C---:B--2---:R-:W-:Y:S01]  /*37d90*/  LEA R6, P4, R4.reuse, R0, 0x2 ;  /* 0x0000000004067211 */ /* 0x044fe200078810ff */
[----:B------:R-:W-:Y:S03]  /*37da0*/  LDGSTS.E [R246+-0x37ff4], desc[UR60][R36.64], !P1 ;  /* 0xc800c00024f67fae */ /* 0x000fe6000c92187c */
[----:B------:R-:W-:-:S03]  /*37db0*/  LEA.HI.X.SX32 R7, R4, R2, 0x2, P4 ;  /* 0x0000000204077211 */ /* 0x000fc600020f16ff */
[----:B------:R-:W2:Y:S01]  /*37dc0*/  LDC R2, c[0x0][0x230] ;  /* 0x00008c00ff027b82 */ /* 0x000ea20000000800 */
[----:B-1----:R-:W4:Y:S04]  /*37dd0*/  LDL.LU.64 R16, [R1+0x26a8] ;  /* 0x0026a80001107983 */ /* 0x002f280000300a00 */
[----:B------:R-:W3:Y:S04]  /*37de0*/  LDL.LU R245, [R1+0x1174] ;  /* 0x0011740001f57983 */ /* 0x000ee80000300800 */
[----:B------:R-:W4:Y:S04]  /*37df0*/  LDL.LU.64 R36, [R1+0x26a0] ;  /* 0x0026a00001247983 */ /* 0x000f280000300a00 */
[----:B------:R1:W-:Y:S04]  /*37e00*/  STL.64 [R1+0x28], R6 ;  /* 0x0000280601007387 */ /* 0x0003e80000100a00 */
[----:B-1----:R-:W3:Y:S01]  /*37e10*/  LDL.LU.64 R6, [R1+0x2698] ;  /* 0x0026980001067983 */ /* 0x002ee20000300a00 */
[----:B------:R-:W-:-:S02]  /*37e20*/  SEL R3, RZ, 0x4, P6 ;  /* 0x00000004ff037807 */ /* 0x000fc40003000000 */
[----:B------:R-:W-:Y:S01]  /*37e30*/  ISETP.GT.AND P6, PT, R8, 0xff, PT ;  /* 0x000000ff0800780c */ /* 0x000fe20003fc4270 */
[----:B--2---:R-:W-:Y:S01]  /*37e40*/  VIADD R2, R2, 0xffffff7e ;  /* 0xffffff7e02027836 */ /* 0x004fe20000000000 */
[----:B------:R-:W1:Y:S01]  /*37e50*/  LDC R8, c[0x0][0x230] ;  /* 0x00008c00ff087b82 */ /* 0x000e620000000800 */
[----:B---3--:R-:W-:Y:S04]  /*37e60*/  LDGSTS.E [R246+-0x34000], desc[UR60][R6.64], !P0 ;  /* 0xcc00000006f67fae */ /* 0x008fe8000c12187c */
[----:B------:R-:W2:Y:S01]  /*37e70*/  LDL.LU.64 R6, [R1+0x2690] ;  /* 0x0026900001067983 */ /* 0x000ea20000300a00 */
[----:B------:R-:W-:-:S04]  /*37e80*/  SEL R3, R3, RZ, P6 ;  /* 0x000000ff03037207 */ /* 0x000fc80003000000 */
[----:B------:R-:W-:Y:S01]  /*37e90*/  ISETP.NE.U32.AND P1, PT, R3, RZ, PT ;  /* 0x000000ff0300720c */ /* 0x000fe20003f25070 */
[----:B--2---:R-:W-:Y:S01]  /*37ea0*/  LDGSTS.E [R246+-0x33ffc], desc[UR60][R6.64], !P2 ;  /* 0xcc00400006f67fae */ /* 0x004fe2000d12187c */
[----:B------:R-:W-:-:S03]  /*37eb0*/  ISETP.GE.U32.AND P2, PT, R2, 0x7ffffeff, PT ;  /* 0x7ffffeff0200780c */ /* 0x000fc60003f46070 */
[----:B------:R-:W2:Y:S04]  /*37ec0*/  LDL.LU.64 R6, [R1+0x2688] ;  /* 0x0026880001067983 */ /* 0x000ea80000300a00 */
[----:B------:R-:W3:Y:S01]  /*37ed0*/  LDL.64 R2, [R1+0x50] ;  /* 0x0000500001027983 */ /* 0x000ee20000100a00 */
[----:B------:R-:W-:Y:S02]  /*37ee0*/  ISETP.NE.U32.AND P6, PT, R245, RZ, PT ;  /* 0x000000fff500720c */ /* 0x000fe40003fc5070 */
[----:B------:R-:W1:Y:S01]  /*37ef0*/  LDC R245, c[0x0][0x230] ;  /* 0x00008c00fff57b82 */ /* 0x000e620000000800 */
[----:B---3--:R3:W-:Y:S04]  /*37f00*/  LDGSTS.E [R246+-0x33ff8], desc[UR60][R2.64], !P3 ;  /* 0xcc00800002f67fae */ /* 0x0087e8000d92187c */
[----:B--2---:R-:W-:Y:S01]  /*37f10*/  LDGSTS.E [R246+-0x33ff4], desc[UR60][R6.64], !P5 ;  /* 0xcc00c00006f67fae */ /* 0x004fe2000e92187c */
[----:B-1----:R-:W-:-:S02]  /*37f20*/  IADD3 R0, R245, -0x81, RZ ;  /* 0xffffff7ff5007810 */ /* 0x002fc40007ffe0ff */
[----:B------:R-:W1:Y:S01]  /*37f30*/  LDC R245, c[0x0][0x230] ;  /* 0x00008c00fff57b82 */ /* 0x000e620000000800 */
[----:B------:R-:W0:Y:S04]  /*37f40*/  LDGDEPBAR ;  /* 0x00000000000079af */ /* 0x000e280000000000 */
[----:B------:R-:W2:Y:S04]  /*37f50*/  LDL.LU.64 R6, [R1+0x2680] ;  /* 0x0026800001067983 */ /* 0x000ea80000300a00 */
[----:B------:R4:W-:Y:S04]  /*37f60*/  STL.64 [R1+0x2770], R232 ;  /* 0x002770e801007387 */ /* 0x0009e80000100a00 */
[----:B----4-:R-:W4:Y:S04]  /*37f70*/  LDL.64 R232, [R1+0xfd0] ;  /* 0x000fd00001e87983 */ /* 0x010f280000100a00 */
[----:B------:R3:W-:Y:S04]  /*37f80*/  STL.64 [R1+0x2768], R166 ;  /* 0x002768a601007387 */ /* 0x0007e80000100a00 */
[----:B---3--:R-:W3:Y:S04]  /*37f90*/  LDL.64 R166, [R1+0xfc0] ;  /* 0x000fc00001a67983 */ /* 0x008ee80000100a00 */
[----:B------:R1:W-:Y:S04]  /*37fa0*/  STL.64 [R1+0x2760], R228 ;  /* 0x002760e401007387 */ /* 0x0003e80000100a00 */
[----:B-1----:R-:W4:Y:S04]  /*37fb0*/  LDL.64 R228, [R1+0xfc8] ;  /* 0x000fc80001e47983 */ /* 0x002f280000100a00 */
[----:B------:R1:W-:Y:S04]  /*37fc0*/  STL.64 [R1+0x2758], R170 ;  /* 0x002758aa01007387 */ /* 0x0003e80000100a00 */
[----:B-1----:R-:W3:Y:S04]  /*37fd0*/  LDL.64 R170, [R1+0xfb8] ;  /* 0x000fb80001aa7983 */ /* 0x002ee80000100a00 */
        /* <DEDUP_REMOVED lines=22> */
[----:B------:R-:W-:Y:S04]  /*38140*/  STL.64 [R1+0x26f8], R190 ;  /* 0x0026f8be01007387 */ /* 0x000fe80000100a00 */
[----:B------:R1:W-:Y:S04]  /*38150*/  STL.64 [R1+0x26f0], R198 ;  /* 0x0026f0c601007387 */ /* 0x0003e80000100a00 */
[----:B-1----:R-:W3:Y:S01]  /*38160*/  LDL.64 R198, [R1+0xf58] ;  /* 0x000f580001c67983 */ /* 0x002ee20000100a00 */
[----:B------:R-:W-:Y:S01]  /*38170*/  ISETP.GE.U32.AND P0, PT, R0, 0x7fffff00, PT ;  /* 0x7fffff000000780c */ /* 0x000fe20003f06070 */
[----:B------:R-:W-:-:S02]  /*38180*/  VIADD R0, R245, 0xffffff7d ;  /* 0xffffff7df5007836 */ /* 0x000fc40000000000 */
[----:B------:R-:W-:Y:S04]  /*38190*/  STL.64 [R1+0x26e8], R230 ;  /* 0x0026e8e601007387 */ /* 0x000fe80000100a00 */
[----:B------:R-:W-:Y:S04]  /*381a0*/  STL.64 [R1+0x26e0], R226 ;  /* 0x0026e0e201007387 */ /* 0x000fe80000100a00 */
[----:B------:R-:W-:Y:S01]  /*381b0*/  STL.64 [R1+0x26d8], R200 ;  /* 0x0026d8c801007387 */ /* 0x000fe20000100a00 */
[----:B------:R-:W-:-:S03]  /*381c0*/  ISETP.GE.U32.AND P3, PT, R0, 0x7ffffefe, PT ;  /* 0x7ffffefe0000780c */ /* 0x000fc60003f66070 */
[----:B------:R-:W-:Y:S01]  /*381d0*/  STL.64 [R1+0x26d0], R202 ;  /* 0x0026d0ca01007387 */ /* 0x000fe20000100a00 */
[----:B------:R-:W-:-:S03]  /*381e0*/  VIADD R2, R8, 0xffffff7c ;  /* 0xffffff7c08027836 */ /* 0x000fc60000000000 */
[----:B------:R-:W-:Y:S01]  /*381f0*/  STL.64 [R1+0x26c8], R204 ;  /* 0x0026c8cc01007387 */ /* 0x000fe20000100a00 */
[----:B------:R-:W-:-:S03]  /*38200*/  VIADD R0, R244, 0xffffff5f ;  /* 0xffffff5ff4007836 */ /* 0x000fc60000000000 */
[----:B------:R-:W-:Y:S04]  /*38210*/  STL.64 [R1+0x26c0], R206 ;  /* 0x0026c0ce01007387 */ /* 0x000fe80000100a00 */
[----:B------:R-:W-:Y:S04]  /*38220*/  STL.64 [R1+0x26b8], R208 ;  /* 0x0026b8d001007387 */ /* 0x000fe80000100a00 */
[----:B------:R-:W-:Y:S01]  /*38230*/  STL.64 [R1+0x26b0], R218 ;  /* 0x0026b0da01007387 */ /* 0x000fe20000100a00 */
[----:B--2---:R-:W-:-:S03]  /*38240*/  IMAD.IADD R191, R252, 0x1, R7 ;  /* 0x00000001fcbf7824 */ /* 0x004fc600078e0207 */
[----:B------:R-:W-:Y:S01]  /*38250*/  STL.64 [R1+0x26a8], R212 ;  /* 0x0026a8d401007387 */ /* 0x000fe20000100a00 */
[----:B------:R-:W-:-:S03]  /*38260*/  ISETP.GE.U32.AND P5, PT, R2, 0x7ffffefd, PT ;  /* 0x7ffffefd0200780c */ /* 0x000fc60003fa6070 */
[----:B------:R-:W-:Y:S01]  /*38270*/  STL.64 [R1+0x26a0], R224 ;  /* 0x0026a0e001007387 */ /* 0x000fe20000100a00 */
[----:B------:R-:W-:-:S03]  /*38280*/  ISETP.GE.U32.AND P4, PT, R0, 0x7ffffee0, PT ;  /* 0x7ffffee00000780c */ /* 0x000fc60003f86070 */
[----:B------:R-:W-:Y:S01]  /*38290*/  STL.64 [R1+0x2698], R216 ;  /* 0x002698d801007387 */ /* 0x000fe20000100a00 */
[----:B------:R-:W-:-:S03]  /*382a0*/  LOP3.LUT R0, R7, 0x10, RZ, 0x3c, !PT ;  /* 0x0000001007007812 */ /* 0x000fc600078e3cff */
[----:B------:R-:W-:Y:S01]  /*382b0*/  STL.64 [R1+0x2690], R222 ;  /* 0x002690de01007387 */ /* 0x000fe20000100a00 */
[C---:B------:R-:W-:Y:S02]  /*382c0*/  LOP3.LUT R2, R7.reuse, 0x20, RZ, 0x3c, !PT ;  /* 0x0000002007027812 */ /* 0x040fe400078e3cff */
[C---:B------:R-:W-:Y:S01]  /*382d0*/  LOP3.LUT R3, R7.reuse, 0x30, RZ, 0x3c, !PT ;  /* 0x0000003007037812 */ /* 0x040fe200078e3cff */
[----:B------:R-:W-:Y:S01]  /*382e0*/  STL.64 [R1+0x2688], R220 ;  /* 0x002688dc01007387 */ /* 0x000fe20000100a00 */
[C---:B------:R-:W-:Y:S02]  /*382f0*/  LOP3.LUT R4, R7.reuse, 0x40, RZ, 0x3c, !PT ;  /* 0x0000004007047812 */ /* 0x040fe400078e3cff */
[C---:B------:R-:W-:Y:S01]  /*38300*/  LOP3.LUT R8, R7.reuse, 0x50, RZ, 0x3c, !PT ;  /* 0x0000005007087812 */ /* 0x040fe200078e3cff */
[----:B------:R1:W-:Y:S01]  /*38310*/  STL.64 [R1+0x2680], R6 ;  /* 0x0026800601007387 */ /* 0x0003e20000100a00 */
[C---:B------:R-:W-:Y:S02]  /*38320*/  LOP3.LUT R244, R7.reuse, 0x60, RZ, 0x3c, !PT ;  /* 0x0000006007f47812 */ /* 0x040fe400078e3cff */
[----:B------:R-:W-:-:S02]  /*38330*/  LOP3.LUT R245, R7, 0x70, RZ, 0x3c, !PT ;  /* 0x0000007007f57812 */ /* 0x000fc400078e3cff */
[----:B-1----:R-:W2:Y:S04]  /*38340*/  LDL.LU.64 R6, [R1+0x90] ;  /* 0x0000900001067983 */ /* 0x002ea80000300a00 */
[----:B------:R-:W2:Y:S04]  /*38350*/  LDL.64 R220, [R1+0xfd8] ;  /* 0x000fd80001dc7983 */ /* 0x000ea80000100a00 */
        /* <DEDUP_REMOVED lines=12> */
[----:B---3--:R-:W-:Y:S04]  /*38420*/  LDGSTS.E [R191], desc[UR60][R198.64], P6 ;  /* 0x00000000c6bf7fae */ /* 0x008fe8000b12187c */
[----:B----4-:R-:W-:Y:S04]  /*38430*/  LDGSTS.E [R191+0x400], desc[UR60][R194.64], P6 ;  /* 0x00400000c2bf7fae */ /* 0x010fe8000b12187c */
[----:B------:R-:W-:Y:S04]  /*38440*/  LDGSTS.E [R191+0x800], desc[UR60][R214.64], P6 ;  /* 0x00800000d6bf7fae */ /* 0x000fe8000b12187c */
        /* <DEDUP_REMOVED lines=11> */
[----:B------:R-:W3:Y:S04]  /*38500*/  LDL.64 R198, [R1+0x1048] ;  /* 0x0010480001c67983 */ /* 0x000ee80000100a00 */
[----:B------:R-:W4:Y:S04]  /*38510*/  LDL.64 R170, [R1+0x1010] ;  /* 0x0010100001aa7983 */ /* 0x000f280000100a00 */
[----:B------:R-:W3:Y:S04]  /*38520*/  LDL.64 R166, [R1+0xff8] ;  /* 0x000ff80001a67983 */ /* 0x000ee80000100a00 */
[----:B------:R-:W4:Y:S04]  /*38530*/  LDL.64 R194, [R1+0x1050] ;  /* 0x0010500001c27983 */ /* 0x000f280000100a00 */
        /* <DEDUP_REMOVED lines=9> */
[----:B------:R-:W-:Y:S04]  /*385d0*/  LDGSTS.E [R191+0x3800], desc[UR60][R228.64], P6 ;  /* 0x03800000e4bf7fae */ /* 0x000fe8000b12187c */
[----:B------:R-:W4:Y:S04]  /*385e0*/  LDL.64 R172, [R1+0x5d0] ;  /* 0x0005d00001ac7983 */ /* 0x000f280000100a00 */
[----:B------:R-:W-:Y:S04]  /*385f0*/  LDGSTS.E [R191+0x3c00], desc[UR60][R232.64], P6 ;  /* 0x03c00000e8bf7fae */ /* 0x000fe8000b12187c */
[----:B------:R-:W4:Y:S04]  /*38600*/  LDL.64 R228, [R1+0x590] ;  /* 0x0005900001e47983 */ /* 0x000f280000100a00 */
[----:B--2---:R-:W-:Y:S04]  /*38610*/  LDGSTS.E [R191+0x4000], desc[UR60][R220.64], P6 ;  /* 0x04000000dcbf7fae */ /* 0x004fe8000b12187c */
[----:B------:R-:W2:Y:S04]  /*38620*/  LDL.64 R232, [R1+0x550] ;  /* 0x0005500001e87983 */ /* 0x000ea80000100a00 */
[----:B------:R-:W-:Y:S04]  /*38630*/  LDGSTS.E [R191+0x4400], desc[UR60][R222.64], P6 ;  /* 0x04400000debf7fae */ /* 0x000fe8000b12187c */
[----:B------:R-:W-:Y:S04]  /*38640*/  LDGSTS.E [R191+0x4800], desc[UR60][R216.64], P6 ;  /* 0x04800000d8bf7fae */ /* 0x000fe8000b12187c */
[----:B------:R-:W-:Y:S04]  /*38650*/  LDGSTS.E [R191+0x4c00], desc[UR60][R224.64], P6 ;  /* 0x04c00000e0bf7fae */ /* 0x000fe8000b12187c */
[----:B------:R-:W2:Y:S04]  /*38660*/  LDL.64 R220, [R1+0x450] ;  /* 0x0004500001dc7983 */ /* 0x000ea80000100a00 */
[----:B------:R-:W2:Y:S04]  /*38670*/  LDL.64 R222, [R1+0x410] ;  /* 0x0004100001de7983 */ /* 0x000ea80000100a00 */
[----:B------:R-:W2:Y:S04]  /*38680*/  LDL.64 R216, [R1+0x3c8] ;  /* 0x0003c80001d87983 */ /* 0x000ea80000100a00 */
[----:B------:R-:W2:Y:S04]  /*38690*/  LDL.64 R224, [R1+0x348] ;  /* 0x0003480001e07983 */ /* 0x000ea80000100a00 */
[----:B---3--:R-:W-:Y:S04]  /*386a0*/  LDGSTS.E [R191+0x5000], desc[UR60][R166.64], P6 ;  /* 0x05000000a6bf7fae */ /* 0x008fe8000b12187c */
[----:B------:R-:W-:Y:S04]  /*386b0*/  LDGSTS.E [R191+0x5400], desc[UR60][R212.64], P6 ;  /* 0x05400000d4bf7fae */ /* 0x000fe8000b12187c */
[----:B------:R-:W-:Y:S04]  /*386c0*/  LDGSTS.E [R191+0x5800], desc[UR60][R218.64], P6 ;  /* 0x05800000dabf7fae */ /* 0x000fe8000b12187c */
[----:B------:R-:W3:Y:S04]  /*386d0*/  LDL.64 R166, [R1+0x510] ;  /* 0x0005100001a67983 */ /* 0x000ee80000100a00 */
[----:B----4-:R-:W-:Y:S04]  /*386e0*/  LDGSTS.E [R191+0x5c00], desc[UR60][R170.64], P6 ;  /* 0x05c00000aabf7fae */ /* 0x010fe8000b12187c */
[----:B------:R-:W-:Y:S04]  /*386f0*/  LDGSTS.E [R191+0x6000], desc[UR60][R208.64], P6 ;  /* 0x06000000d0bf7fae */ /* 0x000fe8000b12187c */
[----:B------:R-:W-:Y:S04]  /*38700*/  LDGSTS.E [R191+0x6400], desc[UR60][R206.64], P6 ;  /* 0x06400000cebf7fae */ /* 0x000fe8000b12187c */
[----:B------:R-:W-:Y:S04]  /*38710*/  LDGSTS.E [R191+0x6800], desc[UR60][R204.64], P6 ;  /* 0x06800000ccbf7fae */ /* 0x000fe8000b12187c */
[----:B------:R-:W-:Y:S04]  /*38720*/  LDGSTS.E [R191+0x6c00], desc[UR60][R202.64], P6 ;  /* 0x06c00000cabf7fae */ /* 0x000fe8000b12187c */
[----:B------:R-:W4:Y:S04]  /*38730*/  LDL.64 R170, [R1+0x4d0] ;  /* 0x0004d00001aa7983 */ /* 0x000f280000100a00 */
        /* <DEDUP_REMOVED lines=16> */
[----:B--2---:R-:W-:Y:S04]  /*38840*/  LDGSTS.E [R191+0x23000], desc[UR60][R232.64], P6 ;  /* 0x23000000e8bf7fae */ /* 0x004fe8000b12187c */
        /* <DEDUP_REMOVED lines=23> */
[----:B---3--:R-:W-:Y:S04]  /*389c0*/  LDGSTS.E [R191+0x23400], desc[UR60][R166.64], P6 ;  /* 0x23400000a6bf7fae */ /* 0x008fe8000b12187c */
[----:B------:R-:W3:Y:S04]  /*389d0*/  LDL.64 R166, [R1+0x2c8] ;  /* 0x0002c80001a67983 */ /* 0x000ee80000100a00 */
[----:B----4-:R-:W-:Y:S04]  /*389e0*/  LDGSTS.E [R191+0x23800], desc[UR60][R170.64], P6 ;  /* 0x23800000aabf7fae */ /* 0x010fe8000b12187c */
[----:B------:R-:W4:Y:S04]  /*389f0*/  LDL.64 R170, [R1+0xce8] ;  /* 0x000ce80001aa7983 */ /* 0x000f280000100a00 */
[----:B--2---:R-:W-:Y:S04]  /*38a00*/  LDGSTS.E [R191+0x23c00], desc[UR60][R232.64], P6 ;  /* 0x23c00000e8bf7fae */ /* 0x004fe8000b12187c */
[----:B------:R-:W-:Y:S04]  /*38a10*/  LDGSTS.E [R191+0x24000], desc[UR60][R220.64], P6 ;  /* 0x24000000dcbf7fae */ /* 0x000fe8000b12187c */
[----:B------:R-:W-:Y:S04]  /*38a20*/  LDGSTS.E [R191+0x24400], desc[UR60][R222.64], P6 ;  /* 0x24400000debf7fae */ /* 0x000fe8000b12187c */
[----:B------:R-:W-:Y:S04]  /*38a30*/  LDGSTS.E [R191+0x24800], desc[UR60][R216.64], P6 ;  /* 0x24800000d8bf7fae */ /* 0x000fe8000b12187c */
[----:B------:R-:W2:Y:S04]  /*38a40*/  LDL.LU.64 R232, [R1+0x2770] ;  /* 0x0027700001e87983 */ /* 0x000ea80000300a00 */
[----:B------:R-:W-:Y:S04]  /*38a50*/  LDGSTS.E [R191+0x24c00], desc[UR60][R228.64], P6 ;  /* 0x24c00000e4bf7fae */ /* 0x000fe8000b12187c */
[----:B------:R-:W-:Y:S04]  /*38a60*/  LDGSTS.E [R191+0x25000], desc[UR60][R224.64], P6 ;  /* 0x25000000e0bf7fae */ /* 0x000fe8000b12187c */
[----:B------:R-:W-:Y:S04]  /*38a70*/  LDGSTS.E [R191+0x25400], desc[UR60][R212.64], P6 ;  /* 0x25400000d4bf7fae */ /* 0x000fe8000b12187c */
[----:B------:R-:W2:Y:S01]  /*38a80*/  LDL.64 R228, [R1+0xcb0] ;  /* 0x000cb00001e47983 */ /* 0x000ea20000100a00 */
[----:B------:R-:W-:-:S03]  /*38a90*/  IMAD.IADD R0, R252, 0x1, R0 ;  /* 0x00000001fc007824 */ /* 0x000fc600078e0200 */
[----:B------:R-:W2:Y:S04]  /*38aa0*/  LDL.64 R220, [R1+0xc40] ;  /* 0x000c400001dc7983 */ /* 0x000ea80000100a00 */
        /* <DEDUP_REMOVED lines=26> */
[----:B----4-:R-:W-:Y:S04]  /*38c50*/  LDGSTS.E [R0+0x2c80], desc[UR60][R170.64], P6 ;  /* 0x02c80000aa007fae */ /* 0x010fe8000b12187c */
        /* <DEDUP_REMOVED lines=27> */
[----:B------:R-:W-:Y:S04]  /*38e10*/  LDGSTS.E [R0+0x4080], desc[UR60][R216.64], P6 ;  /* 0x04080000d8007fae */ /* 0x000fe8000b12187c */
[----:B------:R-:W-:Y:S04]  /*38e20*/  LDGSTS.E [R0+0x4480], desc[UR60][R224.64], P6 ;  /* 0x04480000e0007fae */ /* 0x000fe8000b12187c */
[----:B------:R-:W3:Y:S04]  /*38e30*/  LDL.64 R166, [R1+0x5c8] ;  /* 0x0005c80001a67983 */ /* 0x000ee80000100a00 */
[----:B------:R-:W3:Y:S04]  /*38e40*/  LDL.64 R220, [R1+0x508] ;  /* 0x0005080001dc7983 */ /* 0x000ee80000100a00 */
[----:B------:R-:W3:Y:S04]  /*38e50*/  LDL.64 R222, [R1+0x4c8] ;  /* 0x0004c80001de7983 */ /* 0x000ee80000100a00 */
[----:B------:R-:W3:Y:S04]  /*38e60*/  LDL.64 R216, [R1+0x488] ;  /* 0x0004880001d87983 */ /* 0x000ee80000100a00 */
[----:B------:R-:W3:Y:S04]  /*38e70*/  LDL.64 R224, [R1+0x448] ;  /* 0x0004480001e07983 */ /* 0x000ee80000100a00 */
[----:B----4-:R-:W-:Y:S04]  /*38e80*/  LDGSTS.E [R0+0x4880], desc[UR60][R170.64], P6 ;  /* 0x04880000aa007fae */ /* 0x010fe8000b12187c */
[----:B------:R-:W-:Y:S04]  /*38e90*/  LDGSTS.E [R0+0x4c80], desc[UR60][R212.64], P6 ;  /* 0x04c80000d4007fae */ /* 0x000fe8000b12187c */
[----:B------:R-:W-:Y:S04]  /*38ea0*/  LDGSTS.E [R0+0x5080], desc[UR60][R218.64], P6 ;  /* 0x05080000da007fae */ /* 0x000fe8000b12187c */
[----:B------:R-:W4:Y:S04]  /*38eb0*/  LDL.64 R170, [R1+0x588] ;  /* 0x0005880001aa7983 */ /* 0x000f280000100a00 */
[----:B------:R-:W4:Y:S04]  /*38ec0*/  LDL.64 R212, [R1+0x3c0] ;  /* 0x0003c00001d47983 */ /* 0x000f280000100a00 */
[----:B------:R-:W4:Y:S04]  /*38ed0*/  LDL.64 R218, [R1+0x380] ;  /* 0x0003800001da7983 */ /* 0x000f280000100a00 */
[----:B--2---:R-:W-:Y:S04]  /*38ee0*/  LDGSTS.E [R0+0x5480], desc[UR60][R228.64], P6 ;  /* 0x05480000e4007fae */ /* 0x004fe8000b12187c */
        /* <DEDUP_REMOVED lines=10> */
[----:B------:R-:W2:Y:S04]  /*38f90*/  LDL.64 R228, [R1+0x548] ;  /* 0x0005480001e47983 */ /* 0x000ea80000100a00 */
[----:B------:R-:W-:Y:S04]  /*38fa0*/  LDGSTS.E [R0+0x20080], desc[UR60][R214.64], P6 ;  /* 0x20080000d6007fae */ /* 0x000fe8000b12187c */
[----:B------:R-:W-:Y:S04]  /*38fb0*/  LDGSTS.E [R0+0x20480], desc[UR60][R188.64], P6 ;  /* 0x20480000bc007fae */ /* 0x000fe8000b12187c */
[----:B------:R-:W2:Y:S04]  /*38fc0*/  LDL.64 R208, [R1+0x300] ;  /* 0x0003000001d07983 */ /* 0x000ea80000100a00 */
[----:B------:R-:W2:Y:S04]  /*38fd0*/  LDL.64 R206, [R1+0x2c0] ;  /* 0x0002c00001ce7983 */ /* 0x000ea80000100a00 */
[----:B------:R-:W2:Y:S04]  /*38fe0*/  LDL.64 R204, [R1+0x280] ;  /* 0x0002800001cc7983 */ /* 0x000ea80000100a00 */
        /* <DEDUP_REMOVED lines=15> */
[----:B------:R-:W-:Y:S04]  /*390e0*/  LDGSTS.E [R0+0x21880], desc[UR60][R178.64], P6 ;  /* 0x21880000b2007fae */ /* 0x000fe8000b12187c */
[----:B------:R-:W2:Y:S04]  /*390f0*/  LDL.64 R184, [R1+0xea0] ;  /* 0x000ea00001b87983 */ /* 0x000ea80000100a00 */
[----:B------:R-:W-:Y:S04]  /*39100*/  LDGSTS.E [R0+0x21c80], desc[UR60][R176.64], P6 ;  /* 0x21c80000b0007fae */ /* 0x000fe8000b12187c */
[----:B------:R-:W2:Y:S04]  /*39110*/  LDL.64 R210, [R1+0xe68] ;  /* 0x000e680001d27983 */ /* 0x000ea80000100a00 */
[----:B------:R-:W-:Y:S04]  /*39120*/  LDGSTS.E [R0+0x22080], desc[UR60][R174.64], P6 ;  /* 0x22080000ae007fae */ /* 0x000fe8000b12187c */
[----:B------:R-:W-:Y:S04]  /*39130*/  LDGSTS.E [R0+0x22480], desc[UR60][R172.64], P6 ;  /* 0x22480000ac007fae */ /* 0x000fe8000b12187c */
        /* <DEDUP_REMOVED lines=23> */
[----:B------:R-:W3:Y:S04]  /*392b0*/  LDL.64 R212, [R1+0xb90] ;  /* 0x000b900001d47983 */ /* 0x000ee80000100a00 */
[----:B------:R-:W3:Y:S04]  /*392c0*/  LDL.64 R218, [R1+0xb58] ;  /* 0x000b580001da7983 */ /* 0x000ee80000100a00 */
        /* <DEDUP_REMOVED lines=56> */
[----:B--2---:R-:W-:Y:S04]  /*39650*/  LDGSTS.E [R2+0x4100], desc[UR60][R228.64], P6 ;  /* 0x04100000e4027fae */ /* 0x004fe8000b12187c */
[----:B------:R-:W-:Y:S04]  /*39660*/  LDGSTS.E [R2+0x4500], desc[UR60][R212.64], P6 ;  /* 0x04500000d4027fae */ /* 0x000fe8000b12187c */
[----:B------:R-:W-:Y:S04]  /*39670*/  LDGSTS.E [R2+0x4900], desc[UR60][R218.64], P6 ;  /* 0x04900000da027fae */ /* 0x000fe8000b12187c */
        /* <DEDUP_REMOVED lines=45> */
[----:B----4-:R-:W-:Y:S04]  /*39950*/  LDGSTS.E [R2+0x22100], desc[UR60][R170.64], P6 ;  /* 0x22100000aa027fae */ /* 0x010fe8000b12187c */
[----:B------:R-:W4:Y:S04]  /*39960*/  LDL.64 R170, [R1+0x480] ;  /* 0x0004800001aa7983 */ /* 0x000f280000100a00 */
[----:B--2---:R-:W-:Y:S04]  /*39970*/  LDGSTS.E [R2+0x22500], desc[UR60][R228.64], P6 ;  /* 0x22500000e4027fae */ /* 0x004fe8000b12187c */
[----:B------:R-:W2:Y:S04]  /*39980*/  LDL.64 R228, [R1+0x3b8] ;  /* 0x0003b80001e47983 */ /* 0x000ea80000100a00 */
[----:B---3--:R-:W-:Y:S04]  /*39990*/  LDGSTS.E [R2+0x22900], desc[UR60][R166.64], P6 ;  /* 0x22900000a6027fae */ /* 0x008fe8000b12187c */
[----:B------:R-:W-:Y:S04]  /*399a0*/  LDGSTS.E [R2+0x22d00], desc[UR60][R220.64], P6 ;  /* 0x22d00000dc027fae */ /* 0x000fe8000b12187c */
[----:B------:R-:W-:Y:S04]  /*399b0*/  LDGSTS.E [R2+0x23100], desc[UR60][R222.64], P6 ;  /* 0x23100000de027fae */ /* 0x000fe8000b12187c */
[----:B------:R-:W-:Y:S04]  /*399c0*/  LDGSTS.E [R2+0x23500], desc[UR60][R216.64], P6 ;  /* 0x23500000d8027fae */ /* 0x000fe8000b12187c */
[----:B------:R-:W-:Y:S04]  /*399d0*/  LDGSTS.E [R2+0x23900], desc[UR60][R224.64], P6 ;  /* 0x23900000e0027fae */ /* 0x000fe8000b12187c */
[----:B------:R-:W3:Y:S01]  /*399e0*/  LDL.64 R166, [R1+0xdb8] ;  /* 0x000db80001a67983 */ /* 0x000ee20000100a00 */
[----:B------:R-:W-:-:S03]  /*399f0*/  IADD3 R3, R252, R3, RZ ;  /* 0x00000003fc037210 */ /* 0x000fc60007ffe0ff */
        /* <DEDUP_REMOVED lines=123> */
[----:B------:R-:W4:Y:S01]  /*3a1b0*/  LDL.64 R170, [R1+0xe20] ;  /* 0x000e200001aa7983 */ /* 0x000f220000100a00 */
[----:B------:R-:W-:-:S03]  /*3a1c0*/  IMAD.IADD R4, R252, 0x1, R4 ;  /* 0x00000001fc047824 */ /* 0x000fc600078e0204 */
        /* <DEDUP_REMOVED lines=249> */
[----:B------:R-:W-:-:S03]  /*3b160*/  IMAD.IADD R244, R252, 0x1, R244 ;  /* 0x00000001fcf47824 */ /* 0x000fc600078e02f4 */
        /* <DEDUP_REMOVED lines=169> */
[----:B------:R-:W3:Y:S01]  /*3bc00*/  LDL.64 R196, [R1+0xa50] ;  /* 0x000a500001c47983 */ /* 0x000ee20000100a00 */
[----:B------:R-:W-:-:S03]  /*3bc10*/  IMAD.IADD R245, R252, 0x1, R245 ;  /* 0x00000001fcf57824 */ /* 0x000fc600078e02f5 */
[----:B------:R-:W3:Y:S04]  /*3bc20*/  LDL.64 R180, [R1+0xa18] ;  /* 0x000a180001b47983 */ /* 0x000ee80000100a00 */
[----:B------:R-:W3:Y:S04]  /*3bc30*/  LDL.64 R184, [R1+0x9e0] ;  /* 0x0009e00001b87983 */ /* 0x000ee80000100a00 */
[----:B------:R-:W3:Y:S04]  /*3bc40*/  LDL.64 R210, [R1+0x9a8] ;  /* 0x0009a80001d27983 */ /* 0x000ee80000100a00 */
[----:B------:R-:W-:Y:S04]  /*3bc50*/  LDGSTS.E [R244+0x27b00], desc[UR60][R172.64], P6 ;  /* 0x27b00000acf47fae */ /* 0x000fe8000b12187c */
        /* <DEDUP_REMOVED lines=65> */
[----:B------:R-:W3:Y:S04]  /*3c070*/  LDL.64 R166, [R1+0x7d8] ;  /* 0x0007d80001a67983 */ /* 0x000ee80000100a00 */
[----:B------:R-:W-:Y:S04]  /*3c080*/  LDGSTS.E [R245+0x7f80], desc[UR60][R174.64], P6 ;  /* 0x07f80000aef57fae */ /* 0x000fe8000b12187c */
[----:B------:R-:W-:Y:S04]  /*3c090*/  LDGSTS.E [R245+0x20380], desc[UR60][R178.64], P6 ;  /* 0x20380000b2f57fae */ /* 0x000fe8000b12187c */
[----:B------:R-:W4:Y:S04]  /*3c0a0*/  LDL.64 R174, [R1+0x698] ;  /* 0x0006980001ae7983 */ /* 0x000f280000100a00 */
[----:B------:R-:W4:Y:S04]  /*3c0b0*/  LDL.64 R178, [R1+0x5d8] ;  /* 0x0005d80001b27983 */ /* 0x000f280000100a00 */
[----:B---3--:R-:W-:Y:S04]  /*3c0c0*/  LDGSTS.E [R245+0x20780], desc[UR60][R166.64], P6 ;  /* 0x20780000a6f57fae */ /* 0x008fe8000b12187c */
[----:B--2---:R-:W-:Y:S04]  /*3c0d0*/  LDGSTS.E [R245+0x20b80], desc[UR60][R228.64], P6 ;  /* 0x20b80000e4f57fae */ /* 0x004fe8000b12187c */
[----:B----4-:R-:W-:Y:S04]  /*3c0e0*/  LDGSTS.E [R245+0x20f80], desc[UR60][R170.64], P6 ;  /* 0x20f80000aaf57fae */ /* 0x010fe8000b12187c */
[----:B------:R-:W-:Y:S04]  /*3c0f0*/  LDGSTS.E [R245+0x21380], desc[UR60][R172.64], P6 ;  /* 0x21380000acf57fae */ /* 0x000fe8000b12187c */
[----:B------:R-:W-:Y:S04]  /*3c100*/  LDGSTS.E [R245+0x21780], desc[UR60][R220.64], P6 ;  /* 0x21780000dcf57fae */ /* 0x000fe8000b12187c */
[----:B------:R-:W2:Y:S04]  /*3c110*/  LDL.LU.64 R166, [R1+0x2768] ;  /* 0x0027680001a67983 */ /* 0x000ea80000300a00 */
[----:B------:R-:W3:Y:S04]  /*3c120*/  LDL.LU.64 R228, [R1+0x2760] ;  /* 0x0027600001e47983 */ /* 0x000ee80000300a00 */
[----:B------:R-:W4:Y:S04]  /*3c130*/  LDL.LU.64 R170, [R1+0x2758] ;  /* 0x0027580001aa7983 */ /* 0x000f280000300a00 */
[----:B------:R-:W4:Y:S04]  /*3c140*/  LDL.LU.64 R172, [R1+0x2750] ;  /* 0x0027500001ac7983 */ /* 0x000f280000300a00 */
        /* <DEDUP_REMOVED lines=13> */
[----:B------:R-:W4:Y:S04]  /*3c220*/  LDL.LU.64 R174, [R1+0x2748] ;  /* 0x0027480001ae7983 */ /* 0x000f280000300a00 */
[----:B------:R-:W4:Y:S04]  /*3c230*/  LDL.LU.64 R176, [R1+0x2740] ;  /* 0x0027400001b07983 */ /* 0x000f280000300a00 */
[----:B------:R-:W3:Y:S04]  /*3c240*/  LDL.LU.64 R224, [R1+0x20] ;  /* 0x0000200001e07983 */ /* 0x000ee80000300a00 */
        /* <DEDUP_REMOVED lines=10> */
[----:B------:R1:W-:Y:S04]  /*3c2f0*/  LDGSTS.E [R245+0x27380], desc[UR60][R222.64], P6 ;  /* 0x27380000def57fae */ /* 0x0003e8000b12187c */
[----:B------:R1:W-:Y:S04]  /*3c300*/  LDGSTS.E [R245+0x27780], desc[UR60][R216.64], P6 ;  /* 0x27780000d8f57fae */ /* 0x0003e8000b12187c */
[----:B------:R-:W-:Y:S04]  /*3c310*/  LDGSTS.E [R245+0x27b80], desc[UR60][R6.64], P6 ;  /* 0x27b8000006f57fae */ /* 0x000fe8000b12187c */
[----:B------:R-:W4:Y:S04]  /*3c320*/  LDL.LU.64 R178, [R1+0x2738] ;  /* 0x0027380001b27983 */ /* 0x000f280000300a00 */
[----:B------:R-:W4:Y:S04]  /*3c330*/  LDL.LU.64 R210, [R1+0x2730] ;  /* 0x0027300001d27983 */ /* 0x000f280000300a00 */
[----:B------:R-:W4:Y:S04]  /*3c340*/  LDL.LU.64 R184, [R1+0x2728] ;  /* 0x0027280001b87983 */ /* 0x000f280000300a00 */
[----:B------:R-:W4:Y:S04]  /*3c350*/  LDL.LU.64 R180, [R1+0x2720] ;  /* 0x0027200001b47983 */ /* 0x000f280000300a00 */
[----:B------:R-:W4:Y:S04]  /*3c360*/  LDL.LU.64 R196, [R1+0x2718] ;  /* 0x0027180001c47983 */ /* 0x000f280000300a00 */
[----:B------:R-:W4:Y:S04]  /*3c370*/  LDL.LU.64 R188, [R1+0x2710] ;  /* 0x0027100001bc7983 */ /* 0x000f280000300a00 */
[----:B------:R-:W4:Y:S04]  /*3c380*/  LDL.LU.64 R214, [R1+0x2708] ;  /* 0x0027080001d67983 */ /* 0x000f280000300a00 */
[----:B------:R-:W4:Y:S04]  /*3c390*/  LDL.LU.64 R194, [R1+0x2700] ;  /* 0x0027000001c27983 */ /* 0x000f280000300a00 */
[----:B------:R-:W4:Y:S01]  /*3c3a0*/  LDL.LU.64 R190, [R1+0x26f8] ;  /* 0x0026f80001be7983 */ /* 0x000f220000300a00 */
[----:B-1----:R-:W1:Y:S08]  /*3c3b0*/  LDC R223, c[0x0][0x230] ;  /* 0x00008c00ffdf7b82 */ /* 0x002e700000000800 */
[----:B------:R-:W1:Y:S08]  /*3c3c0*/  LDC R217, c[0x0][0x238] ;  /* 0x00008e00ffd97b82 */ /* 0x000e700000000800 */
[----:B------:R-:W2:Y:S01]  /*3c3d0*/  LDC R216, c[0x0][0x230] ;  /* 0x00008c00ffd87b82 */ /* 0x000ea20000000800 */
        /* <DEDUP_REMOVED lines=10> */
[----:B-1----:R-:W-:-:S02]  /*3c480*/  VIADD R223, R223, 0xffffff5e ;  /* 0xffffff5edfdf7836 */ /* 0x002fc40000000000 */
[----:B------:R-:W-:Y:S01]  /*3c490*/  IMAD.SHL.U32 R217, R217, 0x80, RZ ;  /* 0x00000080d9d97824 */ /* 0x000fe200078e00ff */
[----:B--2---:R1:W-:Y:S02]  /*3c4a0*/  LDGSTS.E [R245+0x27f80], desc[UR60][R220.64], P6 ;  /* 0x27f80000dcf57fae */ /* 0x0043e4000b12187c */
[----:B------:R-:W-:Y:S02]  /*3c4b0*/  ISETP.GE.U32.AND P6, PT, R223, 0x7ffffedf, PT ;  /* 0x7ffffedfdf00780c */ /* 0x000fe40003fc6070 */
[----:B------:R-:W0:Y:S01]  /*3c4c0*/  LDGDEPBAR ;  /* 0x00000000000079af */ /* 0x000e220000000000 */
[----:B------:R-:W-:-:S04]  /*3c4d0*/  IMAD.WIDE R222, R217, 0x4, R10 ;  /* 0x00000004d9de7825 */ /* 0x000fc800078e020a */
[----:B------:R-:W-:Y:S02]  /*3c4e0*/  VIADD R10, R216, 0xffffff5d ;  /* 0xffffff5dd80a7836 */ /* 0x000fe40000000000 */
[----:B------:R-:W2:Y:S08]  /*3c4f0*/  LDC R216, c[0x0][0x230] ;  /* 0x00008c00ffd87b82 */ /* 0x000eb00000000800 */
[----:B-1----:R-:W1:Y:S01]  /*3c500*/  LDC R220, c[0x0][0x230] ;  /* 0x00008c00ffdc7b82 */ /* 0x002e620000000800 */
[----:B------:R-:W-:-:S07]  /*3c510*/  IADD3 R221, R252, 0x100000, R9 ;  /* 0x00100000fcdd7810 */ /* 0x000fce0007ffe009 */
[----:B------:R-:W-:Y:S01]  /*3c520*/  BAR.SYNC.DEFER_BLOCKING 0x0 ;  /* 0x0000000000007b1d */ /* 0x000fe20000010000 */
[----:B---3--:R-:W-:-:S05]  /*3c530*/  IMAD.WIDE R224, R217, 0x4, R224 ;  /* 0x00000004d9e07825 */ /* 0x008fca00078e02e0 */
[----:B------:R-:W-:Y:S01]  /*3c540*/  @!PT LDS RZ, [RZ] ;  /* 0x00000000fffff984 */ /* 0x000fe20000000800 */
[----:B------:R-:W-:Y:S01]  /*3c550*/  @!PT LDS RZ, [RZ] ;  /* 0x00000000fffff984 */ /* 0x000fe20000000800 */
[----:B------:R-:W-:Y:S01]  /*3c560*/  @!PT LDS RZ, [RZ] ;  /* 0x00000000fffff984 */ /* 0x000fe20000000800 */
[----:B------:R3:W-:Y:S01]  /*3c570*/  LDGSTS.E [R221+-0x30000], desc[UR60][R222.64], !P0 ;  /* 0xd0000000dedd7fae */ /* 0x0007e2000c12187c */
[----:B------:R-:W-:Y:S02]  /*3c580*/  ISETP.GE.U32.AND P0, PT, R10, 0x7ffffede, PT ;  /* 0x7ffffede0a00780c */ /* 0x000fe40003f06070 */
[----:B--2---:R-:W-:Y:S01]  /*3c590*/  IADD3 R10, R216, -0xa4, RZ ;  /* 0xffffff5cd80a7810 */ /* 0x004fe20007ffe0ff */
[----:B------:R3:W-:Y:S01]  /*3c5a0*/  STL.64 [R1+0x1130], R222 ;  /* 0x001130de01007387 */ /* 0x0007e20000100a00 */
[----:B------:R-:W2:Y:S03]  /*3c5b0*/  LDC R216, c[0x0][0x230] ;  /* 0x00008c00ffd87b82 */ /* 0x000ea60000000800 */
[----:B------:R-:W-:Y:S01]  /*3c5c0*/  LDGSTS.E [R221+-0x2fffc], desc[UR60][R224.64], !P2 ;  /* 0xd0004000e0dd7fae */ /* 0x000fe2000d12187c */
[----:B------:R-:W-:-:S03]  /*3c5d0*/  ISETP.GE.U32.AND P2, PT, R10, 0x7ffffedd, PT ;  /* 0x7ffffedd0a00780c */ /* 0x000fc60003f46070 */
[----:B------:R1:W-:Y:S01]  /*3c5e0*/  STL.64 [R1+0x1140], R224 ;  /* 0x001140e001007387 */ /* 0x0003e20000100a00 */
[----:B---3--:R-:W-:Y:S02]  /*3c5f0*/  IMAD.WIDE R222, R217, 0x4, R36 ;  /* 0x00000004d9de7825 */ /* 0x008fe400078e0224 */
[----:B------:R-:W3:Y:S08]  /*3c600*/  LDC R36, c[0x0][0x230] ;  /* 0x00008c00ff247b82 */ /* 0x000ef00000000800 */
[----:B------:R-:W4:Y:S01]  /*3c610*/  LDC R37, c[0x0][0x230] ;  /* 0x00008c00ff257b82 */ /* 0x000f220000000800 */
[----:B-1----:R-:W4:Y:S04]  /*3c620*/  LDL.LU.64 R224, [R1+0x26a0] ;  /* 0x0026a00001e07983 */ /* 0x002f280000300a00 */
[----:B------:R1:W-:Y:S04]  /*3c630*/  STL.64 [R1+0x1148], R222 ;  /* 0x001148de01007387 */ /* 0x0003e80000100a00 */
[----:B------:R1:W-:Y:S01]  /*3c640*/  LDGSTS.E [R221+-0x2fff8], desc[UR60][R222.64], !P3 ;  /* 0xd0008000dedd7fae */ /* 0x0003e2000d92187c */
[----:B--2---:R-:W-:-:S02]  /*3c650*/  VIADD R10, R216, 0xffffff3f ;  /* 0xffffff3fd80a7836 */ /* 0x004fc40000000000 */
[----:B------:R-:W-:Y:S02]  /*3c660*/  IMAD.WIDE R216, R217, 0x4, R16 ;  /* 0x00000004d9d87825 */ /* 0x000fe400078e0210 */
[----:B------:R-:W2:Y:S08]  /*3c670*/  LDC R17, c[0x0][0x238] ;  /* 0x00008e00ff117b82 */ /* 0x000eb00000000800 */
[----:B-1----:R-:W1:Y:S01]  /*3c680*/  LDC R223, c[0x0][0x230] ;  /* 0x00008c00ffdf7b82 */ /* 0x002e620000000800 */
[----:B------:R-:W-:Y:S01]  /*3c690*/  ISETP.GE.U32.AND P3, PT, R10, 0x7ffffec0, PT ;  /* 0x7ffffec00a00780c */ /* 0x000fe20003f66070 */
[----:B------:R-:W-:Y:S01]  /*3c6a0*/  VIADD R10, R220, 0xffffff3d ;  /* 0xffffff3ddc0a7836 */ /* 0x000fe20000000000 */
[----:B------:R-:W-:Y:S05]  /*3c6b0*/  LDGSTS.E [R221+-0x2fff4], desc[UR60][R216.64], !P5 ;  /* 0xd000c000d8dd7fae */ /* 0x000fea000e92187c */
[----:B------:R-:W4:Y:S01]  /*3c6c0*/  LDC R16, c[0x0][0x230] ;  /* 0x00008c00ff107b82 */ /* 0x000f220000000800 */
[----:B--2---:R-:W-:-:S02]  /*3c6d0*/  IMAD.SHL.U32 R17, R17, 0x80, RZ ;  /* 0x0000008011117824 */ /* 0x004fc400078e00ff */
[----:B-1----:R-:W-:Y:S02]  /*3c6e0*/  VIADD R11, R223, 0xffffff3e ;  /* 0xffffff3edf0b7836 */ /* 0x002fe40000000000 */
[----:B------:R-:W-:-:S04]  /*3c6f0*/  IMAD.WIDE R222, R17, 0x4, R12 ;  /* 0x0000000411de7825 */ /* 0x000fc800078e020c */
[C---:B------:R-:W-:Y:S01]  /*3c700*/  IMAD.WIDE R14, R17.reuse, 0x4, R14 ;  /* 0x00000004110e7825 */ /* 0x040fe200078e020e */
[----:B------:R-:W1:Y:S01]  /*3c710*/  LDC R13, c[0x0][0x230] ;  /* 0x00008c00ff0d7b82 */ /* 0x000e620000000800 */
[----:B------:R2:W-:Y:S04]  /*3c720*/  STL.64 [R1+0x1150], R216 ;  /* 0x001150d801007387 */ /* 0x0005e80000100a00 */
[----:B------:R3:W-:Y:S01]  /*3c730*/  LDGSTS.E [R221+-0x2c000], desc[UR60][R222.64], !P4 ;  /* 0xd4000000dedd7fae */ /* 0x0007e2000e12187c */
[----:B------:R-:W-:Y:S02]  /*3c740*/  ISETP.GE.U32.AND P4, PT, R10, 0x7ffffebe, PT ;  /* 0x7ffffebe0a00780c */ /* 0x000fe40003f86070 */
[----:B------:R-:W1:Y:S08]  /*3c750*/  LDC R10, c[0x0][0x230] ;  /* 0x00008c00ff0a7b82 */ /* 0x000e700000000800 */
[----:B------:R-:W4:Y:S01]  /*3c760*/  LDC R12, c[0x0][0x230] ;  /* 0x00008c00ff0c7b82 */ /* 0x000f220000000800 */
[C---:B------:R-:W-:Y:S01]  /*3c770*/  IMAD.WIDE R34, R17.reuse, 0x4, R34 ;  /* 0x0000000411227825 */ /* 0x040fe200078e0222 */
[----:B--2---:R-:W2:Y:S03]  /*3c780*/  LDL.LU.64 R216, [R1+0x2698] ;  /* 0x0026980001d87983 */ /* 0x004ea60000300a00 */
[----:B---3--:R-:W-:Y:S01]  /*3c790*/  IMAD.WIDE R220, R17, 0x4, R32 ;  /* 0x0000000411dc7825 */ /* 0x008fe200078e0220 */
[----:B------:R-:W-:-:S03]  /*3c7a0*/  IADD3 R33, R252, 0x100000, R9 ;  /* 0x00100000fc217810 */ /* 0x000fc60007ffe009 */
[----:B-1----:R-:W-:Y:S02]  /*3c7b0*/  VIADD R10, R10, 0xffffff1f ;  /* 0xffffff1f0a0a7836 */ /* 0x002fe40000000000 */
[----:B------:R-:W-:Y:S04]  /*3c7c0*/  LDGSTS.E [R33+-0x2bffc], desc[UR60][R220.64], !P6 ;  /* 0xd4004000dc217fae */ /* 0x000fe8000f12187c */
[----:B------:R-:W-:Y:S04]  /*3c7d0*/  LDGSTS.E [R33+-0x2bff8], desc[UR60][R14.64], !P0 ;  /* 0xd40080000e217fae */ /* 0x000fe8000c12187c */
[----:B------:R1:W-:Y:S04]  /*3c7e0*/  STL.64 [R1+0x1230], R222 ;  /* 0x001230de01007387 */ /* 0x0003e80000100a00 */
[----:B------:R3:W-:Y:S01]  /*3c7f0*/  LDGSTS.E [R33+-0x2bff4], desc[UR60][R34.64], !P2 ;  /* 0xd400c00022217fae */ /* 0x0007e2000d12187c */
[----:B------:R-:W-:Y:S01]  /*3c800*/  ISETP.GE.U32.AND P0, PT, R10, 0x7ffffea0, PT ;  /* 0x7ffffea00a00780c */ /* 0x000fe20003f06070 */
[----:B------:R-:W-:Y:S01]  /*3c810*/  VIADD R10, R36, 0xffffff1e ;  /* 0xffffff1e240a7836 */ /* 0x000fe20000000000 */
[----:B------:R-:W-:Y:S01]  /*3c820*/  ISETP.GE.U32.AND P5, PT, R11, 0x7ffffebf, PT ;  /* 0x7ffffebf0b00780c */ /* 0x000fe20003fa6070 */
[----:B------:R-:W3:Y:S08]  /*3c830*/  LDC R36, c[0x0][0x238] ;  /* 0x00008e00ff247b82 */ /* 0x000ef00000000800 */
[----:B------:R-:W4:Y:S08]  /*3c840*/  LDC R17, c[0x0][0x230] ;  /* 0x00008c00ff117b82 */ /* 0x000f300000000800 */
[----:B------:R-:W4:Y:S01]  /*3c850*/  LDC R32, c[0x0][0x230] ;  /* 0x00008c00ff207b82 */ /* 0x000f220000000800 */
[----:B-1----:R-:W2:Y:S04]  /*3c860*/  LDL.LU.64 R222, [R1+0x2690] ;  /* 0x0026900001de7983 */ /* 0x002ea80000300a00 */
[----:B------:R1:W-:Y:S01]  /*3c870*/  STL.64 [R1+0x1240], R220 ;  /* 0x001240dc01007387 */ /* 0x0003e20000100a00 */
[----:B------:R-:W-:-:S02]  /*3c880*/  VIADD R11, R13, 0xffffff3c ;  /* 0xffffff3c0d0b7836 */ /* 0x000fc40000000000 */
[----:B------:R-:W4:Y:S01]  /*3c890*/  LDC R13, c[0x0][0x230] ;  /* 0x00008c00ff0d7b82 */ /* 0x000f220000000800 */
[----:B-1----:R-:W2:Y:S04]  /*3c8a0*/  LDL.LU.64 R220, [R1+0x2688] ;  /* 0x0026880001dc7983 */ /* 0x002ea80000300a00 */
[----:B------:R-:W-:Y:S04]  /*3c8b0*/  STL.64 [R1+0x1248], R14 ;  /* 0x0012480e01007387 */ /* 0x000fe80000100a00 */
[----:B------:R1:W-:Y:S01]  /*3c8c0*/  STL.64 [R1+0x1250], R34 ;  /* 0x0012502201007387 */ /* 0x0003e20000100a00 */
[----:B---3--:R-:W-:Y:S01]  /*3c8d0*/  SHF.L.U32 R36, R36, 0x7, RZ ;  /* 0x0000000724247819 */ /* 0x008fe200000006ff */
[----:B-1----:R-:W1:Y:S04]  /*3c8e0*/  LDC R35, c[0x0][0x230] ;  /* 0x00008c00ff237b82 */ /* 0x002e680000000800 */
[----:B------:R-:W-:-:S04]  /*3c8f0*/  IMAD.WIDE R242, R36, 0x4, R242 ;  /* 0x0000000424f27825 */ /* 0x000fc800078e02f2 */
[----:B------:R-:W-:Y:S01]  /*3c900*/  IMAD.WIDE R14, R36, 0x4, R18 ;  /* 0x00000004240e7825 */ /* 0x000fe200078e0212 */
[----:B------:R-:W-:Y:S01]  /*3c910*/  ISETP.GE.U32.AND P6, PT, R11, 0x7ffffebd, PT ;  /* 0x7ffffebd0b00780c */ /* 0x000fe20003fc6070 */
[----:B------:R-:W-:Y:S04]  /*3c920*/  STL.64 [R1+0x1330], R242 ;  /* 0x001330f201007387 */ /* 0x000fe80000100a00 */
[----:B------:R-:W-:Y:S04]  /*3c930*/  LDGSTS.E [R33+-0x28000], desc[UR60][R242.64], !P3 ;  /* 0xd8000000f2217fae */ /* 0x000fe8000d92187c */
[----:B------:R3:W-:Y:S04]  /*3c940*/  STL.64 [R1+0x1340], R14 ;  /* 0x0013400e01007387 */ /* 0x0007e80000100a00 */
[----:B------:R3:W-:Y:S01]  /*3c950*/  LDGSTS.E [R33+-0x27ffc], desc[UR60][R14.64], !P5 ;  /* 0xd80040000e217fae */ /* 0x0007e2000e92187c */
[----:B----4-:R-:W-:Y:S01]  /*3c960*/  VIADD R11, R37, 0xffffff1d ;  /* 0xffffff1d250b7836 */ /* 0x010fe20000000000 */
[----:B------:R-:W-:Y:S01]  /*3c970*/  ISETP.GE.U32.AND P2, PT, R10, 0x7ffffe9f, PT ;  /* 0x7ffffe9f0a00780c */ /* 0x000fe20003f46070 */
[----:B------:R-:W-:Y:S01]  /*3c980*/  VIADD R10, R12, 0xffffff1c ;  /* 0xffffff1c0c0a7836 */ /* 0x000fe20000000000 */
[----:B------:R-:W4:Y:S01]  /*3c990*/  LDC R18, c[0x0][0x230] ;  /* 0x00008c00ff127b82 */ /* 0x000f220000000800 */
[----:B------:R-:W-:Y:S01]  /*3c9a0*/  IMAD.WIDE R20, R36, 0x4, R20 ;  /* 0x0000000424147825 */ /* 0x000fe200078e0214 */
[----:B------:R-:W-:-:S06]  /*3c9b0*/  ISETP.GE.U32.AND P3, PT, R11, 0x7ffffe9e, PT ;  /* 0x7ffffe9e0b00780c */ /* 0x000fcc0003f66070 */
[----:B------:R-:W4:Y:S08]  /*3c9c0*/  LDC R19, c[0x0][0x230] ;  /* 0x00008c00ff137b82 */ /* 0x000f300000000800 */
[----:B---3--:R-:W3:Y:S08]  /*3c9d0*/  LDC R15, c[0x0][0x230] ;  /* 0x00008c00ff0f7b82 */ /* 0x008ef00000000800 */
[----:B------:R-:W4:Y:S01]  /*3c9e0*/  LDC R14, c[0x0][0x230] ;  /* 0x00008c00ff0e7b82 */ /* 0x000f220000000800 */
[----:B------:R-:W-:Y:S01]  /*3c9f0*/  ISETP.GE.U32.AND P5, PT, R10, 0x7ffffe9d, PT ;  /* 0x7ffffe9d0a00780c */ /* 0x000fe20003fa6070 */
[----:B------:R-:W-:-:S04]  /*3ca00*/  IMAD.WIDE R22, R36, 0x4, R22 ;  /* 0x0000000424167825 */ /* 0x000fc800078e0216 */
[----:B------:R-:W-:-:S04]  /*3ca10*/  IMAD.WIDE R24, R36, 0x4, R24 ;  /* 0x0000000424187825 */ /* 0x000fc800078e0218 */
[----:B-1----:R-:W-:Y:S02]  /*3ca20*/  VIADD R12, R35, 0xffffff7a ;  /* 0xffffff7a230c7836 */ /* 0x002fe40000000000 */
[----:B------:R-:W-:-:S04]  /*3ca30*/  IMAD.WIDE R26, R36, 0x4, R26 ;  /* 0x00000004241a7825 */ /* 0x000fc800078e021a */
[----:B------:R-:W-:-:S04]  /*3ca40*/  IMAD.WIDE R34, R36, 0x4, R48 ;  /* 0x0000000424227825 */ /* 0x000fc800078e0230 */
[----:B------:R-:W-:-:S04]  /*3ca50*/  IMAD.WIDE R28, R36, 0x4, R28 ;  /* 0x00000004241c7825 */ /* 0x000fc800078e021c */
[----:B------:R-:W-:Y:S02]  /*3ca60*/  VIADD R11, R16, 0xffffff7b ;  /* 0xffffff7b100b7836 */ /* 0x000fe40000000000 */
[----:B------:R-:W-:Y:S01]  /*3ca70*/  VIADD R10, R13, 0xffffff79 ;  /* 0xffffff790d0a7836 */ /* 0x000fe20000000000 */
[----:B------:R-:W1:Y:S01]  /*3ca80*/  LDC R16, c[0x0][0x230] ;  /* 0x00008c00ff107b82 */ /* 0x000e620000000800 */
[----:B------:R-:W-:Y:S04]  /*3ca90*/  LDGSTS.E [R33+-0x27ff8], desc[UR60][R34.64], !P4 ;  /* 0xd800800022217fae */ /* 0x000fe8000e12187c */
[----:B------:R4:W-:Y:S04]  /*3caa0*/  LDGSTS.E [R33+-0x27ff4], desc[UR60][R20.64], !P6 ;  /* 0xd800c00014217fae */ /* 0x0009e8000f12187c */
[----:B------:R4:W-:Y:S04]  /*3cab0*/  LDGSTS.E [R33+-0x24000], desc[UR60][R22.64], !P0 ;  /* 0xdc00000016217fae */ /* 0x0009e8000c12187c */
[----:B------:R-:W-:Y:S04]  /*3cac0*/  LDGSTS.E [R33+-0x23ffc], desc[UR60][R24.64], !P2 ;  /* 0xdc00400018217fae */ /* 0x000fe8000d12187c */
[----:B------:R-:W-:Y:S01]  /*3cad0*/  LDGSTS.E [R33+-0x23ff8], desc[UR60][R26.64], !P3 ;  /* 0xdc0080001a217fae */ /* 0x000fe2000d92187c */
[----:B------:R-:W1:Y:S03]  /*3cae0*/  LDC R13, c[0x0][0x230] ;  /* 0x00008c00ff0d7b82 */ /* 0x000e660000000800 */
[----:B------:R-:W-:Y:S01]  /*3caf0*/  LDGSTS.E [R33+-0x23ff4], desc[UR60][R28.64], !P5 ;  /* 0xdc00c0001c217fae */ /* 0x000fe2000e92187c */
[----:B------:R-:W-:-:S02]  /*3cb00*/  ISETP.GE.U32.AND P5, PT, R11, 0x7ffffefc, PT ;  /* 0x7ffffefc0b00780c */ /* 0x000fc40003fa6070 */
[----:B------:R-:W-:Y:S01]  /*3cb10*/  ISETP.GE.U32.AND P3, PT, R10, 0x7ffffefa, PT ;  /* 0x7ffffefa0a00780c */ /* 0x000fe20003f66070 */
[----:B------:R-:W-:Y:S01]  /*3cb20*/  STL.64 [R1+0x1348], R34 ;  /* 0x0013482201007387 */ /* 0x000fe20000100a00 */
[----:B------:R-:W2:Y:S01]  /*3cb30*/  LDC R37, c[0x0][0x23c] ;  /* 0x00008f00ff257b82 */ /* 0x000ea20000000800 */
[----:B---3--:R-:W-:-:S07]  /*3cb40*/  VIADD R10, R15, 0xffffff5b ;  /* 0xffffff5b0f0a7836 */ /* 0x008fce0000000000 */
[----:B------:R-:W3:Y:S01]  /*3cb50*/  LDC R15, c[0x0][0x230] ;  /* 0x00008c00ff0f7b82 */ /* 0x000ee20000000800 */
[----:B------:R-:W-:Y:S01]  /*3cb60*/  ISETP.GE.U32.AND P4, PT, R12, 0x7ffffefb, PT ;  /* 0x7ffffefb0c00780c */ /* 0x000fe20003f86070 */
[----:B------:R4:W-:Y:S02]  /*3cb70*/  STL.64 [R1+0x1350], R20 ;  /* 0x0013501401007387 */ /* 0x0009e40000100a00 */
[----:B----4-:R-:W-:Y:S01]  /*3cb80*/  VIADD R11, R14, 0xffffff78 ;  /* 0xffffff780e0b7836 */ /* 0x010fe20000000000 */
[----:B------:R-:W-:Y:S02]  /*3cb90*/  ISETP.GE.U32.AND P0, PT, R10, 0x7ffffedc, PT ;  /* 0x7ffffedc0a00780c */ /* 0x000fe40003f06070 */
[----:B------:R-:W-:Y:S01]  /*3cba0*/  IADD3 R12, R17, -0xa6, RZ ;  /* 0xffffff5a110c7810 */ /* 0x000fe20007ffe0ff */
[----:B------:R-:W-:Y:S01]  /*3cbb0*/  VIADD R10, R18, 0xffffff59 ;  /* 0xffffff59120a7836 */ /* 0x000fe20000000000 */
[----:B------:R-:W4:Y:S01]  /*3cbc0*/  LDC R14, c[0x0][0x230] ;  /* 0x00008c00ff0e7b82 */ /* 0x000f220000000800 */
[----:B------:R1:W-:Y:S01]  /*3cbd0*/  STL.64 [R1+0x1420], R22 ;  /* 0x0014201601007387 */ /* 0x0003e20000100a00 */
[----:B------:R-:W-:Y:S01]  /*3cbe0*/  ISETP.GE.U32.AND P2, PT, R11, 0x7ffffef9, PT ;  /* 0x7ffffef90b00780c */ /* 0x000fe20003f46070 */
[----:B------:R-:W-:Y:S01]  /*3cbf0*/  IMAD.WIDE R20, R36, 0x4, R30 ;  /* 0x0000000424147825 */ /* 0x000fe200078e021e */
[----:B------:R-:W-:Y:S01]  /*3cc00*/  ISETP.GE.U32.AND P6, PT, R12, 0x7ffffedb, PT ;  /* 0x7ffffedb0c00780c */ /* 0x000fe20003fc6070 */
[----:B------:R-:W-:Y:S04]  /*3cc10*/  STL.64 [R1+0x1428], R24 ;  /* 0x0014281801007387 */ /* 0x000fe80000100a00 */
[----:B------:R3:W-:Y:S01]  /*3cc20*/  LDGSTS.E [R251+-0x30000], desc[UR60][R20.64], !P5 ;  /* 0xd000000014fb7fae */ /* 0x0007e2000e92187c */
[----:B------:R-:W-:Y:S01]  /*3cc30*/  ISETP.GE.U32.AND P5, PT, R10, 0x7ffffeda, PT ;  /* 0x7ffffeda0a00780c */ /* 0x000fe20003fa6070 */
[----:B------:R-:W4:Y:S01]  /*3cc40*/  LDC R12, c[0x0][0x230] ;  /* 0x00008c00ff0c7b82 */ /* 0x000f220000000800 */
[----:B-1----:R-:W-:-:S04]  /*3cc50*/  IMAD.WIDE R22, R36, 0x4, R40 ;  /* 0x0000000424167825 */ /* 0x002fc800078e0228 */
[----:B------:R-:W-:Y:S01]  /*3cc60*/  VIADD R10, R19, 0xffffff58 ;  /* 0xffffff58130a7836 */ /* 0x000fe20000000000 */
[----:B------:R-:W-:Y:S02]  /*3cc70*/  STL.64 [R1+0x1430], R26 ;  /* 0x0014301a01007387 */ /* 0x000fe40000100a00 */
[----:B------:R-:W1:Y:S02]  /*3cc80*/  LDC R17, c[0x0][0x230] ;  /* 0x00008c00ff117b82 */ /* 0x000e640000000800 */
[----:B------:R-:W-:Y:S04]  /*3cc90*/  STL.64 [R1+0x1438], R28 ;  /* 0x0014381c01007387 */ /* 0x000fe80000100a00 */
[----:B------:R3:W-:Y:S04]  /*3cca0*/  STL.64 [R1+0x10f8], R20 ;  /* 0x0010f81401007387 */ /* 0x0007e80000100a00 */
[----:B------:R3:W-:Y:S04]  /*3ccb0*/  LDGSTS.E [R251+-0x2fffc], desc[UR60][R22.64], !P4 ;  /* 0xd000400016fb7fae */ /* 0x0007e8000e12187c */
[----:B------:R4:W-:Y:S01]  /*3ccc0*/  STL.64 [R1+0x1100], R22 ;  /* 0x0011001601007387 */ /* 0x0009e20000100a00 */
[----:B------:R-:W-:Y:S01]  /*3ccd0*/  ISETP.GE.U32.AND P4, PT, R10, 0x7ffffed9, PT ;  /* 0x7ffffed90a00780c */ /* 0x000fe20003f86070 */
[----:B------:R-:W-:Y:S01]  /*3cce0*/  VIADD R10, R32, 0xffffff3b ;  /* 0xffffff3b200a7836 */ /* 0x000fe20000000000 */
[----:B------:R-:W1:Y:S01]  /*3ccf0*/  LDC R19, c[0x0][0x230] ;  /* 0x00008c00ff137b82 */ /* 0x000e620000000800 */
[----:B---3--:R-:W-:-:S04]  /*3cd00*/  IMAD.WIDE R20, R36, 0x4, R66 ;  /* 0x0000000424147825 */ /* 0x008fc800078e0242 */
[----:B------:R-:W-:-:S03]  /*3cd10*/  VIADD R11, R13, 0xffffff3a ;  /* 0xffffff3a0d0b7836 */ /* 0x000fc60000000000 */
[----:B------:R-:W3:Y:S01]  /*3cd20*/  LDC R18, c[0x0][0x230] ;  /* 0x00008c00ff127b82 */ /* 0x000ee20000000800 */
[----:B------:R-:W-:-:S07]  /*3cd30*/  IMAD.WIDE R24, R36, 0x4, R62 ;  /* 0x0000000424187825 */ /* 0x000fce00078e023e */
[----:B------:R-:W3:Y:S01]  /*3cd40*/  LDC R13, c[0x0][0x230] ;  /* 0x00008c00ff0d7b82 */ /* 0x000ee20000000800 */
[----:B----4-:R-:W-:Y:S01]  /*3cd50*/  IMAD.WIDE R22, R36, 0x4, R44 ;  /* 0x0000000424167825 */ /* 0x010fe200078e022c */
[----:B------:R4:W-:Y:S04]  /*3cd60*/  STL.64 [R1+0x1108], R20 ;  /* 0x0011081401007387 */ /* 0x0009e80000100a00 */
[----:B------:R4:W-:Y:S01]  /*3cd70*/  LDGSTS.E [R251+-0x2fff8], desc[UR60][R20.64], !P3 ;  /* 0xd000800014fb7fae */ /* 0x0009e2000d92187c */
[----:B------:R-:W-:-:S03]  /*3cd80*/  ISETP.GE.U32.AND P3, PT, R10, 0x7ffffebc, PT ;  /* 0x7ffffebc0a00780c */ /* 0x000fc60003f66070 */
[----:B------:R4:W-:Y:S04]  /*3cd90*/  LDGSTS.E [R251+-0x2fff4], desc[UR60][R22.64], !P2 ;  /* 0xd000c00016fb7fae */ /* 0x0009e8000d12187c */
[----:B------:R1:W-:Y:S01]  /*3cda0*/  STL.64 [R1+0x1110], R22 ;  /* 0x0011101601007387 */ /* 0x0003e20000100a00 */
[----:B------:R-:W-:Y:S01]  /*3cdb0*/  ISETP.GE.U32.AND P2, PT, R11, 0x7ffffebb, PT ;  /* 0x7ffffebb0b00780c */ /* 0x000fe20003f46070 */
[----:B------:R-:W-:Y:S02]  /*3cdc0*/  VIADD R10, R15, 0xffffff39 ;  /* 0xffffff390f0a7836 */ /* 0x000fe40000000000 */
[----:B----4-:R-:W-:-:S04]  /*3cdd0*/  IMAD.WIDE R20, R36, 0x4, R38 ;  /* 0x0000000424147825 */ /* 0x010fc800078e0226 */
[----:B-1----:R-:W-:Y:S01]  /*3cde0*/  IMAD.WIDE R22, R36, 0x4, R42 ;  /* 0x0000000424167825 */ /* 0x002fe200078e022a */
[----:B------:R1:W-:Y:S04]  /*3cdf0*/  STL.64 [R1+0x11f8], R20 ;  /* 0x0011f81401007387 */ /* 0x0003e80000100a00 */
[----:B------:R1:W-:Y:S04]  /*3ce00*/  LDGSTS.E [R251+-0x2c000], desc[UR60][R20.64], !P0 ;  /* 0xd400000014fb7fae */ /* 0x0003e8000c12187c */
[----:B------:R4:W-:Y:S04]  /*3ce10*/  STL.64 [R1+0x1200], R24 ;  /* 0x0012001801007387 */ /* 0x0009e80000100a00 */
[----:B------:R4:W-:Y:S01]  /*3ce20*/  LDGSTS.E [R251+-0x2bffc], desc[UR60][R24.64], !P6 ;  /* 0xd400400018fb7fae */ /* 0x0009e2000f12187c */
[----:B------:R-:W-:-:S03]  /*3ce30*/  ISETP.GE.U32.AND P0, PT, R10, 0x7ffffeba, PT ;  /* 0x7ffffeba0a00780c */ /* 0x000fc60003f06070 */
[----:B------:R3:W-:Y:S04]  /*3ce40*/  STL.64 [R1+0x1208], R22 ;  /* 0x0012081601007387 */ /* 0x0007e80000100a00 */
[----:B------:R3:W-:Y:S01]  /*3ce50*/  LDGSTS.E [R251+-0x2bff8], desc[UR60][R22.64], !P5 ;  /* 0xd400800016fb7fae */ /* 0x0007e2000e92187c */
[----:B------:R-:W-:Y:S02]  /*3ce60*/  VIADD R10, R14, 0xffffff1b ;  /* 0xffffff1b0e0a7836 */ /* 0x000fe40000000000 */
[----:B------:R-:W-:-:S04]  /*3ce70*/  IMAD.WIDE R14, R36, 0x4, R46 ;  /* 0x00000004240e7825 */ /* 0x000fc800078e022e */
[----:B------:R-:W-:Y:S01]  /*3ce80*/  VIADD R11, R12, 0xffffff38 ;  /* 0xffffff380c0b7836 */ /* 0x000fe20000000000 */
[----:B-1----:R-:W1:Y:S01]  /*3ce90*/  LDC R20, c[0x0][0x230] ;  /* 0x00008c00ff147b82 */ /* 0x002e620000000800 */
[----:B------:R-:W-:-:S04]  /*3cea0*/  IMAD.WIDE R32, R36, 0x4, R78 ;  /* 0x0000000424207825 */ /* 0x000fc800078e024e */
[----:B----4-:R-:W-:-:S04]  /*3ceb0*/  IMAD.WIDE R24, R36, 0x4, R64 ;  /* 0x0000000424187825 */ /* 0x010fc800078e0240 */
[----:B---3--:R-:W-:Y:S01]  /*3cec0*/  IMAD.WIDE R22, R36, 0x4, R240 ;  /* 0x0000000424167825 */ /* 0x008fe200078e02f0 */
[----:B------:R-:W-:-:S03]  /*3ced0*/  ISETP.GE.U32.AND P5, PT, R10, 0x7ffffe9c, PT ;  /* 0x7ffffe9c0a00780c */ /* 0x000fc60003fa6070 */
[----:B------:R-:W-:-:S04]  /*3cee0*/  IMAD.WIDE R30, R36, 0x4, R50 ;  /* 0x00000004241e7825 */ /* 0x000fc800078e0232 */
[----:B------:R-:W-:Y:S01]  /*3cef0*/  IMAD.WIDE R28, R36, 0x4, R52 ;  /* 0x00000004241c7825 */ /* 0x000fe200078e0234 */
[----:B------:R-:W-:Y:S04]  /*3cf00*/  STL.64 [R1+0x1210], R24 ;  /* 0x0012101801007387 */ /* 0x000fe80000100a00 */
[----:B------:R-:W-:Y:S04]  /*3cf10*/  LDGSTS.E [R251+-0x2bff4], desc[UR60][R24.64], !P4 ;  /* 0xd400c00018fb7fae */ /* 0x000fe8000e12187c */
[----:B------:R-:W-:Y:S04]  /*3cf20*/  STL.64 [R1+0x12f8], R22 ;  /* 0x0012f81601007387 */ /* 0x000fe80000100a00 */
[----:B------:R-:W-:Y:S04]  /*3cf30*/  LDGSTS.E [R251+-0x28000], desc[UR60][R22.64], !P3 ;  /* 0xd800000016fb7fae */ /* 0x000fe8000d92187c */
[----:B------:R3:W-:Y:S04]  /*3cf40*/  STL.64 [R1+0x1300], R14 ;  /* 0x0013000e01007387 */ /* 0x0007e80000100a00 */
[----:B------:R3:W-:Y:S01]  /*3cf50*/  LDGSTS.E [R251+-0x27ffc], desc[UR60][R14.64], !P2 ;  /* 0xd80040000efb7fae */ /* 0x0007e2000d12187c */
[----:B------:R-:W-:-:S02]  /*3cf60*/  IADD3 R10, R17, -0xe6, RZ ;  /* 0xffffff1a110a7810 */ /* 0x000fc40007ffe0ff */
[----:B------:R-:W-:Y:S01]  /*3cf70*/  ISETP.GE.U32.AND P6, PT, R11, 0x7ffffeb9, PT ;  /* 0x7ffffeb90b00780c */ /* 0x000fe20003fc6070 */
[----:B------:R-:W-:Y:S01]  /*3cf80*/  VIADD R11, R19, 0xffffff19 ;  /* 0xffffff19130b7836 */ /* 0x000fe20000000000 */
[----:B------:R-:W4:Y:S01]  /*3cf90*/  LDC R17, c[0x0][0x230] ;  /* 0x00008c00ff117b82 */ /* 0x000f220000000800 */
[----:B------:R-:W-:Y:S01]  /*3cfa0*/  ISETP.GE.U32.AND P4, PT, R10, 0x7ffffe9b, PT ;  /* 0x7ffffe9b0a00780c */ /* 0x000fe20003f86070 */
[----:B------:R-:W-:-:S06]  /*3cfb0*/  VIADD R10, R18, 0xffffff18 ;  /* 0xffffff18120a7836 */ /* 0x000fcc0000000000 */
[----:B------:R-:W2:Y:S01]  /*3cfc0*/  LDC R18, c[0x0][0x230] ;  /* 0x00008c00ff127b82 */ /* 0x000ea20000000800 */
[----:B------:R-:W-:-:S07]  /*3cfd0*/  IMAD.WIDE R26, R36, 0x4, R54 ;  /* 0x00000004241a7825 */ /* 0x000fce00078e0236 */
[----:B------:R-:W2:Y:S08]  /*3cfe0*/  LDC R21, c[0x0][0x230] ;  /* 0x00008c00ff157b82 */ /* 0x000eb00000000800 */
[----:B---3--:R-:W3:Y:S08]  /*3cff0*/  LDC R15, c[0x0][0x230] ;  /* 0x00008c00ff0f7b82 */ /* 0x008ef00000000800 */
[----:B------:R-:W4:Y:S01]  /*3d000*/  LDC R14, c[0x0][0x230] ;  /* 0x00008c00ff0e7b82 */ /* 0x000f220000000800 */
[----:B------:R-:W-:-:S07]  /*3d010*/  ISETP.GE.U32.AND P3, PT, R11, 0x7ffffe9a, PT ;  /* 0x7ffffe9a0b00780c */ /* 0x000fce0003f66070 */
[----:B------:R-:W2:Y:S01]  /*3d020*/  LDC R19, c[0x0][0x230] ;  /* 0x00008c00ff137b82 */ /* 0x000ea20000000800 */
[----:B------:R-:W-:Y:S01]  /*3d030*/  ISETP.GE.U32.AND P2, PT, R10, 0x7ffffe99, PT ;  /* 0x7ffffe990a00780c */ /* 0x000fe20003f46070 */
[----:B------:R-:W-:Y:S02]  /*3d040*/  VIADD R11, R16, 0xffffff77 ;  /* 0xffffff77100b7836 */ /* 0x000fe40000000000 */
[----:B------:R-:W-:-:S04]  /*3d050*/  IMAD.WIDE R24, R36, 0x4, R56 ;  /* 0x0000000424187825 */ /* 0x000fc800078e0238 */
[----:B------:R-:W-:Y:S01]  /*3d060*/  VIADD R10, R13, 0xffffff75 ;  /* 0xffffff750d0a7836 */ /* 0x000fe20000000000 */
[----:B------:R-:W-:Y:S04]  /*3d070*/  LDGSTS.E [R251+-0x27ff8], desc[UR60][R32.64], !P0 ;  /* 0xd800800020fb7fae */ /* 0x000fe8000c12187c */
[----:B------:R-:W-:Y:S01]  /*3d080*/  LDGSTS.E [R251+-0x27ff4], desc[UR60][R30.64], !P6 ;  /* 0xd800c0001efb7fae */ /* 0x000fe2000f12187c */
[----:B------:R-:W2:Y:S03]  /*3d090*/  LDC R13, c[0x0][0x230] ;  /* 0x00008c00ff0d7b82 */ /* 0x000ea60000000800 */
[----:B------:R-:W-:Y:S04]  /*3d0a0*/  LDGSTS.E [R251+-0x24000], desc[UR60][R28.64], !P5 ;  /* 0xdc0000001cfb7fae */ /* 0x000fe8000e92187c */
[----:B------:R-:W-:Y:S01]  /*3d0b0*/  LDGSTS.E [R251+-0x23ffc], desc[UR60][R26.64], !P4 ;  /* 0xdc0040001afb7fae */ /* 0x000fe2000e12187c */
[----:B------:R-:W-:Y:S01]  /*3d0c0*/  ISETP.GE.U32.AND P5, PT, R11, 0x7ffffef8, PT ;  /* 0x7ffffef80b00780c */ /* 0x000fe20003fa6070 */
[----:B-1----:R-:W-:-:S02]  /*3d0d0*/  VIADD R12, R20, 0xffffff76 ;  /* 0xffffff76140c7836 */ /* 0x002fc40000000000 */
[----:B------:R-:W-:Y:S04]  /*3d0e0*/  LDGSTS.E [R251+-0x23ff8], desc[UR60][R24.64], !P3 ;  /* 0xdc00800018fb7fae */ /* 0x000fe8000d92187c */
[----:B------:R-:W-:Y:S01]  /*3d0f0*/  STL.64 [R1+0x1308], R32 ;  /* 0x0013082001007387 */ /* 0x000fe20000100a00 */
[----:B------:R-:W-:Y:S01]  /*3d100*/  IMAD.WIDE R22, R36, 0x4, R58 ;  /* 0x0000000424167825 */ /* 0x000fe200078e023a */
[----:B------:R-:W-:Y:S02]  /*3d110*/  ISETP.GE.U32.AND P3, PT, R10, 0x7ffffef6, PT ;  /* 0x7ffffef60a00780c */ /* 0x000fe40003f66070 */
[----:B------:R-:W-:Y:S04]  /*3d120*/  STL.64 [R1+0x1310], R30 ;  /* 0x0013101e01007387 */ /* 0x000fe80000100a00 */
[----:B------:R-:W-:Y:S04]  /*3d130*/  STL.64 [R1+0x1400], R28 ;  /* 0x0014001c01007387 */ /* 0x000fe80000100a00 */
[----:B------:R-:W-:Y:S01]  /*3d140*/  STL.64 [R1+0x1408], R26 ;  /* 0x0014081a01007387 */ /* 0x000fe20000100a00 */
[----:B---3--:R-:W-:Y:S01]  /*3d150*/  VIADD R10, R15, 0xffffff57 ;  /* 0xffffff570f0a7836 */ /* 0x008fe20000000000 */
[----:B------:R-:W-:Y:S01]  /*3d160*/  ISETP.GE.U32.AND P4, PT, R12, 0x7ffffef7, PT ;  /* 0x7ffffef70c00780c */ /* 0x000fe20003f86070 */
[----:B------:R-:W1:Y:S01]  /*3d170*/  LDC R15, c[0x0][0x230] ;  /* 0x00008c00ff0f7b82 */ /* 0x000e620000000800 */
[----:B------:R-:W-:Y:S04]  /*3d180*/  STL.64 [R1+0x1410], R24 ;  /* 0x0014101801007387 */ /* 0x000fe80000100a00 */
[----:B------:R3:W-:Y:S04]  /*3d190*/  STL.64 [R1+0x1418], R22 ;  /* 0x0014181601007387 */ /* 0x0007e80000100a00 */
[----:B------:R3:W-:Y:S01]  /*3d1a0*/  LDGSTS.E [R251+-0x23ff4], desc[UR60][R22.64], !P2 ;  /* 0xdc00c00016fb7fae */ /* 0x0007e2000d12187c */
[----:B----4-:R-:W-:Y:S01]  /*3d1b0*/  VIADD R11, R14, 0xffffff74 ;  /* 0xffffff740e0b7836 */ /* 0x010fe20000000000 */
[----:B------:R-:W-:-:S02]  /*3d1c0*/  ISETP.GE.U32.AND P0, PT, R10, 0x7ffffed8, PT ;  /* 0x7ffffed80a00780c */ /* 0x000fc40003f06070 */
[----:B------:R-:W-:Y:S01]  /*3d1d0*/  IADD3 R12, R17, -0xaa, RZ ;  /* 0xffffff56110c7810 */ /* 0x000fe20007ffe0ff */
[----:B--2---:R-:W-:Y:S01]  /*3d1e0*/  VIADD R10, R18, 0xffffff55 ;  /* 0xffffff55120a7836 */ /* 0x004fe20000000000 */
[----:B------:R-:W2:Y:S01]  /*3d1f0*/  LDC R14, c[0x0][0x230] ;  /* 0x00008c00ff0e7b82 */ /* 0x000ea20000000800 */
[----:B------:R-:W-:-:S07]  /*3d200*/  ISETP.GE.U32.AND P2, PT, R11, 0x7ffffef5, PT ;  /* 0x7ffffef50b00780c */ /* 0x000fce0003f46070 */
[----:B------:R-:W4:Y:S01]  /*3d210*/  LDC R16, c[0x0][0x230] ;  /* 0x00008c00ff107b82 */ /* 0x000f220000000800 */
[----:B---3--:R-:W-:Y:S01]  /*3d220*/  IMAD.WIDE R22, R36, 0x4, R60 ;  /* 0x0000000424167825 */ /* 0x008fe200078e023c */
[----:B------:R-:W-:-:S03]  /*3d230*/  ISETP.GE.U32.AND P6, PT, R12, 0x7ffffed7, PT ;  /* 0x7ffffed70c00780c */ /* 0x000fc60003fc6070 */
[----:B------:R-:W-:-:S03]  /*3d240*/  IMAD.WIDE R24, R36, 0x4, R70 ;  /* 0x0000000424187825 */ /* 0x000fc600078e0246 */
[----:B------:R-:W3:Y:S08]  /*3d250*/  LDC R12, c[0x0][0x230] ;  /* 0x00008c00ff0c7b82 */ /* 0x000ef00000000800 */
[----:B------:R-:W4:Y:S01]  /*3d260*/  LDC R17, c[0x0][0x230] ;  /* 0x00008c00ff117b82 */ /* 0x000f220000000800 */
[----:B------:R1:W-:Y:S04]  /*3d270*/  LDGSTS.E [R250+-0x30000], desc[UR60][R22.64], !P5 ;  /* 0xd000000016fa7fae */ /* 0x0003e8000e92187c */
[----:B------:R1:W-:Y:S01]  /*3d280*/  STL.64 [R1+0x10d8], R22 ;  /* 0x0010d81601007387 */ /* 0x0003e20000100a00 */
[----:B------:R-:W-:Y:S01]  /*3d290*/  ISETP.GE.U32.AND P5, PT, R10, 0x7ffffed6, PT ;  /* 0x7ffffed60a00780c */ /* 0x000fe20003fa6070 */
[----:B------:R-:W-:-:S02]  /*3d2a0*/  VIADD R10, R19, 0xffffff54 ;  /* 0xffffff54130a7836 */ /* 0x000fc40000000000 */
[----:B------:R2:W-:Y:S04]  /*3d2b0*/  STL.64 [R1+0x10e0], R24 ;  /* 0x0010e01801007387 */ /* 0x0005e80000100a00 */
[----:B------:R2:W-:Y:S01]  /*3d2c0*/  LDGSTS.E [R250+-0x2fffc], desc[UR60][R24.64], !P4 ;  /* 0xd000400018fa7fae */ /* 0x0005e2000e12187c */
[----:B------:R-:W4:Y:S01]  /*3d2d0*/  LDC R19, c[0x0][0x230] ;  /* 0x00008c00ff137b82 */ /* 0x000f220000000800 */
[----:B-1----:R-:W-:Y:S01]  /*3d2e0*/  IMAD.WIDE R22, R36, 0x4, R96 ;  /* 0x0000000424167825 */ /* 0x002fe200078e0260 */
[----:B------:R-:W-:-:S03]  /*3d2f0*/  ISETP.GE.U32.AND P4, PT, R10, 0x7ffffed5, PT ;  /* 0x7ffffed50a00780c */ /* 0x000fc60003f86070 */
[----:B------:R-:W-:Y:S02]  /*3d300*/  VIADD R10, R21, 0xffffff37 ;  /* 0xffffff37150a7836 */ /* 0x000fe40000000000 */
[----:B------:R-:W-:Y:S01]  /*3d310*/  VIADD R11, R13, 0xffffff36 ;  /* 0xffffff360d0b7836 */ /* 0x000fe20000000000 */
[----:B------:R-:W1:Y:S01]  /*3d320*/  LDC R18, c[0x0][0x230] ;  /* 0x00008c00ff127b82 */ /* 0x000e620000000800 */
[----:B------:R3:W-:Y:S04]  /*3d330*/  STL.64 [R1+0x10e8], R22 ;  /* 0x0010e81601007387 */ /* 0x0007e80000100a00 */
[----:B------:R3:W-:Y:S01]  /*3d340*/  LDGSTS.E [R250+-0x2fff8], desc[UR60][R22.64], !P3 ;  /* 0xd000800016fa7fae */ /* 0x0007e2000d92187c */
[----:B------:R-:W-:Y:S01]  /*3d350*/  ISETP.GE.U32.AND P3, PT, R10, 0x7ffffeb8, PT ;  /* 0x7ffffeb80a00780c */ /* 0x000fe20003f66070 */
[----:B------:R-:W-:-:S04]  /*3d360*/  IMAD.WIDE R20, R36, 0x4, R68 ;  /* 0x0000000424147825 */ /* 0x000fc800078e0244 */
[----:B--2---:R-:W-:-:S04]  /*3d370*/  IMAD.WIDE R24, R36, 0x4, R92 ;  /* 0x0000000424187825 */ /* 0x004fc800078e025c */
[----:B------:R-:W-:Y:S01]  /*3d380*/  VIADD R10, R15, 0xffffff35 ;  /* 0xffffff350f0a7836 */ /* 0x000fe20000000000 */
[----:B------:R-:W2:Y:S01]  /*3d390*/  LDC R13, c[0x0][0x230] ;  /* 0x00008c00ff0d7b82 */ /* 0x000ea20000000800 */
[----:B---3--:R-:W-:-:S05]  /*3d3a0*/  IMAD.WIDE R22, R36, 0x4, R74 ;  /* 0x0000000424167825 */ /* 0x008fca00078e024a */
[----:B------:R3:W-:Y:S04]  /*3d3b0*/  LDGSTS.E [R250+-0x2fff4], desc[UR60][R22.64], !P2 ;  /* 0xd000c00016fa7fae */ /* 0x0007e8000d12187c */
[----:B------:R3:W-:Y:S01]  /*3d3c0*/  STL.64 [R1+0x10f0], R22 ;  /* 0x0010f01601007387 */ /* 0x0007e20000100a00 */
[----:B------:R-:W-:-:S03]  /*3d3d0*/  ISETP.GE.U32.AND P2, PT, R11, 0x7ffffeb7, PT ;  /* 0x7ffffeb70b00780c */ /* 0x000fc60003f46070 */
[----:B------:R-:W-:Y:S04]  /*3d3e0*/  STL.64 [R1+0x11d8], R20 ;  /* 0x0011d81401007387 */ /* 0x000fe80000100a00 */
[----:B------:R-:W-:Y:S04]  /*3d3f0*/  LDGSTS.E [R250+-0x2c000], desc[UR60][R20.64], !P0 ;  /* 0xd400000014fa7fae */ /* 0x000fe8000c12187c */
[----:B------:R4:W-:Y:S04]  /*3d400*/  STL.64 [R1+0x11e0], R24 ;  /* 0x0011e01801007387 */ /* 0x0009e80000100a00 */
[----:B------:R4:W-:Y:S01]  /*3d410*/  LDGSTS.E [R250+-0x2bffc], desc[UR60][R24.64], !P6 ;  /* 0xd400400018fa7fae */ /* 0x0009e2000f12187c */
[----:B------:R-:W-:Y:S01]  /*3d420*/  ISETP.GE.U32.AND P0, PT, R10, 0x7ffffeb6, PT ;  /* 0x7ffffeb60a00780c */ /* 0x000fe20003f06070 */
[----:B---3--:R-:W-:-:S04]  /*3d430*/  IMAD.WIDE R22, R36, 0x4, R72 ;  /* 0x0000000424167825 */ /* 0x008fc800078e0248 */
[----:B------:R-:W-:Y:S02]  /*3d440*/  VIADD R10, R14, 0xffffff17 ;  /* 0xffffff170e0a7836 */ /* 0x000fe40000000000 */
[----:B------:R-:W-:-:S04]  /*3d450*/  IMAD.WIDE R14, R36, 0x4, R76 ;  /* 0x00000004240e7825 */ /* 0x000fc800078e024c */
[----:B----4-:R-:W-:Y:S01]  /*3d460*/  IMAD.WIDE R24, R36, 0x4, R94 ;  /* 0x0000000424187825 */ /* 0x010fe200078e025e */
[----:B------:R-:W3:Y:S01]  /*3d470*/  LDC R20, c[0x0][0x230] ;  /* 0x00008c00ff147b82 */ /* 0x000ee20000000800 */
[----:B------:R4:W-:Y:S04]  /*3d480*/  STL.64 [R1+0x11e8], R22 ;  /* 0x0011e81601007387 */ /* 0x0009e80000100a00 */
[----:B------:R4:W-:Y:S04]  /*3d490*/  LDGSTS.E [R250+-0x2bff8], desc[UR60][R22.64], !P5 ;  /* 0xd400800016fa7fae */ /* 0x0009e8000e92187c */
[----:B------:R-:W-:Y:S04]  /*3d4a0*/  STL.64 [R1+0x11f0], R24 ;  /* 0x0011f01801007387 */ /* 0x000fe80000100a00 */
[----:B------:R-:W-:Y:S01]  /*3d4b0*/  LDGSTS.E [R250+-0x2bff4], desc[UR60][R24.64], !P4 ;  /* 0xd400c00018fa7fae */ /* 0x000fe2000e12187c */
[----:B------:R-:W-:Y:S01]  /*3d4c0*/  VIADD R11, R12, 0xffffff34 ;  /* 0xffffff340c0b7836 */ /* 0x000fe20000000000 */
[----:B------:R-:W-:-:S02]  /*3d4d0*/  ISETP.GE.U32.AND P5, PT, R10, 0x7ffffe98, PT ;  /* 0x7ffffe980a00780c */ /* 0x000fc40003fa6070 */
[----:B------:R-:W-:Y:S01]  /*3d4e0*/  IADD3 R10, R17, -0xea, RZ ;  /* 0xffffff16110a7810 */ /* 0x000fe20007ffe0ff */
[C---:B------:R-:W-:Y:S01]  /*3d4f0*/  IMAD.WIDE R32, R36.reuse, 0x4, R108 ;  /* 0x0000000424207825 */ /* 0x040fe200078e026c */
[----:B------:R-:W3:Y:S03]  /*3d500*/  LDC R17, c[0x0][0x230] ;  /* 0x00008c00ff117b82 */ /* 0x000ee60000000800 */
[----:B------:R-:W-:-:S04]  /*3d510*/  IMAD.WIDE R30, R36, 0x4, R80 ;  /* 0x00000004241e7825 */ /* 0x000fc800078e0250 */
[----:B------:R-:W-:-:S04]  /*3d520*/  IMAD.WIDE R28, R36, 0x4, R82 ;  /* 0x00000004241c7825 */ /* 0x000fc800078e0252 */
[----:B----4-:R-:W-:-:S04]  /*3d530*/  IMAD.WIDE R22, R36, 0x4, R238 ;  /* 0x0000000424167825 */ /* 0x010fc800078e02ee */
[----:B------:R-:W-:Y:S01]  /*3d540*/  IMAD.WIDE R26, R36, 0x4, R84 ;  /* 0x00000004241a7825 */ /* 0x000fe200078e0254 */
[----:B------:R-:W4:Y:S01]  /*3d550*/  LDC R21, c[0x0][0x230] ;  /* 0x00008c00ff157b82 */ /* 0x000f220000000800 */
[----:B------:R-:W-:Y:S04]  /*3d560*/  STL.64 [R1+0x12d8], R22 ;  /* 0x0012d81601007387 */ /* 0x000fe80000100a00 */
[----:B------:R-:W-:Y:S04]  /*3d570*/  LDGSTS.E [R250+-0x28000], desc[UR60][R22.64], !P3 ;  /* 0xd800000016fa7fae */ /* 0x000fe8000d92187c */
[----:B------:R2:W-:Y:S04]  /*3d580*/  STL.64 [R1+0x12e0], R14 ;  /* 0x0012e00e01007387 */ /* 0x0005e80000100a00 */
[----:B------:R2:W-:Y:S01]  /*3d590*/  LDGSTS.E [R250+-0x27ffc], desc[UR60][R14.64], !P2 ;  /* 0xd80040000efa7fae */ /* 0x0005e2000d12187c */
[----:B------:R-:W-:Y:S01]  /*3d5a0*/  ISETP.GE.U32.AND P6, PT, R11, 0x7ffffeb5, PT ;  /* 0x7ffffeb50b00780c */ /* 0x000fe20003fc6070 */
[----:B------:R-:W-:Y:S01]  /*3d5b0*/  VIADD R11, R19, 0xffffff15 ;  /* 0xffffff15130b7836 */ /* 0x000fe20000000000 */
[----:B------:R-:W-:Y:S01]  /*3d5c0*/  ISETP.GE.U32.AND P4, PT, R10, 0x7ffffe97, PT ;  /* 0x7ffffe970a00780c */ /* 0x000fe20003f86070 */
[----:B-1----:R-:W-:Y:S01]  /*3d5d0*/  VIADD R10, R18, 0xffffff14 ;  /* 0xffffff14120a7836 */ /* 0x002fe20000000000 */
[----:B------:R-:W1:Y:S08]  /*3d5e0*/  LDC R19, c[0x0][0x230] ;  /* 0x00008c00ff137b82 */ /* 0x000e700000000800 */
[----:B--2---:R-:W2:Y:S08]  /*3d5f0*/  LDC R15, c[0x0][0x230] ;  /* 0x00008c00ff0f7b82 */ /* 0x004eb00000000800 */
[----:B------:R-:W4:Y:S08]  /*3d600*/  LDC R14, c[0x0][0x230] ;  /* 0x00008c00ff0e7b82 */ /* 0x000f300000000800 */
[----:B------:R-:W1:Y:S01]  /*3d610*/  LDC R18, c[0x0][0x230] ;  /* 0x00008c00ff127b82 */ /* 0x000e620000000800 */
[----:B------:R-:W-:-:S02]  /*3d620*/  ISETP.GE.U32.AND P3, PT, R11, 0x7ffffe96, PT ;  /* 0x7ffffe960b00780c */ /* 0x000fc40003f66070 */
[----:B------:R-:W-:Y:S01]  /*3d630*/  ISETP.GE.U32.AND P2, PT, R10, 0x7ffffe95, PT ;  /* 0x7ffffe950a00780c */ /* 0x000fe20003f46070 */
[----:B------:R-:W-:Y:S02]  /*3d640*/  VIADD R11, R16, 0xffffff73 ;  /* 0xffffff73100b7836 */ /* 0x000fe40000000000 */
[----:B------:R-:W-:-:S04]  /*3d650*/  IMAD.WIDE R24, R36, 0x4, R86 ;  /* 0x0000000424187825 */ /* 0x000fc800078e0256 */
[----:B------:R-:W-:Y:S01]  /*3d660*/  VIADD R10, R13, 0xffffff71 ;  /* 0xffffff710d0a7836 */ /* 0x000fe20000000000 */
[----:B------:R-:W-:Y:S04]  /*3d670*/  LDGSTS.E [R250+-0x27ff8], desc[UR60][R32.64], !P0 ;  /* 0xd800800020fa7fae */ /* 0x000fe8000c12187c */
[----:B------:R-:W-:Y:S01]  /*3d680*/  LDGSTS.E [R250+-0x27ff4], desc[UR60][R30.64], !P6 ;  /* 0xd800c0001efa7fae */ /* 0x000fe2000f12187c */
[----:B------:R-:W1:Y:S03]  /*3d690*/  LDC R13, c[0x0][0x230] ;  /* 0x00008c00ff0d7b82 */ /* 0x000e660000000800 */
[----:B------:R-:W-:Y:S04]  /*3d6a0*/  LDGSTS.E [R250+-0x24000], desc[UR60][R28.64], !P5 ;  /* 0xdc0000001cfa7fae */ /* 0x000fe8000e92187c */
[----:B------:R-:W-:Y:S01]  /*3d6b0*/  LDGSTS.E [R250+-0x23ffc], desc[UR60][R26.64], !P4 ;  /* 0xdc0040001afa7fae */ /* 0x000fe2000e12187c */
[----:B------:R-:W-:Y:S01]  /*3d6c0*/  ISETP.GE.U32.AND P5, PT, R11, 0x7ffffef4, PT ;  /* 0x7ffffef40b00780c */ /* 0x000fe20003fa6070 */
[----:B---3--:R-:W-:-:S02]  /*3d6d0*/  VIADD R12, R20, 0xffffff72 ;  /* 0xffffff72140c7836 */ /* 0x008fc40000000000 */
[----:B------:R-:W-:Y:S04]  /*3d6e0*/  STL.64 [R1+0x12e8], R32 ;  /* 0x0012e82001007387 */ /* 0x000fe80000100a00 */
[----:B------:R-:W-:Y:S01]  /*3d6f0*/  LDGSTS.E [R250+-0x23ff8], desc[UR60][R24.64], !P3 ;  /* 0xdc00800018fa7fae */ /* 0x000fe2000d92187c */
[----:B------:R-:W-:Y:S01]  /*3d700*/  IMAD.WIDE R22, R36, 0x4, R88 ;  /* 0x0000000424167825 */ /* 0x000fe200078e0258 */
[----:B------:R-:W-:Y:S02]  /*3d710*/  ISETP.GE.U32.AND P3, PT, R10, 0x7ffffef2, PT ;  /* 0x7ffffef20a00780c */ /* 0x000fe40003f66070 */
[----:B------:R-:W-:Y:S04]  /*3d720*/  STL.64 [R1+0x12f0], R30 ;  /* 0x0012f01e01007387 */ /* 0x000fe80000100a00 */
[----:B------:R-:W-:Y:S04]  /*3d730*/  STL.64 [R1+0x13d8], R28 ;  /* 0x0013d81c01007387 */ /* 0x000fe80000100a00 */
[----:B------:R-:W-:Y:S01]  /*3d740*/  STL.64 [R1+0x13e0], R26 ;  /* 0x0013e01a01007387 */ /* 0x000fe20000100a00 */
[----:B--2---:R-:W-:Y:S01]  /*3d750*/  VIADD R10, R15, 0xffffff53 ;  /* 0xffffff530f0a7836 */ /* 0x004fe20000000000 */
[----:B------:R-:W-:Y:S01]  /*3d760*/  ISETP.GE.U32.AND P4, PT, R12, 0x7ffffef3, PT ;  /* 0x7ffffef30c00780c */ /* 0x000fe20003f86070 */
[----:B------:R-:W2:Y:S01]  /*3d770*/  LDC R15, c[0x0][0x230] ;  /* 0x00008c00ff0f7b82 */ /* 0x000ea20000000800 */
[----:B------:R-:W-:Y:S04]  /*3d780*/  STL.64 [R1+0x13e8], R24 ;  /* 0x0013e81801007387 */ /* 0x000fe80000100a00 */
[----:B------:R3:W-:Y:S04]  /*3d790*/  STL.64 [R1+0x13f8], R22 ;  /* 0x0013f81601007387 */ /* 0x0007e80000100a00 */
[----:B------:R3:W-:Y:S01]  /*3d7a0*/  LDGSTS.E [R250+-0x23ff4], desc[UR60][R22.64], !P2 ;  /* 0xdc00c00016fa7fae */ /* 0x0007e2000d12187c */
[----:B----4-:R-:W-:Y:S01]  /*3d7b0*/  VIADD R11, R14, 0xffffff70 ;  /* 0xffffff700e0b7836 */ /* 0x010fe20000000000 */
[----:B------:R-:W-:-:S02]  /*3d7c0*/  ISETP.GE.U32.AND P0, PT, R10, 0x7ffffed4, PT ;  /* 0x7ffffed40a00780c */ /* 0x000fc40003f06070 */
[----:B------:R-:W-:Y:S01]  /*3d7d0*/  IADD3 R12, R17, -0xae, RZ ;  /* 0xffffff52110c7810 */ /* 0x000fe20007ffe0ff */
[----:B-1----:R-:W-:Y:S01]  /*3d7e0*/  VIADD R10, R18, 0xffffff51 ;  /* 0xffffff51120a7836 */ /* 0x002fe20000000000 */
[----:B------:R-:W1:Y:S01]  /*3d7f0*/  LDC R14, c[0x0][0x230] ;  /* 0x00008c00ff0e7b82 */ /* 0x000e620000000800 */
        /* <DEDUP_REMOVED lines=14> */
[----:B--2---:R-:W-:Y:S01]  /*3d8e0*/  IMAD.WIDE R22, R36, 0x4, R126 ;  /* 0x0000000424167825 */ /* 0x004fe200078e027e */
[----:B------:R-:W-:-:S03]  /*3d8f0*/  ISETP.GE.U32.AND P4, PT, R10, 0x7ffffed1, PT ;  /* 0x7ffffed10a00780c */ /* 0x000fc60003f86070 */
[----:B------:R-:W-:Y:S02]  /*3d900*/  VIADD R10, R21, 0xffffff33 ;  /* 0xffffff33150a7836 */ /* 0x000fe40000000000 */
[----:B------:R-:W-:Y:S01]  /*3d910*/  VIADD R11, R13, 0xffffff32 ;  /* 0xffffff320d0b7836 */ /* 0x000fe20000000000 */
[----:B------:R-:W2:Y:S01]  /*3d920*/  LDC R18, c[0x0][0x230] ;  /* 0x00008c00ff127b82 */ /* 0x000ea20000000800 */
[----:B------:R3:W-:Y:S04]  /*3d930*/  STL.64 [R1+0x10c8], R22 ;  /* 0x0010c81601007387 */ /* 0x0007e80000100a00 */
[----:B------:R3:W-:Y:S01]  /*3d940*/  LDGSTS.E [R249+-0x2fff8], desc[UR60][R22.64], !P3 ;  /* 0xd000800016f97fae */ /* 0x0007e2000d92187c */
[----:B------:R-:W-:Y:S01]  /*3d950*/  ISETP.GE.U32.AND P3, PT, R10, 0x7ffffeb4, PT ;  /* 0x7ffffeb40a00780c */ /* 0x000fe20003f66070 */
[----:B------:R-:W-:-:S04]  /*3d960*/  IMAD.WIDE R20, R36, 0x4, R98 ;  /* 0x0000000424147825 */ /* 0x000fc800078e0262 */
[----:B-1----:R-:W-:-:S04]  /*3d970*/  IMAD.WIDE R24, R36, 0x4, R122 ;  /* 0x0000000424187825 */ /* 0x002fc800078e027a */
[----:B------:R-:W-:Y:S01]  /*3d980*/  VIADD R10, R15, 0xffffff31 ;  /* 0xffffff310f0a7836 */ /* 0x000fe20000000000 */
[----:B------:R-:W1:Y:S01]  /*3d990*/  LDC R13, c[0x0][0x230] ;  /* 0x00008c00ff0d7b82 */ /* 0x000e620000000800 */
        /* <DEDUP_REMOVED lines=12> */
[----:B----4-:R-:W-:-:S04]  /*3da60*/  IMAD.WIDE R24, R36, 0x4, R124 ;  /* 0x0000000424187825 */ /* 0x010fc800078e027c */
[----:B------:R-:W-:Y:S01]  /*3da70*/  VIADD R11, R12, 0xffffff30 ;  /* 0xffffff300c0b7836 */ /* 0x000fe20000000000 */
[----:B------:R3:W-:Y:S04]  /*3da80*/  STL.64 [R1+0x11c8], R22 ;  /* 0x0011c81601007387 */ /* 0x0007e80000100a00 */
[----:B------:R3:W-:Y:S04]  /*3da90*/  LDGSTS.E [R249+-0x2bff8], desc[UR60][R22.64], !P5 ;  /* 0xd400800016f97fae */ /* 0x0007e8000e92187c */
[----:B------:R-:W-:Y:S04]  /*3daa0*/  STL.64 [R1+0x11d0], R24 ;  /* 0x0011d01801007387 */ /* 0x000fe80000100a00 */
[----:B------:R-:W-:Y:S01]  /*3dab0*/  LDGSTS.E [R249+-0x2bff4], desc[UR60][R24.64], !P4 ;  /* 0xd400c00018f97fae */ /* 0x000fe2000e12187c */
[----:B------:R-:W4:Y:S01]  /*3dac0*/  LDC R20, c[0x0][0x230] ;  /* 0x00008c00ff147b82 */ /* 0x000f220000000800 */
[----:B------:R-:W-:Y:S01]  /*3dad0*/  ISETP.GE.U32.AND P5, PT, R10, 0x7ffffe94, PT ;  /* 0x7ffffe940a00780c */ /* 0x000fe20003fa6070 */
[----:B------:R-:W-:-:S04]  /*3dae0*/  IMAD.WIDE R32, R36, 0x4, R138 ;  /* 0x0000000424207825 */ /* 0x000fc800078e028a */
[----:B------:R-:W-:-:S04]  /*3daf0*/  IMAD.WIDE R30, R36, 0x4, R110 ;  /* 0x00000004241e7825 */ /* 0x000fc800078e026e */
[----:B------:R-:W-:-:S04]  /*3db00*/  IMAD.WIDE R28, R36, 0x4, R112 ;  /* 0x00000004241c7825 */ /* 0x000fc800078e0270 */
[C---:B------:R-:W-:Y:S01]  /*3db10*/  IMAD.WIDE R26, R36.reuse, 0x4, R114 ;  /* 0x00000004241a7825 */ /* 0x040fe200078e0272 */
[----:B------:R-:W4:Y:S03]  /*3db20*/  LDC R21, c[0x0][0x230] ;  /* 0x00008c00ff157b82 */ /* 0x000f260000000800 */
[----:B---3--:R-:W-:Y:S01]  /*3db30*/  IMAD.WIDE R22, R36, 0x4, R236 ;  /* 0x0000000424167825 */ /* 0x008fe200078e02ec */
[----:B------:R-:W-:Y:S02]  /*3db40*/  IADD3 R10, R17, -0xee, RZ ;  /* 0xffffff12110a7810 */ /* 0x000fe40007ffe0ff */
[----:B------:R-:W-:Y:S02]  /*3db50*/  ISETP.GE.U32.AND P6, PT, R11, 0x7ffffeb1, PT ;  /* 0x7ffffeb10b00780c */ /* 0x000fe40003fc6070 */
[----:B------:R-:W-:Y:S04]  /*3db60*/  STL.64 [R1+0x12b8], R22 ;  /* 0x0012b81601007387 */ /* 0x000fe80000100a00 */
[----:B------:R-:W-:Y:S04]  /*3db70*/  LDGSTS.E [R249+-0x28000], desc[UR60][R22.64], !P3 ;  /* 0xd800000016f97fae */ /* 0x000fe8000d92187c */
[----:B------:R3:W-:Y:S04]  /*3db80*/  STL.64 [R1+0x12c0], R14 ;  /* 0x0012c00e01007387 */ /* 0x0007e80000100a00 */
[----:B------:R3:W-:Y:S01]  /*3db90*/  LDGSTS.E [R249+-0x27ffc], desc[UR60][R14.64], !P2 ;  /* 0xd80040000ef97fae */ /* 0x0007e2000d12187c */
[----:B------:R-:W-:Y:S01]  /*3dba0*/  VIADD R11, R19, 0xffffff11 ;  /* 0xffffff11130b7836 */ /* 0x000fe20000000000 */
[----:B------:R-:W-:Y:S01]  /*3dbb0*/  ISETP.GE.U32.AND P4, PT, R10, 0x7ffffe93, PT ;  /* 0x7ffffe930a00780c */ /* 0x000fe20003f86070 */
[----:B--2---:R-:W-:Y:S01]  /*3dbc0*/  VIADD R10, R18, 0xffffff10 ;  /* 0xffffff10120a7836 */ /* 0x004fe20000000000 */
[----:B------:R-:W2:Y:S08]  /*3dbd0*/  LDC R17, c[0x0][0x230] ;  /* 0x00008c00ff117b82 */ /* 0x000eb00000000800 */
[----:B------:R-:W2:Y:S08]  /*3dbe0*/  LDC R18, c[0x0][0x230] ;  /* 0x00008c00ff127b82 */ /* 0x000eb00000000800 */
[----:B---3--:R-:W3:Y:S08]  /*3dbf0*/  LDC R15, c[0x0][0x230] ;  /* 0x00008c00ff0f7b82 */ /* 0x008ef00000000800 */
[----:B------:R-:W2:Y:S01]  /*3dc00*/  LDC R14, c[0x0][0x230] ;  /* 0x00008c00ff0e7b82 */ /* 0x000ea20000000800 */
[----:B------:R-:W-:-:S07]  /*3dc10*/  ISETP.GE.U32.AND P3, PT, R11, 0x7ffffe92, PT ;  /* 0x7ffffe920b00780c */ /* 0x000fce0003f66070 */
[----:B------:R-:W2:Y:S01]  /*3dc20*/  LDC R19, c[0x0][0x230] ;  /* 0x00008c00ff137b82 */ /* 0x000ea20000000800 */
[----:B------:R-:W-:Y:S01]  /*3dc30*/  ISETP.GE.U32.AND P2, PT, R10, 0x7ffffe91, PT ;  /* 0x7ffffe910a00780c */ /* 0x000fe20003f46070 */
[----:B------:R-:W-:Y:S02]  /*3dc40*/  VIADD R11, R16, 0xffffff6f ;  /* 0xffffff6f100b7836 */ /* 0x000fe40000000000 */
[----:B------:R-:W-:-:S04]  /*3dc50*/  IMAD.WIDE R24, R36, 0x4, R116 ;  /* 0x0000000424187825 */ /* 0x000fc800078e0274 */
[----:B-1----:R-:W-:Y:S01]  /*3dc60*/  VIADD R10, R13, 0xffffff6d ;  /* 0xffffff6d0d0a7836 */ /* 0x002fe20000000000 */
[----:B------:R-:W-:Y:S04]  /*3dc70*/  LDGSTS.E [R249+-0x27ff8], desc[UR60][R32.64], !P0 ;  /* 0xd800800020f97fae */ /* 0x000fe8000c12187c */
[----:B------:R-:W-:Y:S04]  /*3dc80*/  LDGSTS.E [R249+-0x27ff4], desc[UR60][R30.64], !P6 ;  /* 0xd800c0001ef97fae */ /* 0x000fe8000f12187c */
[----:B------:R-:W-:Y:S01]  /*3dc90*/  LDGSTS.E [R249+-0x24000], desc[UR60][R28.64], !P5 ;  /* 0xdc0000001cf97fae */ /* 0x000fe2000e92187c */
[----:B------:R-:W1:Y:S03]  /*3dca0*/  LDC R13, c[0x0][0x230] ;  /* 0x00008c00ff0d7b82 */ /* 0x000e660000000800 */
[----:B------:R-:W-:Y:S04]  /*3dcb0*/  LDGSTS.E [R249+-0x23ffc], desc[UR60][R26.64], !P4 ;  /* 0xdc0040001af97fae */ /* 0x000fe8000e12187c */
[----:B------:R-:W-:Y:S01]  /*3dcc0*/  LDGSTS.E [R249+-0x23ff8], desc[UR60][R24.64], !P3 ;  /* 0xdc00800018f97fae */ /* 0x000fe2000d92187c */
[----:B------:R-:W-:Y:S01]  /*3dcd0*/  ISETP.GE.U32.AND P5, PT, R11, 0x7ffffef0, PT ;  /* 0x7ffffef00b00780c */ /* 0x000fe20003fa6070 */
[----:B----4-:R-:W-:Y:S01]  /*3dce0*/  VIADD R12, R20, 0xffffff6e ;  /* 0xffffff6e140c7836 */ /* 0x010fe20000000000 */
[----:B------:R-:W-:Y:S01]  /*3dcf0*/  ISETP.GE.U32.AND P3, PT, R10, 0x7ffffeee, PT ;  /* 0x7ffffeee0a00780c */ /* 0x000fe20003f66070 */
[----:B------:R-:W-:Y:S01]  /*3dd00*/  STL.64 [R1+0x12c8], R32 ;  /* 0x0012c82001007387 */ /* 0x000fe20000100a00 */
[----:B------:R-:W-:-:S03]  /*3dd10*/  IMAD.WIDE R22, R36, 0x4, R118 ;  /* 0x0000000424167825 */ /* 0x000fc600078e0276 */
[----:B------:R-:W-:Y:S04]  /*3dd20*/  STL.64 [R1+0x12d0], R30 ;  /* 0x0012d01e01007387 */ /* 0x000fe80000100a00 */
[----:B------:R-:W-:Y:S04]  /*3dd30*/  STL.64 [R1+0x13b8], R28 ;  /* 0x0013b81c01007387 */ /* 0x000fe80000100a00 */
[----:B------:R-:W-:Y:S01]  /*3dd40*/  STL.64 [R1+0x13c0], R26 ;  /* 0x0013c01a01007387 */ /* 0x000fe20000100a00 */
[----:B------:R-:W4:Y:S01]  /*3dd50*/  LDC R16, c[0x0][0x230] ;  /* 0x00008c00ff107b82 */ /* 0x000f220000000800 */
[----:B---3--:R-:W-:-:S07]  /*3dd60*/  VIADD R10, R15, 0xffffff4f ;  /* 0xffffff4f0f0a7836 */ /* 0x008fce0000000000 */
[----:B------:R-:W3:Y:S01]  /*3dd70*/  LDC R15, c[0x0][0x230] ;  /* 0x00008c00ff0f7b82 */ /* 0x000ee20000000800 */
[----:B------:R-:W-:Y:S01]  /*3dd80*/  STL.64 [R1+0x13c8], R24 ;  /* 0x0013c81801007387 */ /* 0x000fe20000100a00 */
[----:B------:R-:W-:-:S03]  /*3dd90*/  ISETP.GE.U32.AND P4, PT, R12, 0x7ffffeef, PT ;  /* 0x7ffffeef0c00780c */ /* 0x000fc60003f86070 */
[----:B------:R1:W-:Y:S04]  /*3dda0*/  STL.64 [R1+0x13d0], R22 ;  /* 0x0013d01601007387 */ /* 0x0003e80000100a00 */
[----:B------:R1:W-:Y:S01]  /*3ddb0*/  LDGSTS.E [R249+-0x23ff4], desc[UR60][R22.64], !P2 ;  /* 0xdc00c00016f97fae */ /* 0x0003e2000d12187c */
[----:B--2---:R-:W-:Y:S01]  /*3ddc0*/  VIADD R11, R14, 0xffffff6c ;  /* 0xffffff6c0e0b7836 */ /* 0x004fe20000000000 */
[----:B------:R-:W-:Y:S02]  /*3ddd0*/  ISETP.GE.U32.AND P0, PT, R10, 0x7ffffed0, PT ;  /* 0x7ffffed00a00780c */ /* 0x000fe40003f06070 */
[----:B------:R-:W-:Y:S01]  /*3dde0*/  IADD3 R12, R17, -0xb2, RZ ;  /* 0xffffff4e110c7810 */ /* 0x000fe20007ffe0ff */
[----:B------:R-:W-:Y:S01]  /*3ddf0*/  VIADD R10, R18, 0xffffff4d ;  /* 0xffffff4d120a7836 */ /* 0x000fe20000000000 */
[----:B------:R-:W2:Y:S01]  /*3de00*/  LDC R14, c[0x0][0x230] ;  /* 0x00008c00ff0e7b82 */ /* 0x000ea20000000800 */
[----:B------:R-:W-:Y:S01]  /*3de10*/  ISETP.GE.U32.AND P2, PT, R11, 0x7ffffeed, PT ;  /* 0x7ffffeed0b00780c */ /* 0x000fe20003f46070 */
[----:B-1----:R-:W-:Y:S01]  /*3de20*/  IMAD.WIDE R22, R36, 0x4, R120 ;  /* 0x0000000424167825 */ /* 0x002fe200078e0278 */
[----:B------:R-:W-:-:S03]  /*3de30*/  ISETP.GE.U32.AND P6, PT, R12, 0x7ffffecf, PT ;  /* 0x7ffffecf0c00780c */ /* 0x000fc60003fc6070 */
[----:B------:R-:W-:Y:S02]  /*3de40*/  IMAD.WIDE R24, R36, 0x4, R130 ;  /* 0x0000000424187825 */ /* 0x000fe400078e0282 */
[----:B------:R-:W1:Y:S08]  /*3de50*/  LDC R12, c[0x0][0x230] ;  /* 0x00008c00ff0c7b82 */ /* 0x000e700000000800 */
[----:B------:R-:W4:Y:S01]  /*3de60*/  LDC R17, c[0x0][0x230] ;  /* 0x00008c00ff117b82 */ /* 0x000f220000000800 */
[----:B------:R3:W-:Y:S04]  /*3de70*/  LDGSTS.E [R248+-0x30000], desc[UR60][R22.64], !P5 ;  /* 0xd000000016f87fae */ /* 0x0007e8000e92187c */
[----:B------:R3:W-:Y:S01]  /*3de80*/  STL.64 [R1+0x1098], R22 ;  /* 0x0010981601007387 */ /* 0x0007e20000100a00 */
[----:B------:R-:W-:Y:S01]  /*3de90*/  ISETP.GE.U32.AND P5, PT, R10, 0x7ffffece, PT ;  /* 0x7ffffece0a00780c */ /* 0x000fe20003fa6070 */
[----:B------:R-:W-:-:S02]  /*3dea0*/  VIADD R10, R19, 0xffffff4c ;  /* 0xffffff4c130a7836 */ /* 0x000fc40000000000 */
[----:B------:R2:W-:Y:S04]  /*3deb0*/  STL.64 [R1+0x10a0], R24 ;  /* 0x0010a01801007387 */ /* 0x0005e80000100a00 */
[----:B------:R2:W-:Y:S01]  /*3dec0*/  LDGSTS.E [R248+-0x2fffc], desc[UR60][R24.64], !P4 ;  /* 0xd000400018f87fae */ /* 0x0005e2000e12187c */
[----:B------:R-:W4:Y:S08]  /*3ded0*/  LDC R18, c[0x0][0x230] ;  /* 0x00008c00ff127b82 */ /* 0x000f300000000800 */
[----:B------:R-:W4:Y:S01]  /*3dee0*/  LDC R19, c[0x0][0x230] ;  /* 0x00008c00ff137b82 */ /* 0x000f220000000800 */
[----:B---3--:R-:W-:Y:S01]  /*3def0*/  IMAD.WIDE R22, R36, 0x4, R156 ;  /* 0x0000000424167825 */ /* 0x008fe200078e029c */
[----:B------:R-:W-:-:S03]  /*3df00*/  ISETP.GE.U32.AND P4, PT, R10, 0x7ffffecd, PT ;  /* 0x7ffffecd0a00780c */ /* 0x000fc60003f86070 */
[----:B------:R-:W-:Y:S02]  /*3df10*/  VIADD R10, R21, 0xffffff2f ;  /* 0xffffff2f150a7836 */ /* 0x000fe40000000000 */
[----:B------:R-:W-:Y:S01]  /*3df20*/  VIADD R11, R13, 0xffffff2e ;  /* 0xffffff2e0d0b7836 */ /* 0x000fe20000000000 */
[----:B------:R3:W-:Y:S04]  /*3df30*/  STL.64 [R1+0x10a8], R22 ;  /* 0x0010a81601007387 */ /* 0x0007e80000100a00 */
[----:B------:R3:W-:Y:S01]  /*3df40*/  LDGSTS.E [R248+-0x2fff8], desc[UR60][R22.64], !P3 ;  /* 0xd000800016f87fae */ /* 0x0007e2000d92187c */
[----:B------:R-:W-:Y:S01]  /*3df50*/  ISETP.GE.U32.AND P3, PT, R10, 0x7ffffeb0, PT ;  /* 0x7ffffeb00a00780c */ /* 0x000fe20003f66070 */
[----:B------:R-:W-:-:S04]  /*3df60*/  IMAD.WIDE R20, R36, 0x4, R128 ;  /* 0x0000000424147825 */ /* 0x000fc800078e0280 */
[----:B------:R-:W-:Y:S02]  /*3df70*/  VIADD R10, R15, 0xffffff2d ;  /* 0xffffff2d0f0a7836 */ /* 0x000fe40000000000 */
[C---:B--2---:R-:W-:Y:S01]  /*3df80*/  IMAD.WIDE R24, R36.reuse, 0x4, R152 ;  /* 0x0000000424187825 */ /* 0x044fe200078e0298 */
[----:B------:R-:W2:Y:S03]  /*3df90*/  LDC R13, c[0x0][0x230] ;  /* 0x00008c00ff0d7b82 */ /* 0x000ea60000000800 */
[----:B---3--:R-:W-:-:S05]  /*3dfa0*/  IMAD.WIDE R22, R36, 0x4, R134 ;  /* 0x0000000424167825 */ /* 0x008fca00078e0286 */
[----:B------:R3:W-:Y:S04]  /*3dfb0*/  LDGSTS.E [R248+-0x2fff4], desc[UR60][R22.64], !P2 ;  /* 0xd000c00016f87fae */ /* 0x0007e8000d12187c */
[----:B------:R3:W-:Y:S01]  /*3dfc0*/  STL.64 [R1+0x10b0], R22 ;  /* 0x0010b01601007387 */ /* 0x0007e20000100a00 */
[----:B------:R-:W-:-:S03]  /*3dfd0*/  ISETP.GE.U32.AND P2, PT, R11, 0x7ffffeaf, PT ;  /* 0x7ffffeaf0b00780c */ /* 0x000fc60003f46070 */
[----:B------:R4:W-:Y:S04]  /*3dfe0*/  STL.64 [R1+0x1198], R20 ;  /* 0x0011981401007387 */ /* 0x0009e80000100a00 */
[----:B------:R4:W-:Y:S01]  /*3dff0*/  LDGSTS.E [R248+-0x2c000], desc[UR60][R20.64], !P0 ;  /* 0xd400000014f87fae */ /* 0x0009e2000c12187c */
[----:B------:R-:W-:-:S03]  /*3e000*/  ISETP.GE.U32.AND P0, PT, R10, 0x7ffffeae, PT ;  /* 0x7ffffeae0a00780c */ /* 0x000fc60003f06070 */
[----:B------:R2:W-:Y:S04]  /*3e010*/  STL.64 [R1+0x11a0], R24 ;  /* 0x0011a01801007387 */ /* 0x0005e80000100a00 */
[----:B------:R2:W-:Y:S01]  /*3e020*/  LDGSTS.E [R248+-0x2bffc], desc[UR60][R24.64], !P6 ;  /* 0xd400400018f87fae */ /* 0x0005e2000f12187c */
[----:B------:R-:W-:Y:S02]  /*3e030*/  VIADD R10, R14, 0xffffff0f ;  /* 0xffffff0f0e0a7836 */ /* 0x000fe40000000000 */
[----:B---3--:R-:W-:-:S04]  /*3e040*/  IMAD.WIDE R22, R36, 0x4, R132 ;  /* 0x0000000424167825 */ /* 0x008fc800078e0284 */
[----:B------:R-:W-:-:S04]  /*3e050*/  IMAD.WIDE R14, R36, 0x4, R136 ;  /* 0x00000004240e7825 */ /* 0x000fc800078e0288 */
[----:B-1----:R-:W-:Y:S01]  /*3e060*/  VIADD R11, R12, 0xffffff2c ;  /* 0xffffff2c0c0b7836 */ /* 0x002fe20000000000 */
[----:B----4-:R-:W1:Y:S08]  /*3e070*/  LDC R20, c[0x0][0x230] ;  /* 0x00008c00ff147b82 */ /* 0x010e700000000800 */
[----:B------:R-:W3:Y:S01]  /*3e080*/  LDC R21, c[0x0][0x230] ;  /* 0x00008c00ff157b82 */ /* 0x000ee20000000800 */
[----:B------:R4:W-:Y:S04]  /*3e090*/  STL.64 [R1+0x11a8], R22 ;  /* 0x0011a81601007387 */ /* 0x0009e80000100a00 */
[----:B------:R4:W-:Y:S01]  /*3e0a0*/  LDGSTS.E [R248+-0x2bff8], desc[UR60][R22.64], !P5 ;  /* 0xd400800016f87fae */ /* 0x0009e2000e92187c */
[----:B--2---:R-:W-:Y:S01]  /*3e0b0*/  IMAD.WIDE R24, R36, 0x4, R154 ;  /* 0x0000000424187825 */ /* 0x004fe200078e029a */
[----:B------:R-:W-:-:S02]  /*3e0c0*/  ISETP.GE.U32.AND P5, PT, R10, 0x7ffffe90, PT ;  /* 0x7ffffe900a00780c */ /* 0x000fc40003fa6070 */
[----:B------:R-:W-:Y:S02]  /*3e0d0*/  IADD3 R10, R17, -0xf2, RZ ;  /* 0xffffff0e110a7810 */ /* 0x000fe40007ffe0ff */
[----:B------:R-:W-:Y:S01]  /*3e0e0*/  ISETP.GE.U32.AND P6, PT, R11, 0x7ffffead, PT ;  /* 0x7ffffead0b00780c */ /* 0x000fe20003fc6070 */
[----:B------:R-:W-:Y:S04]  /*3e0f0*/  STL.64 [R1+0x11b0], R24 ;  /* 0x0011b01801007387 */ /* 0x000fe80000100a00 */
[----:B------:R-:W-:Y:S01]  /*3e100*/  LDGSTS.E [R248+-0x2bff4], desc[UR60][R24.64], !P4 ;  /* 0xd400c00018f87fae */ /* 0x000fe2000e12187c */
[----:B----4-:R-:W-:Y:S01]  /*3e110*/  IMAD.WIDE R22, R36, 0x4, R234 ;  /* 0x0000000424167825 */ /* 0x010fe200078e02ea */
[----:B------:R-:W-:-:S03]  /*3e120*/  ISETP.GE.U32.AND P4, PT, R10, 0x7ffffe8f, PT ;  /* 0x7ffffe8f0a00780c */ /* 0x000fc60003f86070 */
[----:B------:R-:W-:-:S04]  /*3e130*/  IMAD.WIDE R34, R36, 0x4, R168 ;  /* 0x0000000424227825 */ /* 0x000fc800078e02a8 */
[----:B------:R-:W-:-:S04]  /*3e140*/  IMAD.WIDE R32, R36, 0x4, R140 ;  /* 0x0000000424207825 */ /* 0x000fc800078e028c */
[----:B------:R-:W-:Y:S01]  /*3e150*/  IMAD.WIDE R30, R36, 0x4, R142 ;  /* 0x00000004241e7825 */ /* 0x000fe200078e028e */
[----:B------:R2:W-:Y:S04]  /*3e160*/  STL.64 [R1+0x1298], R22 ;  /* 0x0012981601007387 */ /* 0x0005e80000100a00 */
[----:B------:R2:W-:Y:S04]  /*3e170*/  LDGSTS.E [R248+-0x28000], desc[UR60][R22.64], !P3 ;  /* 0xd800000016f87fae */ /* 0x0005e8000d92187c */
[----:B------:R4:W-:Y:S04]  /*3e180*/  STL.64 [R1+0x12a0], R14 ;  /* 0x0012a00e01007387 */ /* 0x0009e80000100a00 */
[----:B------:R4:W-:Y:S01]  /*3e190*/  LDGSTS.E [R248+-0x27ffc], desc[UR60][R14.64], !P2 ;  /* 0xd80040000ef87fae */ /* 0x0009e2000d12187c */
[----:B------:R-:W-:-:S02]  /*3e1a0*/  VIADD R10, R18, 0xffffff0c ;  /* 0xffffff0c120a7836 */ /* 0x000fc40000000000 */
[----:B------:R-:W-:Y:S01]  /*3e1b0*/  VIADD R11, R19, 0xffffff0d ;  /* 0xffffff0d130b7836 */ /* 0x000fe20000000000 */
[----:B------:R-:W3:Y:S08]  /*3e1c0*/  LDC R18, c[0x0][0x230] ;  /* 0x00008c00ff127b82 */ /* 0x000ef00000000800 */
[----:B------:R-:W3:Y:S01]  /*3e1d0*/  LDC R19, c[0x0][0x230] ;  /* 0x00008c00ff137b82 */ /* 0x000ee20000000800 */
[----:B------:R-:W-:-:S04]  /*3e1e0*/  IMAD.WIDE R28, R36, 0x4, R144 ;  /* 0x00000004241c7825 */ /* 0x000fc800078e0290 */
[----:B------:R-:W-:-:S03]  /*3e1f0*/  IMAD.WIDE R26, R36, 0x4, R146 ;  /* 0x00000004241a7825 */ /* 0x000fc600078e0292 */
[----:B--2---:R-:W2:Y:S08]  /*3e200*/  LDC R22, c[0x0][0x230] ;  /* 0x00008c00ff167b82 */ /* 0x004eb00000000800 */
[----:B----4-:R-:W4:Y:S08]  /*3e210*/  LDC R15, c[0x0][0x230] ;  /* 0x00008c00ff0f7b82 */ /* 0x010f300000000800 */
[----:B------:R-:W2:Y:S01]  /*3e220*/  LDC R14, c[0x0][0x230] ;  /* 0x00008c00ff0e7b82 */ /* 0x000ea20000000800 */
[----:B------:R-:W-:-:S02]  /*3e230*/  ISETP.GE.U32.AND P3, PT, R11, 0x7ffffe8e, PT ;  /* 0x7ffffe8e0b00780c */ /* 0x000fc40003f66070 */
[----:B------:R-:W-:Y:S01]  /*3e240*/  ISETP.GE.U32.AND P2, PT, R10, 0x7ffffe8d, PT ;  /* 0x7ffffe8d0a00780c */ /* 0x000fe20003f46070 */
[----:B------:R-:W-:Y:S02]  /*3e250*/  VIADD R11, R16, 0xffffff6b ;  /* 0xffffff6b100b7836 */ /* 0x000fe40000000000 */
[----:B------:R-:W-:Y:S01]  /*3e260*/  VIADD R10, R13, 0xffffff69 ;  /* 0xffffff690d0a7836 */ /* 0x000fe20000000000 */
[----:B------:R-:W-:Y:S04]  /*3e270*/  LDGSTS.E [R248+-0x27ff8], desc[UR60][R34.64], !P0 ;  /* 0xd800800022f87fae */ /* 0x000fe8000c12187c */
[----:B------:R-:W-:Y:S04]  /*3e280*/  LDGSTS.E [R248+-0x27ff4], desc[UR60][R32.64], !P6 ;  /* 0xd800c00020f87fae */ /* 0x000fe8000f12187c */
[----:B------:R-:W-:Y:S04]  /*3e290*/  LDGSTS.E [R248+-0x24000], desc[UR60][R30.64], !P5 ;  /* 0xdc0000001ef87fae */ /* 0x000fe8000e92187c */
[----:B------:R-:W-:Y:S01]  /*3e2a0*/  LDGSTS.E [R248+-0x23ffc], desc[UR60][R28.64], !P4 ;  /* 0xdc0040001cf87fae */ /* 0x000fe2000e12187c */
[----:B------:R-:W-:Y:S01]  /*3e2b0*/  ISETP.GE.U32.AND P5, PT, R11, 0x7ffffeec, PT ;  /* 0x7ffffeec0b00780c */ /* 0x000fe20003fa6070 */
[----:B-1----:R-:W-:-:S02]  /*3e2c0*/  VIADD R12, R20, 0xffffff6a ;  /* 0xffffff6a140c7836 */ /* 0x002fc40000000000 */
[----:B------:R-:W-:Y:S04]  /*3e2d0*/  STL.64 [R1+0x12a8], R34 ;  /* 0x0012a82201007387 */ /* 0x000fe80000100a00 */
[----:B------:R1:W-:Y:S01]  /*3e2e0*/  LDGSTS.E [R248+-0x23ff8], desc[UR60][R26.64], !P3 ;  /* 0xdc0080001af87fae */ /* 0x0003e2000d92187c */
[----:B------:R-:W-:Y:S01]  /*3e2f0*/  IMAD.WIDE R24, R36, 0x4, R148 ;  /* 0x0000000424187825 */ /* 0x000fe200078e0294 */
[----:B------:R-:W-:Y:S02]  /*3e300*/  ISETP.GE.U32.AND P3, PT, R10, 0x7ffffeea, PT ;  /* 0x7ffffeea0a00780c */ /* 0x000fe40003f66070 */
[----:B------:R-:W-:Y:S01]  /*3e310*/  STL.64 [R1+0x12b0], R32 ;  /* 0x0012b02001007387 */ /* 0x000fe20000100a00 */
[----:B------:R-:W1:Y:S03]  /*3e320*/  LDC R17, c[0x0][0x230] ;  /* 0x00008c00ff117b82 */ /* 0x000e660000000800 */
[----:B------:R-:W-:Y:S04]  /*3e330*/  STL.64 [R1+0x1398], R30 ;  /* 0x0013981e01007387 */ /* 0x000fe80000100a00 */
[----:B------:R-:W-:Y:S04]  /*3e340*/  STL.64 [R1+0x13a0], R28 ;  /* 0x0013a01c01007387 */ /* 0x000fe80000100a00 */
[----:B------:R1:W-:Y:S01]  /*3e350*/  STL.64 [R1+0x13a8], R26 ;  /* 0x0013a81a01007387 */ /* 0x0003e20000100a00 */
[----:B------:R-:W-:-:S03]  /*3e360*/  ISETP.GE.U32.AND P4, PT, R12, 0x7ffffeeb, PT ;  /* 0x7ffffeeb0c00780c */ /* 0x000fc60003f86070 */
[----:B------:R1:W-:Y:S01]  /*3e370*/  LDGSTS.E [R248+-0x23ff4], desc[UR60][R24.64], !P2 ;  /* 0xdc00c00018f87fae */ /* 0x0003e2000d12187c */
[----:B------:R-:W1:Y:S01]  /*3e380*/  LDC R13, c[0x0][0x230] ;  /* 0x00008c00ff0d7b82 */ /* 0x000e620000000800 */
[----:B----4-:R-:W-:Y:S02]  /*3e390*/  VIADD R10, R15, 0xffffff4b ;  /* 0xffffff4b0f0a7836 */ /* 0x010fe40000000000 */
[----:B------:R4:W-:Y:S01]  /*3e3a0*/  STL.64 [R1+0x13b0], R24 ;  /* 0x0013b01801007387 */ /* 0x0009e20000100a00 */
[----:B---3--:R-:W-:Y:S01]  /*3e3b0*/  IADD3 R12, R18, -0xb6, RZ ;  /* 0xffffff4a120c7810 */ /* 0x008fe20007ffe0ff */
[----:B--2---:R-:W-:-:S03]  /*3e3c0*/  VIADD R11, R14, 0xffffff68 ;  /* 0xffffff680e0b7836 */ /* 0x004fc60000000000 */
[----:B------:R-:W2:Y:S01]  /*3e3d0*/  LDC R14, c[0x0][0x230] ;  /* 0x00008c00ff0e7b82 */ /* 0x000ea20000000800 */
[----:B------:R-:W-:Y:S01]  /*3e3e0*/  ISETP.GE.U32.AND P0, PT, R10, 0x7ffffecc, PT ;  /* 0x7ffffecc0a00780c */ /* 0x000fe20003f06070 */
[----:B------:R-:W-:Y:S01]  /*3e3f0*/  VIADD R10, R19, 0xffffff49 ;  /* 0xffffff49130a7836 */ /* 0x000fe20000000000 */
[----:B------:R-:W-:Y:S01]  /*3e400*/  ISETP.GE.U32.AND P6, PT, R12, 0x7ffffecb, PT ;  /* 0x7ffffecb0c00780c */ /* 0x000fe20003fc6070 */
[----:B-1----:R-:W-:-:S04]  /*3e410*/  IMAD.WIDE R26, R36, 0x4, R160 ;  /* 0x00000004241a7825 */ /* 0x002fc800078e02a0 */
[----:B------:R-:W1:Y:S08]  /*3e420*/  LDC R12, c[0x0][0x230] ;  /* 0x00008c00ff0c7b82 */ /* 0x000e700000000800 */
[----:B------:R-:W3:Y:S08]  /*3e430*/  LDC R15, c[0x0][0x230] ;  /* 0x00008c00ff0f7b82 */ /* 0x000ef00000000800 */
[----:B------:R-:W3:Y:S01]  /*3e440*/  LDC R16, c[0x0][0x230] ;  /* 0x00008c00ff107b82 */ /* 0x000ee20000000800 */
[----:B----4-:R-:W-:Y:S01]  /*3e450*/  IMAD.WIDE R24, R36, 0x4, R150 ;  /* 0x0000000424187825 */ /* 0x010fe200078e0296 */
[----:B------:R-:W-:-:S06]  /*3e460*/  ISETP.GE.U32.AND P2, PT, R11, 0x7ffffee9, PT ;  /* 0x7ffffee90b00780c */ /* 0x000fcc0003f46070 */
[----:B------:R-:W4:Y:S08]  /*3e470*/  LDC R18, c[0x0][0x230] ;  /* 0x00008c00ff127b82 */ /* 0x000f300000000800 */
[----:B------:R-:W4:Y:S01]  /*3e480*/  LDC R19, c[0x0][0x230] ;  /* 0x00008c00ff137b82 */ /* 0x000f220000000800 */
[----:B------:R2:W-:Y:S01]  /*3e490*/  LDGSTS.E [R247+-0x30000], desc[UR60][R24.64], !P5 ;  /* 0xd000000018f77fae */ /* 0x0005e2000e92187c */
[----:B------:R-:W-:Y:S01]  /*3e4a0*/  ISETP.GE.U32.AND P5, PT, R10, 0x7ffffeca, PT ;  /* 0x7ffffeca0a00780c */ /* 0x000fe20003fa6070 */
[----:B------:R-:W-:-:S02]  /*3e4b0*/  VIADD R10, R21, 0xffffff48 ;  /* 0xffffff48150a7836 */ /* 0x000fc40000000000 */
[----:B------:R2:W-:Y:S04]  /*3e4c0*/  STL.64 [R1+0x1078], R24 ;  /* 0x0010781801007387 */ /* 0x0005e80000100a00 */
[----:B------:R-:W-:Y:S01]  /*3e4d0*/  LDGSTS.E [R247+-0x2fffc], desc[UR60][R26.64], !P4 ;  /* 0xd00040001af77fae */ /* 0x000fe2000e12187c */
[----:B------:R-:W-:Y:S01]  /*3e4e0*/  ISETP.GE.U32.AND P4, PT, R10, 0x7ffffec9, PT ;  /* 0x7ffffec90a00780c */ /* 0x000fe20003f86070 */
[----:B------:R-:W-:Y:S02]  /*3e4f0*/  VIADD R10, R22, 0xffffff2b ;  /* 0xffffff2b160a7836 */ /* 0x000fe40000000000 */
[----:B------:R-:W-:-:S04]  /*3e500*/  IMAD.WIDE R22, R36, 0x4, R164 ;  /* 0x0000000424167825 */ /* 0x000fc800078e02a4 */
[----:B--2---:R-:W-:-:S04]  /*3e510*/  IMAD.WIDE R24, R36, 0x4, R192 ;  /* 0x0000000424187825 */ /* 0x004fc800078e02c0 */
[----:B------:R-:W-:Y:S01]  /*3e520*/  IMAD.WIDE R20, R36, 0x4, R158 ;  /* 0x0000000424147825 */ /* 0x000fe200078e029e */
[----:B------:R-:W-:Y:S04]  /*3e530*/  STL.64 [R1+0x1080], R26 ;  /* 0x0010801a01007387 */ /* 0x000fe80000100a00 */
[----:B------:R-:W-:Y:S01]  /*3e540*/  LDGSTS.E [R247+-0x2fff8], desc[UR60][R24.64], !P3 ;  /* 0xd000800018f77fae */ /* 0x000fe2000d92187c */
[----:B------:R-:W-:Y:S01]  /*3e550*/  ISETP.GE.U32.AND P3, PT, R10, 0x7ffffeac, PT ;  /* 0x7ffffeac0a00780c */ /* 0x000fe20003f66070 */
[----:B------:R-:W-:Y:S02]  /*3e560*/  VIADD R10, R17, 0xffffff29 ;  /* 0xffffff29110a7836 */ /* 0x000fe40000000000 */
[----:B------:R-:W-:Y:S01]  /*3e570*/  STL.64 [R1+0x1088], R24 ;  /* 0x0010881801007387 */ /* 0x000fe20000100a00 */
[----:B------:R-:W2:Y:S03]  /*3e580*/  LDC R17, c[0x0][0x230] ;  /* 0x00008c00ff117b82 */ /* 0x000ea60000000800 */
[----:B------:R1:W-:Y:S04]  /*3e590*/  STL.64 [R1+0x1090], R22 ;  /* 0x0010901601007387 */ /* 0x0003e80000100a00 */
[----:B------:R1:W-:Y:S01]  /*3e5a0*/  LDGSTS.E [R247+-0x2fff4], desc[UR60][R22.64], !P2 ;  /* 0xd000c00016f77fae */ /* 0x0003e2000d12187c */
[----:B------:R-:W-:-:S03]  /*3e5b0*/  VIADD R11, R13, 0xffffff2a ;  /* 0xffffff2a0d0b7836 */ /* 0x000fc60000000000 */
[----:B------:R3:W-:Y:S04]  /*3e5c0*/  STL.64 [R1+0x1178], R20 ;  /* 0x0011781401007387 */ /* 0x0007e80000100a00 */
[----:B------:R3:W-:Y:S01]  /*3e5d0*/  LDGSTS.E [R247+-0x2c000], desc[UR60][R20.64], !P0 ;  /* 0xd400000014f77fae */ /* 0x0007e2000c12187c */
[----:B------:R-:W-:Y:S01]  /*3e5e0*/  ISETP.GE.U32.AND P0, PT, R10, 0x7ffffeaa, PT ;  /* 0x7ffffeaa0a00780c */ /* 0x000fe20003f06070 */
[----:B------:R-:W-:Y:S01]  /*3e5f0*/  VIADD R10, R14, 0xffffff0b ;  /* 0xffffff0b0e0a7836 */ /* 0x000fe20000000000 */
[----:B------:R-:W2:Y:S08]  /*3e600*/  LDC R13, c[0x0][0x230] ;  /* 0x00008c00ff0d7b82 */ /* 0x000eb00000000800 */
[----:B------:R-:W2:Y:S01]  /*3e610*/  LDC R14, c[0x0][0x230] ;  /* 0x00008c00ff0e7b82 */ /* 0x000ea20000000800 */
[----:B-1----:R-:W-:-:S04]  /*3e620*/  IMAD.WIDE R22, R36, 0x4, R182 ;  /* 0x0000000424167825 */ /* 0x002fc800078e02b6 */
[----:B---3--:R-:W-:Y:S01]  /*3e630*/  IMAD.WIDE R20, R36, 0x4, R162 ;  /* 0x0000000424147825 */ /* 0x008fe200078e02a2 */
[----:B------:R-:W-:-:S03]  /*3e640*/  ISETP.GE.U32.AND P2, PT, R11, 0x7ffffeab, PT ;  /* 0x7ffffeab0b00780c */ /* 0x000fc60003f46070 */
[----:B------:R-:W-:Y:S01]  /*3e650*/  VIADD R11, R12, 0xffffff28 ;  /* 0xffffff280c0b7836 */ /* 0x000fe20000000000 */
[----:B------:R1:W-:Y:S04]  /*3e660*/  LDGSTS.E [R247+-0x2bffc], desc[UR60][R22.64], !P6 ;  /* 0xd400400016f77fae */ /* 0x0003e8000f12187c */
[----:B------:R3:W-:Y:S01]  /*3e670*/  LDGSTS.E [R247+-0x2bff8], desc[UR60][R20.64], !P5 ;  /* 0xd400800014f77fae */ /* 0x0007e2000e92187c */
[----:B------:R-:W-:Y:S02]  /*3e680*/  ISETP.GE.U32.AND P5, PT, R10, 0x7ffffe8c, PT ;  /* 0x7ffffe8c0a00780c */ /* 0x000fe40003fa6070 */
[----:B------:R-:W-:Y:S02]  /*3e690*/  IADD3 R10, R15, -0xf6, RZ ;  /* 0xffffff0a0f0a7810 */ /* 0x000fe40007ffe0ff */
[----:B------:R-:W2:Y:S01]  /*3e6a0*/  LDC R15, c[0x0][0x230] ;  /* 0x00008c00ff0f7b82 */ /* 0x000ea20000000800 */
[----:B------:R1:W-:Y:S01]  /*3e6b0*/  STL.64 [R1+0x1180], R22 ;  /* 0x0011801601007387 */ /* 0x0003e20000100a00 */
[----:B------:R-:W-:Y:S01]  /*3e6c0*/  ISETP.GE.U32.AND P6, PT, R11, 0x7ffffea9, PT ;  /* 0x7ffffea90b00780c */ /* 0x000fe20003fc6070 */
[----:B------:R-:W-:-:S04]  /*3e6d0*/  IMAD.WIDE R24, R36, 0x4, R186 ;  /* 0x0000000424187825 */ /* 0x000fc800078e02ba */
[----:B----4-:R-:W-:Y:S01]  /*3e6e0*/  VIADD R11, R18, 0xffffff09 ;  /* 0xffffff09120b7836 */ /* 0x010fe20000000000 */
[----:B------:R3:W-:Y:S01]  /*3e6f0*/  STL.64 [R1+0x1188], R20 ;  /* 0x0011881401007387 */ /* 0x0007e20000100a00 */
[----:B------:R-:W4:Y:S01]  /*3e700*/  LDC R18, c[0x0][0x230] ;  /* 0x00008c00ff127b82 */ /* 0x000f220000000800 */
[----:B-1----:R-:W-:Y:S02]  /*3e710*/  IMAD.WIDE R22, R36, 0x4, R232 ;  /* 0x0000000424167825 */ /* 0x002fe400078e02e8 */
[----:B------:R1:W-:Y:S01]  /*3e720*/  LDGSTS.E [R247+-0x2bff4], desc[UR60][R24.64], !P4 ;  /* 0xd400c00018f77fae */ /* 0x0003e2000e12187c */
[----:B------:R-:W-:Y:S01]  /*3e730*/  ISETP.GE.U32.AND P4, PT, R10, 0x7ffffe8b, PT ;  /* 0x7ffffe8b0a00780c */ /* 0x000fe20003f86070 */
[----:B------:R-:W-:Y:S02]  /*3e740*/  IMAD.WIDE R32, R36, 0x4, R228 ;  /* 0x0000000424207825 */ /* 0x000fe400078e02e4 */
[----:B------:R-:W-:Y:S01]  /*3e750*/  LDGSTS.E [R247+-0x28000], desc[UR60][R22.64], !P3 ;  /* 0xd800000016f77fae */ /* 0x000fe2000d92187c */
[----:B------:R-:W-:-:S03]  /*3e760*/  ISETP.GE.U32.AND P3, PT, R11, 0x7ffffe8a, PT ;  /* 0x7ffffe8a0b00780c */ /* 0x000fc60003f66070 */
[----:B------:R1:W-:Y:S01]  /*3e770*/  STL.64 [R1+0x1190], R24 ;  /* 0x0011901801007387 */ /* 0x0003e20000100a00 */
[----:B---3--:R-:W-:-:S04]  /*3e780*/  IMAD.WIDE R20, R36, 0x4, R166 ;  /* 0x0000000424147825 */ /* 0x008fc800078e02a6 */
[----:B------:R-:W-:Y:S02]  /*3e790*/  VIADD R10, R16, 0xffffff08 ;  /* 0xffffff08100a7836 */ /* 0x000fe40000000000 */
[C---:B------:R-:W-:Y:S01]  /*3e7a0*/  IMAD.WIDE R30, R36.reuse, 0x4, R170 ;  /* 0x00000004241e7825 */ /* 0x040fe200078e02aa */
[----:B------:R-:W-:Y:S01]  /*3e7b0*/  STL.64 [R1+0x1278], R22 ;  /* 0x0012781601007387 */ /* 0x000fe20000100a00 */
[----:B------:R-:W3:Y:S02]  /*3e7c0*/  LDC R16, c[0x0][0x230] ;  /* 0x00008c00ff107b82 */ /* 0x000ee40000000800 */
[----:B------:R-:W-:Y:S01]  /*3e7d0*/  IMAD.WIDE R28, R36, 0x4, R172 ;  /* 0x00000004241c7825 */ /* 0x000fe200078e02ac */
[----:B------:R1:W-:Y:S04]  /*3e7e0*/  STL.64 [R1+0x1280], R20 ;  /* 0x0012801401007387 */ /* 0x0003e80000100a00 */
[----:B------:R1:W-:Y:S01]  /*3e7f0*/  LDGSTS.E [R247+-0x27ffc], desc[UR60][R20.64], !P2 ;  /* 0xd800400014f77fae */ /* 0x0003e2000d12187c */
[----:B--2---:R-:W-:-:S03]  /*3e800*/  VIADD R11, R17, 0xffffff67 ;  /* 0xffffff67110b7836 */ /* 0x004fc60000000000 */
[----:B------:R-:W-:Y:S04]  /*3e810*/  LDGSTS.E [R247+-0x27ff8], desc[UR60][R32.64], !P0 ;  /* 0xd800800020f77fae */ /* 0x000fe8000c12187c */
[----:B------:R-:W-:Y:S01]  /*3e820*/  LDGSTS.E [R247+-0x27ff4], desc[UR60][R30.64], !P6 ;  /* 0xd800c0001ef77fae */ /* 0x000fe2000f12187c */
[----:B------:R-:W-:-:S03]  /*3e830*/  IMAD.WIDE R26, R36, 0x4, R174 ;  /* 0x00000004241a7825 */ /* 0x000fc600078e02ae */
[----:B------:R-:W-:Y:S01]  /*3e840*/  LDGSTS.E [R247+-0x24000], desc[UR60][R28.64], !P5 ;  /* 0xdc0000001cf77fae */ /* 0x000fe2000e92187c */
[----:B------:R-:W-:Y:S01]  /*3e850*/  ISETP.GE.U32.AND P2, PT, R10, 0x7ffffe89, PT ;  /* 0x7ffffe890a00780c */ /* 0x000fe20003f46070 */
[----:B-1----:R-:W-:Y:S01]  /*3e860*/  IMAD.WIDE R24, R36, 0x4, R176 ;  /* 0x0000000424187825 */ /* 0x002fe200078e02b0 */
[----:B------:R-:W-:Y:S01]  /*3e870*/  ISETP.GE.U32.AND P5, PT, R11, 0x7ffffee8, PT ;  /* 0x7ffffee80b00780c */ /* 0x000fe20003fa6070 */
[----:B------:R-:W1:Y:S08]  /*3e880*/  LDC R21, c[0x0][0x230] ;  /* 0x00008c00ff157b82 */ /* 0x000e700000000800 */
[----:B------:R-:W2:Y:S01]  /*3e890*/  LDC R20, c[0x0][0x230] ;  /* 0x00008c00ff147b82 */ /* 0x000ea20000000800 */
[----:B------:R-:W-:-:S02]  /*3e8a0*/  VIADD R10, R13, 0xffffff65 ;  /* 0xffffff650d0a7836 */ /* 0x000fc40000000000 */
[----:B------:R-:W-:-:S05]  /*3e8b0*/  VIADD R11, R14, 0xffffff64 ;  /* 0xffffff640e0b7836 */ /* 0x000fca0000000000 */
[----:B------:R-:W2:Y:S01]  /*3e8c0*/  LDC R14, c[0x0][0x230] ;  /* 0x00008c00ff0e7b82 */ /* 0x000ea20000000800 */
[----:B------:R-:W-:Y:S01]  /*3e8d0*/  VIADD R12, R19, 0xffffff66 ;  /* 0xffffff66130c7836 */ /* 0x000fe20000000000 */
[----:B------:R-:W-:Y:S04]  /*3e8e0*/  LDGSTS.E [R247+-0x23ffc], desc[UR60][R26.64], !P4 ;  /* 0xdc0040001af77fae */ /* 0x000fe8000e12187c */
[----:B------:R-:W-:Y:S01]  /*3e8f0*/  LDGSTS.E [R247+-0x23ff8], desc[UR60][R24.64], !P3 ;  /* 0xdc00800018f77fae */ /* 0x000fe2000d92187c */
[----:B------:R-:W-:Y:S01]  /*3e900*/  ISETP.GE.U32.AND P3, PT, R10, 0x7ffffee6, PT ;  /* 0x7ffffee60a00780c */ /* 0x000fe20003f66070 */
[----:B------:R-:W-:Y:S01]  /*3e910*/  VIADD R10, R15, 0xffffff47 ;  /* 0xffffff470f0a7836 */ /* 0x000fe20000000000 */
[----:B------:R-:W2:Y:S01]  /*3e920*/  LDC R19, c[0x0][0x230] ;  /* 0x00008c00ff137b82 */ /* 0x000ea20000000800 */
[----:B------:R-:W-:Y:S01]  /*3e930*/  ISETP.GE.U32.AND P4, PT, R12, 0x7ffffee7, PT ;  /* 0x7ffffee70c00780c */ /* 0x000fe20003f86070 */
[----:B------:R-:W-:Y:S01]  /*3e940*/  IMAD.WIDE R22, R36, 0x4, R178 ;  /* 0x0000000424167825 */ /* 0x000fe200078e02b2 */
[----:B------:R-:W-:Y:S01]  /*3e950*/  STL.64 [R1+0x1288], R32 ;  /* 0x0012882001007387 */ /* 0x000fe20000100a00 */
[----:B------:R-:W-:-:S03]  /*3e960*/  ISETP.GE.U32.AND P0, PT, R10, 0x7ffffec8, PT ;  /* 0x7ffffec80a00780c */ /* 0x000fc60003f06070 */
[----:B------:R-:W-:Y:S01]  /*3e970*/  STL.64 [R1+0x1290], R30 ;  /* 0x0012901e01007387 */ /* 0x000fe20000100a00 */
[----:B------:R-:W-:-:S04]  /*3e980*/  IMAD.WIDE R248, R36, 0x4, R210 ;  /* 0x0000000424f87825 */ /* 0x000fc800078e02d2 */
[----:B----4-:R-:W-:Y:S01]  /*3e990*/  VIADD R10, R18, 0xffffff45 ;  /* 0xffffff45120a7836 */ /* 0x010fe20000000000 */
[----:B------:R-:W-:Y:S01]  /*3e9a0*/  STL.64 [R1+0x1378], R28 ;  /* 0x0013781c01007387 */ /* 0x000fe20000100a00 */
[----:B------:R-:W4:Y:S03]  /*3e9b0*/  LDC R18, c[0x0][0x230] ;  /* 0x00008c00ff127b82 */ /* 0x000f260000000800 */
[----:B------:R-:W-:Y:S04]  /*3e9c0*/  STL.64 [R1+0x1380], R26 ;  /* 0x0013801a01007387 */ /* 0x000fe80000100a00 */
[----:B------:R2:W-:Y:S04]  /*3e9d0*/  LDGSTS.E [R247+-0x23ff4], desc[UR60][R22.64], !P2 ;  /* 0xdc00c00016f77fae */ /* 0x0005e8000d12187c */
[----:B------:R-:W-:Y:S01]  /*3e9e0*/  STL.64 [R1+0x1388], R24 ;  /* 0x0013881801007387 */ /* 0x000fe20000100a00 */
[----:B------:R-:W-:-:S03]  /*3e9f0*/  ISETP.GE.U32.AND P2, PT, R11, 0x7ffffee5, PT ;  /* 0x7ffffee50b00780c */ /* 0x000fc60003f46070 */
[----:B------:R2:W-:Y:S01]  /*3ea00*/  STL.64 [R1+0x1390], R22 ;  /* 0x0013901601007387 */ /* 0x0005e20000100a00 */
[----:B------:R-:W-:Y:S01]  /*3ea10*/  IMAD.WIDE R250, R36, 0x4, R184 ;  /* 0x0000000424fa7825 */ /* 0x000fe200078e02b8 */
[----:B---3--:R-:W-:Y:S02]  /*3ea20*/  IADD3 R12, R16, -0xba, RZ ;  /* 0xffffff46100c7810 */ /* 0x008fe40007ffe0ff */
[----:B------:R-:W-:Y:S01]  /*3ea30*/  LDGSTS.E [R5+-0x30000], desc[UR60][R248.64], !P5 ;  /* 0xd0000000f8057fae */ /* 0x000fe2000e92187c */
[----:B------:R-:W-:Y:S01]  /*3ea40*/  ISETP.GE.U32.AND P5, PT, R10, 0x7ffffec6, PT ;  /* 0x7ffffec60a00780c */ /* 0x000fe20003fa6070 */
[----:B-1----:R-:W-:Y:S01]  /*3ea50*/  VIADD R10, R21, 0xffffff27 ;  /* 0xffffff27150a7836 */ /* 0x002fe20000000000 */
[----:B------:R-:W-:Y:S01]  /*3ea60*/  ISETP.GE.U32.AND P6, PT, R12, 0x7ffffec7, PT ;  /* 0x7ffffec70c00780c */ /* 0x000fe20003fc6070 */
[----:B------:R-:W-:Y:S01]  /*3ea70*/  LDGSTS.E [R5+-0x2fffc], desc[UR60][R250.64], !P4 ;  /* 0xd0004000fa057fae */ /* 0x000fe2000e12187c */
[----:B--2---:R-:W-:Y:S01]  /*3ea80*/  VIADD R11, R20, 0xffffff44 ;  /* 0xffffff44140b7836 */ /* 0x004fe20000000000 */
[----:B------:R-:W1:Y:S08]  /*3ea90*/  LDC R13, c[0x0][0x230] ;  /* 0x00008c00ff0d7b82 */ /* 0x000e700000000800 */
[----:B------:R-:W2:Y:S08]  /*3eaa0*/  LDC R17, c[0x0][0x230] ;  /* 0x00008c00ff117b82 */ /* 0x000eb00000000800 */
[----:B------:R-:W3:Y:S01]  /*3eab0*/  LDC R15, c[0x0][0x230] ;  /* 0x00008c00ff0f7b82 */ /* 0x000ee20000000800 */
[----:B------:R-:W-:-:S04]  /*3eac0*/  IMAD.WIDE R22, R36, 0x4, R180 ;  /* 0x0000000424167825 */ /* 0x000fc800078e02b4 */
[----:B------:R-:W-:-:S04]  /*3ead0*/  IMAD.WIDE R20, R36, 0x4, R188 ;  /* 0x0000000424147825 */ /* 0x000fc800078e02bc */
[----:B------:R-:W-:-:S04]  /*3eae0*/  IMAD.WIDE R30, R36, 0x4, R226 ;  /* 0x00000004241e7825 */ /* 0x000fc800078e02e2 */
[----:B------:R-:W-:-:S04]  /*3eaf0*/  IMAD.WIDE R28, R36, 0x4, R200 ;  /* 0x00000004241c7825 */ /* 0x000fc800078e02c8 */
[----:B------:R-:W-:Y:S01]  /*3eb00*/  IMAD.WIDE R26, R36, 0x4, R202 ;  /* 0x00000004241a7825 */ /* 0x000fe200078e02ca */
[----:B------:R4:W-:Y:S04]  /*3eb10*/  STL.64 [R1+0x1068], R22 ;  /* 0x0010681601007387 */ /* 0x0009e80000100a00 */
[----:B------:R4:W-:Y:S01]  /*3eb20*/  LDGSTS.E [R5+-0x2fff8], desc[UR60][R22.64], !P3 ;  /* 0xd000800016057fae */ /* 0x0009e2000d92187c */
[----:B------:R-:W-:Y:S01]  /*3eb30*/  ISETP.GE.U32.AND P3, PT, R10, 0x7ffffea8, PT ;  /* 0x7ffffea80a00780c */ /* 0x000fe20003f66070 */
[----:B------:R-:W-:Y:S01]  /*3eb40*/  VIADD R10, R14, 0xffffff25 ;  /* 0xffffff250e0a7836 */ /* 0x000fe20000000000 */
[----:B------:R-:W-:Y:S01]  /*3eb50*/  ISETP.GE.U32.AND P4, PT, R11, 0x7ffffec5, PT ;  /* 0x7ffffec50b00780c */ /* 0x000fe20003f86070 */
[C---:B------:R-:W-:Y:S01]  /*3eb60*/  IMAD.WIDE R24, R36.reuse, 0x4, R204 ;  /* 0x0000000424187825 */ /* 0x040fe200078e02cc */
[----:B------:R-:W3:Y:S08]  /*3eb70*/  LDC R16, c[0x0][0x230] ;  /* 0x00008c00ff107b82 */ /* 0x000ef00000000800 */
[----:B------:R-:W3:Y:S08]  /*3eb80*/  LDC R12, c[0x0][0x230] ;  /* 0x00008c00ff0c7b82 */ /* 0x000ef00000000800 */
[----:B------:R-:W3:Y:S01]  /*3eb90*/  LDC R14, c[0x0][0x230] ;  /* 0x00008c00ff0e7b82 */ /* 0x000ee20000000800 */
[----:B----4-:R-:W-:-:S05]  /*3eba0*/  IMAD.WIDE R22, R36, 0x4, R196 ;  /* 0x0000000424167825 */ /* 0x010fca00078e02c4 */
[----:B------:R4:W-:Y:S04]  /*3ebb0*/  STL.64 [R1+0x1070], R22 ;  /* 0x0010701601007387 */ /* 0x0009e80000100a00 */
[----:B------:R4:W-:Y:S04]  /*3ebc0*/  LDGSTS.E [R5+-0x2fff4], desc[UR60][R22.64], !P2 ;  /* 0xd000c00016057fae */ /* 0x0009e8000d12187c */
[----:B------:R1:W-:Y:S04]  /*3ebd0*/  STL.64 [R1+0x1158], R20 ;  /* 0x0011581401007387 */ /* 0x0003e80000100a00 */
[----:B------:R1:W-:Y:S01]  /*3ebe0*/  LDGSTS.E [R5+-0x2c000], desc[UR60][R20.64], !P0 ;  /* 0xd400000014057fae */ /* 0x0003e2000c12187c */
[----:B------:R-:W-:Y:S01]  /*3ebf0*/  ISETP.GE.U32.AND P0, PT, R10, 0x7ffffea6, PT ;  /* 0x7ffffea60a00780c */ /* 0x000fe20003f06070 */
[----:B------:R-:W-:-:S02]  /*3ec00*/  VIADD R10, R19, 0xffffff07 ;  /* 0xffffff07130a7836 */ /* 0x000fc40000000000 */
[----:B----4-:R-:W-:-:S04]  /*3ec10*/  IMAD.WIDE R22, R36, 0x4, R214 ;  /* 0x0000000424167825 */ /* 0x010fc800078e02d6 */
[----:B-1----:R-:W-:Y:S01]  /*3ec20*/  IMAD.WIDE R20, R36, 0x4, R194 ;  /* 0x0000000424147825 */ /* 0x002fe200078e02c2 */
[----:B------:R1:W-:Y:S04]  /*3ec30*/  LDGSTS.E [R5+-0x2bffc], desc[UR60][R22.64], !P6 ;  /* 0xd400400016057fae */ /* 0x0003e8000f12187c */
[----:B------:R1:W-:Y:S04]  /*3ec40*/  STL.64 [R1+0x1160], R22 ;  /* 0x0011601601007387 */ /* 0x0003e80000100a00 */
[----:B------:R4:W-:Y:S04]  /*3ec50*/  LDGSTS.E [R5+-0x2bff8], desc[UR60][R20.64], !P5 ;  /* 0xd400800014057fae */ /* 0x0009e8000e92187c */
[----:B------:R4:W-:Y:S01]  /*3ec60*/  STL.64 [R1+0x1168], R20 ;  /* 0x0011681401007387 */ /* 0x0009e20000100a00 */
[----:B------:R-:W-:Y:S01]  /*3ec70*/  ISETP.GE.U32.AND P5, PT, R10, 0x7ffffe88, PT ;  /* 0x7ffffe880a00780c */ /* 0x000fe20003fa6070 */
[----:B------:R-:W-:-:S02]  /*3ec80*/  VIADD R10, R18, 0xffffff05 ;  /* 0xffffff05120a7836 */ /* 0x000fc40000000000 */
[----:B------:R-:W-:-:S04]  /*3ec90*/  IMAD.WIDE R18, R36, 0x4, R230 ;  /* 0x0000000424127825 */ /* 0x000fc800078e02e6 */
[----:B-1----:R-:W-:-:S04]  /*3eca0*/  IMAD.WIDE R22, R36, 0x4, R190 ;  /* 0x0000000424167825 */ /* 0x002fc800078e02be */
[C---:B----4-:R-:W-:Y:S01]  /*3ecb0*/  IMAD.WIDE R20, R36.reuse, 0x4, R198 ;  /* 0x0000000424147825 */ /* 0x050fe200078e02c6 */
[----:B------:R1:W-:Y:S04]  /*3ecc0*/  STL.64 [R1+0x1170], R22 ;  /* 0x0011701601007387 */ /* 0x0003e80000100a00 */
[----:B------:R1:W-:Y:S04]  /*3ecd0*/  LDGSTS.E [R5+-0x2bff4], desc[UR60][R22.64], !P4 ;  /* 0xd400c00016057fae */ /* 0x0003e8000e12187c */
[----:B------:R4:W-:Y:S04]  /*3ece0*/  STL.64 [R1+0x1258], R20 ;  /* 0x0012581401007387 */ /* 0x0009e80000100a00 */
[----:B------:R4:W-:Y:S04]  /*3ecf0*/  LDGSTS.E [R5+-0x28000], desc[UR60][R20.64], !P3 ;  /* 0xd800000014057fae */ /* 0x0009e8000d92187c */
[----:B------:R3:W-:Y:S04]  /*3ed00*/  STL.64 [R1+0x1260], R18 ;  /* 0x0012601201007387 */ /* 0x0007e80000100a00 */
[----:B------:R3:W-:Y:S04]  /*3ed10*/  STL.64 [R1+0x1268], R30 ;  /* 0x0012681e01007387 */ /* 0x0007e80000100a00 */
[----:B------:R-:W-:Y:S04]  /*3ed20*/  STL.64 [R1+0x1270], R28 ;  /* 0x0012701c01007387 */ /* 0x000fe80000100a00 */
[----:B------:R-:W-:Y:S04]  /*3ed30*/  STL.64 [R1+0x1358], R26 ;  /* 0x0013581a01007387 */ /* 0x000fe80000100a00 */
[----:B------:R3:W-:Y:S01]  /*3ed40*/  STL.64 [R1+0x1360], R24 ;  /* 0x0013601801007387 */ /* 0x0007e20000100a00 */
[----:B-1----:R-:W-:-:S04]  /*3ed50*/  IMAD.WIDE R22, R36, 0x4, R206 ;  /* 0x0000000424167825 */ /* 0x002fc800078e02ce */
[----:B----4-:R-:W-:Y:S01]  /*3ed60*/  IMAD.WIDE R20, R36, 0x4, R208 ;  /* 0x0000000424147825 */ /* 0x010fe200078e02d0 */
[----:B------:R1:W-:Y:S04]  /*3ed70*/  STL.64 [R1+0x1368], R22 ;  /* 0x0013681601007387 */ /* 0x0003e80000100a00 */
[----:B------:R4:W-:Y:S04]  /*3ed80*/  STL.64 [R1+0x1370], R20 ;  /* 0x0013701401007387 */ /* 0x0009e80000100a00 */
[----:B------:R-:W4:Y:S01]  /*3ed90*/  LDL.LU.64 R242, [R1] ;  /* 0x0000000001f27983 */ /* 0x000f220000300a00 */
[----:B------:R-:W-:-:S03]  /*3eda0*/  VIADD R11, R13, 0xffffff26 ;  /* 0xffffff260d0b7836 */ /* 0x000fc60000000000 */
[----:B------:R-:W4:Y:S01]  /*3edb0*/  LDL.LU.64 R40, [R1+0x8] ;  /* 0x0000080001287983 */ /* 0x000f220000300a00 */
[----:B------:R-:W-:Y:S01]  /*3edc0*/  ISETP.GE.U32.AND P3, PT, R10, 0x7ffffe86, PT ;  /* 0x7ffffe860a00780c */ /* 0x000fe20003f66070 */
[----:B------:R-:W1:Y:S01]  /*3edd0*/  LDC R13, c[0x0][0x230] ;  /* 0x00008c00ff0d7b82 */ /* 0x000e620000000800 */
[----:B------:R-:W-:-:S13]  /*3ede0*/  ISETP.GE.U32.AND P2, PT, R11, 0x7ffffea7, PT ;  /* 0x7ffffea70b00780c */ /* 0x000fda0003f46070 */
[----:B------:R3:W-:Y:S04]  /*3edf0*/  LDGSTS.E [R5+-0x27ffc], desc[UR60][R18.64], !P2 ;  /* 0xd800400012057fae */ /* 0x0007e8000d12187c */
[----:B------:R-:W-:Y:S01]  /*3ee00*/  LDGSTS.E [R5+-0x27ff8], desc[UR60][R30.64], !P0 ;  /* 0xd80080001e057fae */ /* 0x000fe2000c12187c */
[----:B--2---:R-:W-:Y:S02]  /*3ee10*/  VIADD R11, R17, 0xffffff24 ;  /* 0xffffff24110b7836 */ /* 0x004fe40000000000 */
[----:B---3--:R-:W-:Y:S01]  /*3ee20*/  VIADD R10, R16, 0xffffff04 ;  /* 0xffffff04100a7836 */ /* 0x008fe20000000000 */
[----:B------:R-:W2:Y:S08]  /*3ee30*/  LDC R17, c[0x0][0x230] ;  /* 0x00008c00ff117b82 */ /* 0x000eb00000000800 */
[----:B------:R-:W3:Y:S08]  /*3ee40*/  LDC R16, c[0x0][0x230] ;  /* 0x00008c00ff107b82 */ /* 0x000ef00000000800 */
[----:B------:R-:W2:Y:S08]  /*3ee50*/  LDC R18, c[0x0][0x230] ;  /* 0x00008c00ff127b82 */ /* 0x000eb00000000800 */
[----:B------:R-:W2:Y:S01]  /*3ee60*/  LDC R19, c[0x0][0x230] ;  /* 0x00008c00ff137b82 */ /* 0x000ea20000000800 */
[----:B------:R-:W4:Y:S04]  /*3ee70*/  LDL.LU.64 R30, [R1+0x10] ;  /* 0x00001000011e7983 */ /* 0x000f280000300a00 */
[----:B------:R-:W4:Y:S01]  /*3ee80*/  LDL.LU.64 R34, [R1+0x18] ;  /* 0x0000180001227983 */ /* 0x000f220000300a00 */
[----:B------:R-:W-:-:S02]  /*3ee90*/  ISETP.GE.U32.AND P6, PT, R11, 0x7ffffea5, PT ;  /* 0x7ffffea50b00780c */ /* 0x000fc40003fc6070 */
[----:B------:R-:W-:Y:S02]  /*3eea0*/  IADD3 R11, R15, -0xfa, RZ ;  /* 0xffffff060f0b7810 */ /* 0x000fe40007ffe0ff */
[----:B------:R-:W-:Y:S01]  /*3eeb0*/  ISETP.GE.U32.AND P2, PT, R10, 0x7ffffe85, PT ;  /* 0x7ffffe850a00780c */ /* 0x000fe20003f46070 */
[----:B------:R-:W2:Y:S01]  /*3eec0*/  LDC R15, c[0x0][0x230] ;  /* 0x00008c00ff0f7b82 */ /* 0x000ea20000000800 */
[----:B------:R-:W-:-:S07]  /*3eed0*/  ISETP.GE.U32.AND P4, PT, R11, 0x7ffffe87, PT ;  /* 0x7ffffe870b00780c */ /* 0x000fce0003f86070 */
[----:B------:R-:W-:Y:S04]  /*3eee0*/  LDGSTS.E [R5+-0x27ff4], desc[UR60][R28.64], !P6 ;  /* 0xd800c0001c057fae */ /* 0x000fe8000f12187c */
[----:B------:R-:W-:Y:S04]  /*3eef0*/  LDGSTS.E [R5+-0x24000], desc[UR60][R26.64], !P5 ;  /* 0xdc0000001a057fae */ /* 0x000fe8000e92187c */
[----:B------:R1:W-:Y:S04]  /*3ef00*/  LDGSTS.E [R5+-0x23ffc], desc[UR60][R24.64], !P4 ;  /* 0xdc00400018057fae */ /* 0x0003e8000e12187c */
[----:B------:R3:W-:Y:S04]  /*3ef10*/  LDGSTS.E [R5+-0x23ff8], desc[UR60][R22.64], !P3 ;  /* 0xdc00800016057fae */ /* 0x0007e8000d92187c */
[----:B------:R2:W-:Y:S01]  /*3ef20*/  LDGSTS.E [R5+-0x23ff4], desc[UR60][R20.64], !P2 ;  /* 0xdc00c00014057fae */ /* 0x0005e2000d12187c */
[----:B-1----:R-:W-:-:S04]  /*3ef30*/  IMAD.WIDE R24, R36, 0x4, R222 ;  /* 0x0000000424187825 */ /* 0x002fc800078e02de */
[----:B---3--:R-:W-:Y:S01]  /*3ef40*/  IMAD.WIDE R22, R36, 0x4, R220 ;  /* 0x0000000424167825 */ /* 0x008fe200078e02dc */
[----:B------:R1:W-:Y:S04]  /*3ef50*/  STL.64 [R1+0x1118], R24 ;  /* 0x0011181801007387 */ /* 0x0003e80000100a00 */
[----:B------:R-:W3:Y:S04]  /*3ef60*/  LDL.LU.64 R28, [R1+0x30] ;  /* 0x00003000011c7983 */ /* 0x000ee80000300a00 */
[----:B------:R-:W-:Y:S04]  /*3ef70*/  STL.64 [R1+0x1120], R22 ;  /* 0x0011201601007387 */ /* 0x000fe80000100a00 */
[----:B------:R-:W3:Y:S01]  /*3ef80*/  LDL.LU.64 R66, [R1+0x38] ;  /* 0x0000380001427983 */ /* 0x000ee20000300a00 */
[----:B------:R-:W-:-:S02]  /*3ef90*/  VIADD R11, R12, 0xffffff62 ;  /* 0xffffff620c0b7836 */ /* 0x000fc40000000000 */
[----:B------:R-:W-:Y:S01]  /*3efa0*/  VIADD R10, R13, 0xffffff63 ;  /* 0xffffff630d0a7836 */ /* 0x000fe20000000000 */
[----:B------:R-:W1:Y:S08]  /*3efb0*/  LDC R12, c[0x0][0x230] ;  /* 0x00008c00ff0c7b82 */ /* 0x000e700000000800 */
[----:B------:R-:W1:Y:S01]  /*3efc0*/  LDC R13, c[0x0][0x230] ;  /* 0x00008c00ff0d7b82 */ /* 0x000e620000000800 */
[----:B------:R-:W-:Y:S01]  /*3efd0*/  ISETP.GE.U32.AND P3, PT, R11, 0x7ffffee3, PT ;  /* 0x7ffffee30b00780c */ /* 0x000fe20003f66070 */
[----:B------:R-:W-:Y:S01]  /*3efe0*/  VIADD R11, R16, 0xffffff43 ;  /* 0xffffff43100b7836 */ /* 0x000fe20000000000 */
[----:B------:R-:W-:Y:S01]  /*3eff0*/  ISETP.GE.U32.AND P2, PT, R10, 0x7ffffee4, PT ;  /* 0x7ffffee40a00780c */ /* 0x000fe20003f46070 */
[----:B--2---:R-:W-:-:S02]  /*3f000*/  VIADD R5, R14, 0xffffff61 ;  /* 0xffffff610e057836 */ /* 0x004fc40000000000 */
[----:B------:R-:W-:Y:S02]  /*3f010*/  VIADD R10, R15, 0xffffff60 ;  /* 0xffffff600f0a7836 */ /* 0x000fe40000000000 */
[----:B------:R-:W-:Y:S01]  /*3f020*/  IMAD.WIDE R230, R36, 0x4, R218 ;  /* 0x0000000424e67825 */ /* 0x000fe200078e02da */
[----:B------:R-:W-:Y:S01]  /*3f030*/  ISETP.GE.U32.AND P6, PT, R11, 0x7ffffec4, PT ;  /* 0x7ffffec40b00780c */ /* 0x000fe20003fc6070 */
[----:B------:R-:W2:Y:S08]  /*3f040*/  LDC R15, c[0x0][0x230] ;  /* 0x00008c00ff0f7b82 */ /* 0x000eb00000000800 */
[----:B------:R-:W2:Y:S01]  /*3f050*/  LDC R11, c[0x0][0x230] ;  /* 0x00008c00ff0b7b82 */ /* 0x000ea20000000800 */
[----:B------:R-:W-:-:S02]  /*3f060*/  ISETP.GE.U32.AND P4, PT, R5, 0x7ffffee2, PT ;  /* 0x7ffffee20500780c */ /* 0x000fc40003f86070 */
[----:B------:R-:W-:-:S05]  /*3f070*/  ISETP.GE.U32.AND P5, PT, R10, 0x7ffffee1, PT ;  /* 0x7ffffee10a00780c */ /* 0x000fca0003fa6070 */
[----:B------:R-:W2:Y:S01]  /*3f080*/  LDC R14, c[0x0][0x230] ;  /* 0x00008c00ff0e7b82 */ /* 0x000ea20000000800 */
[----:B------:R-:W-:Y:S01]  /*3f090*/  IADD3 R5, R17, -0xbe, RZ ;  /* 0xffffff4211057810 */ /* 0x000fe20007ffe0ff */
[----:B------:R-:W-:Y:S02]  /*3f0a0*/  VIADD R10, R18, 0xffffff41 ;  /* 0xffffff41120a7836 */ /* 0x000fe40000000000 */
[----:B------:R-:W-:Y:S01]  /*3f0b0*/  IMAD.WIDE R232, R36, 0x4, R212 ;  /* 0x0000000424e87825 */ /* 0x000fe200078e02d4 */
[----:B------:R-:W-:Y:S01]  /*3f0c0*/  LDGSTS.E [R246+-0x30000], desc[UR60][R230.64], !P2 ;  /* 0xd0000000e6f67fae */ /* 0x000fe2000d12187c */
[----:B------:R-:W-:Y:S02]  /*3f0d0*/  ISETP.GE.U32.AND P0, PT, R5, 0x7ffffec3, PT ;  /* 0x7ffffec30500780c */ /* 0x000fe40003f06070 */
[----:B------:R-:W-:Y:S01]  /*3f0e0*/  VIADD R5, R19, 0xffffff40 ;  /* 0xffffff4013057836 */ /* 0x000fe20000000000 */
[----:B------:R-:W-:Y:S01]  /*3f0f0*/  ISETP.GE.U32.AND P2, PT, R10, 0x7ffffec2, PT ;  /* 0x7ffffec20a00780c */ /* 0x000fe20003f46070 */
[----:B------:R-:W-:-:S04]  /*3f100*/  IMAD.WIDE R234, R36, 0x4, R224 ;  /* 0x0000000424ea7825 */ /* 0x000fc800078e02e0 */
[C---:B------:R-:W-:Y:S01]  /*3f110*/  IMAD.WIDE R238, R36.reuse, 0x4, R216 ;  /* 0x0000000424ee7825 */ /* 0x040fe200078e02d8 */
[----:B------:R-:W-:Y:S03]  /*3f120*/  LDGSTS.E [R246+-0x2fffc], desc[UR60][R232.64], !P3 ;  /* 0xd0004000e8f67fae */ /* 0x000fe6000d92187c */
[----:B----4-:R-:W-:Y:S01]  /*3f130*/  IMAD.WIDE R20, R36, 0x4, R242 ;  /* 0x0000000424147825 */ /* 0x010fe200078e02f2 */
[----:B------:R-:W-:Y:S01]  /*3f140*/  ISETP.GE.U32.AND P3, PT, R5, 0x7ffffec1, PT ;  /* 0x7ffffec10500780c */ /* 0x000fe20003f66070 */
[----:B------:R-:W-:Y:S04]  /*3f150*/  LDGSTS.E [R246+-0x2fff8], desc[UR60][R234.64], !P4 ;  /* 0xd0008000eaf67fae */ /* 0x000fe8000e12187c */
[----:B------:R4:W-:Y:S04]  /*3f160*/  STL.64 [R1+0x1128], R20 ;  /* 0x0011281401007387 */ /* 0x0009e80000100a00 */
[----:B------:R-:W3:Y:S04]  /*3f170*/  LDL.LU.64 R48, [R1+0x40] ;  /* 0x0000400001307983 */ /* 0x000ee80000300a00 */
[----:B------:R-:W3:Y:S04]  /*3f180*/  LDL.LU.64 R26, [R1+0x48] ;  /* 0x00004800011a7983 */ /* 0x000ee80000300a00 */
[----:B------:R-:W3:Y:S01]  /*3f190*/  LDL.LU.64 R242, [R1+0x50] ;  /* 0x0000500001f27983 */ /* 0x000ee20000300a00 */
[----:B-1----:R-:W-:-:S03]  /*3f1a0*/  VIADD R5, R13, 0xffffff22 ;  /* 0xffffff220d057836 */ /* 0x002fc60000000000 */
[----:B------:R-:W-:Y:S04]  /*3f1b0*/  LDGSTS.E [R246+-0x2fff4], desc[UR60][R238.64], !P5 ;  /* 0xd000c000eef67fae */ /* 0x000fe8000e92187c */
[----:B------:R-:W-:Y:S01]  /*3f1c0*/  LDGSTS.E [R246+-0x2c000], desc[UR60][R24.64], !P6 ;  /* 0xd400000018f67fae */ /* 0x000fe2000f12187c */
[----:B------:R-:W-:-:S03]  /*3f1d0*/  VIADD R10, R12, 0xffffff23 ;  /* 0xffffff230c0a7836 */ /* 0x000fc60000000000 */
[----:B------:R-:W-:Y:S01]  /*3f1e0*/  LDGSTS.E [R246+-0x2bffc], desc[UR60][R22.64], !P0 ;  /* 0xd400400016f67fae */ /* 0x000fe2000c12187c */
[----:B------:R-:W-:Y:S01]  /*3f1f0*/  ISETP.GE.U32.AND P5, PT, R5, 0x7ffffea3, PT ;  /* 0x7ffffea30500780c */ /* 0x000fe20003fa6070 */
[----:B--2---:R-:W-:Y:S02]  /*3f200*/  VIADD R5, R11, 0xffffff21 ;  /* 0xffffff210b057836 */ /* 0x004fe40000000000 */
[----:B------:R4:W-:Y:S01]  /*3f210*/  LDGSTS.E [R246+-0x2bff8], desc[UR60][R20.64], !P2 ;  /* 0xd400800014f67fae */ /* 0x0009e2000d12187c */
[----:B------:R-:W1:Y:S08]  /*3f220*/  LDC R16, c[0x0][0x230] ;  /* 0x00008c00ff107b82 */ /* 0x000e700000000800 */
[----:B------:R-:W2:Y:S01]  /*3f230*/  LDC R17, c[0x0][0x230] ;  /* 0x00008c00ff117b82 */ /* 0x000ea20000000800 */
[----:B------:R-:W3:Y:S01]  /*3f240*/  LDL.LU.64 R24, [R1+0x58] ;  /* 0x0000580001187983 */ /* 0x000ee20000300a00 */
[----:B------:R-:W-:-:S02]  /*3f250*/  ISETP.GE.U32.AND P4, PT, R10, 0x7ffffea4, PT ;  /* 0x7ffffea40a00780c */ /* 0x000fc40003f86070 */
[----:B------:R-:W-:-:S04]  /*3f260*/  ISETP.GE.U32.AND P6, PT, R5, 0x7ffffea2, PT ;  /* 0x7ffffea20500780c */ /* 0x000fc80003fc6070 */
[----:B------:R-:W3:Y:S01]  /*3f270*/  LDC R12, c[0x0][0x230] ;  /* 0x00008c00ff0c7b82 */ /* 0x000ee20000000800 */
[----:B----4-:R-:W-:-:S04]  /*3f280*/  IMAD.WIDE R20, R36, 0x4, R40 ;  /* 0x0000000424147825 */ /* 0x010fc800078e0228 */
[----:B------:R-:W-:Y:S02]  /*3f290*/  VIADD R10, R15, 0xffffff20 ;  /* 0xffffff200f0a7836 */ /* 0x000fe40000000000 */
[----:B------:R-:W-:Y:S01]  /*3f2a0*/  VIADD R5, R14, 0xffffff03 ;  /* 0xffffff030e057836 */ /* 0x000fe20000000000 */
[----:B------:R4:W-:Y:S01]  /*3f2b0*/  STL.64 [R1+0x1138], R20 ;  /* 0x0011381401007387 */ /* 0x0009e20000100a00 */
[----:B------:R-:W-:-:S04]  /*3f2c0*/  IMAD.WIDE R18, R36, 0x4, R30 ;  /* 0x0000000424127825 */ /* 0x000fc800078e021e */
[----:B------:R-:W-:Y:S01]  /*3f2d0*/  IMAD.WIDE R14, R36, 0x4, R34 ;  /* 0x00000004240e7825 */ /* 0x000fe200078e0222 */
[----:B------:R4:W-:Y:S04]  /*3f2e0*/  LDGSTS.E [R246+-0x2bff4], desc[UR60][R20.64], !P3 ;  /* 0xd400c00014f67fae */ /* 0x0009e8000d92187c */
[----:B------:R-:W4:Y:S04]  /*3f2f0*/  LDL.LU.64 R34, [R1+0xf58] ;  /* 0x000f580001227983 */ /* 0x000f280000300a00 */
[----:B------:R4:W-:Y:S04]  /*3f300*/  STL.64 [R1+0x1218], R18 ;  /* 0x0012181201007387 */ /* 0x0009e80000100a00 */
[----:B------:R4:W-:Y:S04]  /*3f310*/  STL.64 [R1+0x1220], R14 ;  /* 0x0012200e01007387 */ /* 0x0009e80000100a00 */
[----:B------:R-:W4:Y:S04]  /*3f320*/  LDL.LU.64 R44, [R1+0xf60] ;  /* 0x000f6000012c7983 */ /* 0x000f280000300a00 */
[----:B------:R-:W4:Y:S04]  /*3f330*/  LDL.LU.64 R40, [R1+0xf68] ;  /* 0x000f680001287983 */ /* 0x000f280000300a00 */
[----:B------:R-:W4:Y:S01]  /*3f340*/  LDL.LU.64 R30, [R1+0xf70] ;  /* 0x000f7000011e7983 */ /* 0x000f220000300a00 */
[----:B------:R-:W-:-:S02]  /*3f350*/  ISETP.GE.U32.AND P0, PT, R10, 0x7ffffea1, PT ;  /* 0x7ffffea10a00780c */ /* 0x000fc40003f06070 */
[----:B------:R-:W-:Y:S01]  /*3f360*/  ISETP.GE.U32.AND P2, PT, R5, 0x7ffffe84, PT ;  /* 0x7ffffe840500780c */ /* 0x000fe20003f46070 */
[----:B------:R4:W-:Y:S01]  /*3f370*/  LDGSTS.E [R246+-0x28000], desc[UR60][R18.64], !P4 ;  /* 0xd800000012f67fae */ /* 0x0009e2000e12187c */
[----:B-1----:R-:W-:Y:S01]  /*3f380*/  IADD3 R5, R16, -0xfe, RZ ;  /* 0xffffff0210057810 */ /* 0x002fe20007ffe0ff */
[----:B--2---:R-:W-:Y:S02]  /*3f390*/  VIADD R10, R17, 0xffffff01 ;  /* 0xffffff01110a7836 */ /* 0x004fe40000000000 */
[----:B------:R-:W2:Y:S04]  /*3f3a0*/  LDL.LU.64 R32, [R1+0xf78] ;  /* 0x000f780001207983 */ /* 0x000ea80000300a00 */
[----:B------:R1:W-:Y:S01]  /*3f3b0*/  LDGSTS.E [R246+-0x27ffc], desc[UR60][R14.64], !P5 ;  /* 0xd80040000ef67fae */ /* 0x0003e2000e92187c */
[----:B---3--:R-:W-:-:S02]  /*3f3c0*/  VIADD R11, R12, 0xffffff00 ;  /* 0xffffff000c0b7836 */ /* 0x008fc40000000000 */
[----:B----4-:R-:W-:-:S04]  /*3f3d0*/  IMAD.WIDE R20, R36, 0x4, R28 ;  /* 0x0000000424147825 */ /* 0x010fc800078e021c */
[----:B------:R-:W-:Y:S01]  /*3f3e0*/  IMAD.WIDE R18, R36, 0x4, R66 ;  /* 0x0000000424127825 */ /* 0x000fe200078e0242 */
[----:B------:R-:W3:Y:S04]  /*3f3f0*/  LDL.LU.64 R28, [R1+0xf80] ;  /* 0x000f8000011c7983 */ /* 0x000ee80000300a00 */
[----:B------:R-:W-:Y:S01]  /*3f400*/  STL.64 [R1+0x1228], R20 ;  /* 0x0012281401007387 */ /* 0x000fe20000100a00 */
[----:B------:R-:W-:Y:S02]  /*3f410*/  ISETP.GE.U32.AND P4, PT, R10, 0x7ffffe82, PT ;  /* 0x7ffffe820a00780c */ /* 0x000fe40003f86070 */
[----:B------:R-:W-:Y:S02]  /*3f420*/  ISETP.GE.U32.AND P5, PT, R11, 0x7ffffe81, PT ;  /* 0x7ffffe810b00780c */ /* 0x000fe40003fa6070 */
[----:B------:R-:W-:Y:S01]  /*3f430*/  ISETP.GE.U32.AND P3, PT, R5, 0x7ffffe83, PT ;  /* 0x7ffffe830500780c */ /* 0x000fe20003f66070 */
[----:B------:R-:W-:Y:S01]  /*3f440*/  IMAD.SHL.U32 R5, R37, 0x80, RZ ;  /* 0x0000008025057824 */ /* 0x000fe200078e00ff */
[----:B------:R-:W-:Y:S04]  /*3f450*/  LDGSTS.E [R246+-0x27ff8], desc[UR60][R20.64], !P6 ;  /* 0xd800800014f67fae */ /* 0x000fe8000f12187c */
[----:B------:R4:W-:Y:S01]  /*3f460*/  LDGSTS.E [R246+-0x27ff4], desc[UR60][R18.64], !P0 ;  /* 0xd800c00012f67fae */ /* 0x0009e2000c12187c */
[----:B------:R-:W-:-:S03]  /*3f470*/  IMAD.WIDE R16, R36, 0x4, R48 ;  /* 0x0000000424107825 */ /* 0x000fc600078e0230 */
[----:B------:R-:W4:Y:S04]  /*3f480*/  LDL.LU.64 R48, [R1+0xf88] ;  /* 0x000f880001307983 */ /* 0x000f280000300a00 */
[----:B------:R4:W-:Y:S01]  /*3f490*/  STL.64 [R1+0x1238], R18 ;  /* 0x0012381201007387 */ /* 0x0009e20000100a00 */
[----:B------:R-:W-:-:S03]  /*3f4a0*/  IMAD.WIDE R12, R36, 0x4, R242 ;  /* 0x00000004240c7825 */ /* 0x000fc600078e02f2 */
[----:B------:R4:W-:Y:S04]  /*3f4b0*/  STL.64 [R1+0x1318], R16 ;  /* 0x0013181001007387 */ /* 0x0009e80000100a00 */
[----:B------:R-:W4:Y:S01]  /*3f4c0*/  LDL.LU.64 R242, [R1+0xf90] ;  /* 0x000f900001f27983 */ /* 0x000f220000300a00 */
[----:B-1----:R-:W-:-:S03]  /*3f4d0*/  IMAD.WIDE R14, R36, 0x4, R26 ;  /* 0x00000004240e7825 */ /* 0x002fc600078e021a */
[----:B------:R1:W-:Y:S04]  /*3f4e0*/  LDGSTS.E [R246+-0x24000], desc[UR60][R16.64], !P2 ;  /* 0xdc00000010f67fae */ /* 0x0003e8000d12187c */
[----:B------:R1:W-:Y:S04]  /*3f4f0*/  STL.64 [R1+0x1320], R14 ;  /* 0x0013200e01007387 */ /* 0x0003e80000100a00 */
[----:B------:R1:W-:Y:S04]  /*3f500*/  STL.64 [R1+0x1328], R12 ;  /* 0x0013280c01007387 */ /* 0x0003e80000100a00 */
[----:B------:R-:W4:Y:S01]  /*3f510*/  LDL.LU.64 R26, [R1+0xf98] ;  /* 0x000f9800011a7983 */ /* 0x000f220000300a00 */
[----:B------:R-:W-:-:S03]  /*3f520*/  IMAD.WIDE R10, R36, 0x4, R24 ;  /* 0x00000004240a7825 */ /* 0x000fc600078e0218 */
[----:B------:R1:W-:Y:S04]  /*3f530*/  LDGSTS.E [R246+-0x23ffc], desc[UR60][R14.64], !P3 ;  /* 0xdc0040000ef67fae */ /* 0x0003e8000d92187c */
[----:B------:R1:W-:Y:S04]  /*3f540*/  LDGSTS.E [R246+-0x23ff8], desc[UR60][R12.64], !P4 ;  /* 0xdc0080000cf67fae */ /* 0x0003e8000e12187c */
[----:B------:R1:W-:Y:S04]  /*3f550*/  STL.64 [R1+0x1338], R10 ;  /* 0x0013380a01007387 */ /* 0x0003e80000100a00 */
[----:B------:R-:W4:Y:S04]  /*3f560*/  LDL.LU.64 R24, [R1+0xfa0] ;  /* 0x000fa00001187983 */ /* 0x000f280000300a00 */
[----:B------:R-:W4:Y:S04]  /*3f570*/  LDL.LU.64 R36, [R1+0xfa8] ;  /* 0x000fa80001247983 */ /* 0x000f280000300a00 */
[----:B------:R-:W4:Y:S04]  /*3f580*/  LDL.LU.64 R66, [R1+0xfb0] ;  /* 0x000fb00001427983 */ /* 0x000f280000300a00 */
[----:B------:R-:W-:Y:S04]  /*3f590*/  STL [R1+0x400], RZ ;  /* 0x000400ff01007387 */ /* 0x000fe80000100800 */
[----:B------:R-:W-:Y:S04]  /*3f5a0*/  STL [R1+0x404], RZ ;  /* 0x000404ff01007387 */ /* 0x000fe80000100800 */
[----:B------:R1:W-:Y:S04]  /*3f5b0*/  LDGSTS.E [R246+-0x23ff4], desc[UR60][R10.64], !P5 ;  /* 0xdc00c0000af67fae */ /* 0x0003e8000e92187c */
[----:B------:R-:W0:Y:S01]  /*3f5c0*/  LDGDEPBAR ;  /* 0x00000000000079af */ /* 0x000e220000000000 */
[----:B------:R-:W-:-:S03]  /*3f5d0*/  IMAD.WIDE R138, R5, 0x4, R34 ;  /* 0x00000004058a7825 */ /* 0x000fc600078e0222 */
[----:B------:R-:W4:Y:S01]  /*3f5e0*/  LDL.LU.64 R34, [R1+0xfb8] ;  /* 0x000fb80001227983 */ /* 0x000f220000300a00 */
[----:B------:R-:W-:-:S04]  /*3f5f0*/  IMAD.WIDE R136, R5, 0x4, R44 ;  /* 0x0000000405887825 */ /* 0x000fc800078e022c */
[----:B------:R-:W-:-:S04]  /*3f600*/  IMAD.WIDE R134, R5, 0x4, R40 ;  /* 0x0000000405867825 */ /* 0x000fc800078e0228 */
[C---:B------:R-:W-:Y:S01]  /*3f610*/  IMAD.WIDE R132, R5.reuse, 0x4, R30 ;  /* 0x0000000405847825 */ /* 0x040fe200078e021e */
[----:B------:R-:W4:Y:S04]  /*3f620*/  LDL.LU.64 R40, [R1+0xfc0] ;  /* 0x000fc00001287983 */ /* 0x000f280000300a00 */
[----:B------:R-:W4:Y:S04]  /*3f630*/  LDL.LU.64 R30, [R1+0xfc8] ;  /* 0x000fc800011e7983 */ /* 0x000f280000300a00 */
[----:B------:R-:W-:Y:S01]  /*3f640*/  STL.64 [R1+0xf58], R138 ;  /* 0x000f588a01007387 */ /* 0x000fe20000100a00 */
[----:B--2---:R-:W-:-:S03]  /*3f650*/  IMAD.WIDE R130, R5, 0x4, R32 ;  /* 0x0000000405827825 */ /* 0x004fc600078e0220 */
[----:B------:R-:W2:Y:S04]  /*3f660*/  LDL.LU.64 R32, [R1+0xfd0] ;  /* 0x000fd00001207983 */ /* 0x000ea80000300a00 */
[----:B------:R-:W-:Y:S01]  /*3f670*/  STL.64 [R1+0xf60], R136 ;  /* 0x000f608801007387 */ /* 0x000fe20000100a00 */
[----:B---3--:R-:W-:-:S03]  /*3f680*/  IMAD.WIDE R128, R5, 0x4, R28 ;  /* 0x0000000405807825 */ /* 0x008fc600078e021c */
[----:B------:R-:W3:Y:S04]  /*3f690*/  LDL.LU.64 R28, [R1+0xfd8] ;  /* 0x000fd800011c7983 */ /* 0x000ee80000300a00 */
[----:B------:R-:W-:Y:S01]  /*3f6a0*/  STL.64 [R1+0xf68], R134 ;  /* 0x000f688601007387 */ /* 0x000fe20000100a00 */
[----:B----4-:R-:W-:-:S03]  /*3f6b0*/  IMAD.WIDE R126, R5, 0x4, R48 ;  /* 0x00000004057e7825 */ /* 0x010fc600078e0230 */
[----:B------:R-:W4:Y:S04]  /*3f6c0*/  LDL.LU.64 R48, [R1+0xfe0] ;  /* 0x000fe00001307983 */ /* 0x000f280000300a00 */
[----:B------:R-:W-:Y:S01]  /*3f6d0*/  STL.64 [R1+0x13f0], R132 ;  /* 0x0013f08401007387 */ /* 0x000fe20000100a00 */
[----:B------:R-:W-:-:S03]  /*3f6e0*/  IMAD.WIDE R124, R5, 0x4, R242 ;  /* 0x00000004057c7825 */ /* 0x000fc600078e02f2 */
[----:B------:R-:W4:Y:S04]  /*3f6f0*/  LDL.LU.64 R242, [R1+0xfe8] ;  /* 0x000fe80001f27983 */ /* 0x000f280000300a00 */
[----:B------:R-:W-:Y:S01]  /*3f700*/  STL.64 [R1+0xf78], R130 ;  /* 0x000f788201007387 */ /* 0x000fe20000100a00 */
[----:B------:R-:W-:-:S03]  /*3f710*/  IMAD.WIDE R122, R5, 0x4, R26 ;  /* 0x00000004057a7825 */ /* 0x000fc600078e021a */
[----:B------:R-:W4:Y:S04]  /*3f720*/  LDL.LU.64 R26, [R1+0xff0] ;  /* 0x000ff000011a7983 */ /* 0x000f280000300a00 */
[----:B------:R-:W-:Y:S01]  /*3f730*/  STL.64 [R1+0xf80], R128 ;  /* 0x000f808001007387 */ /* 0x000fe20000100a00 */
[----:B------:R-:W-:-:S04]  /*3f740*/  IMAD.WIDE R120, R5, 0x4, R24 ;  /* 0x0000000405787825 */ /* 0x000fc800078e0218 */
[C---:B------:R-:W-:Y:S01]  /*3f750*/  IMAD.WIDE R118, R5.reuse, 0x4, R36 ;  /* 0x0000000405767825 */ /* 0x040fe200078e0224 */
[----:B------:R-:W4:Y:S04]  /*3f760*/  LDL.LU.64 R24, [R1+0xff8] ;  /* 0x000ff80001187983 */ /* 0x000f280000300a00 */
[----:B------:R-:W-:Y:S04]  /*3f770*/  STL.64 [R1+0xf88], R126 ;  /* 0x000f887e01007387 */ /* 0x000fe80000100a00 */
        /* <DEDUP_REMOVED lines=13> */
[----:B------:R-:W-:Y:S04]  /*3f850*/  STL.64 [R1+0x1518], R116 ;  /* 0x0015187401007387 */ /* 0x000fe80000100a00 */
[----:B------:R-:W-:Y:S01]  /*3f860*/  STL.64 [R1+0x1540], R114 ;  /* 0x0015407201007387 */ /* 0x000fe20000100a00 */
[----:B---3--:R-:W-:-:S03]  /*3f870*/  IMAD.WIDE R106, R5, 0x4, R28 ;  /* 0x00000004056a7825 */ /* 0x008fc600078e021c */
[----:B------:R-:W3:Y:S04]  /*3f880*/  LDL.LU.64 R28, [R1+0x1028] ;  /* 0x00102800011c7983 */ /* 0x000ee80000300a00 */
[----:B------:R-:W-:Y:S01]  /*3f890*/  STL.64 [R1+0x1570], R112 ;  /* 0x0015707001007387 */ /* 0x000fe20000100a00 */
[----:B--2---:R-:W-:-:S04]  /*3f8a0*/  IMAD.WIDE R108, R5, 0x4, R32 ;  /* 0x00000004056c7825 */ /* 0x004fc800078e0220 */
[C---:B----4-:R-:W-:Y:S02]  /*3f8b0*/  IMAD.WIDE R104, R5.reuse, 0x4, R48 ;  /* 0x0000000405687825 */ /* 0x050fe400078e0230 */
[----:B------:R-:W2:Y:S04]  /*3f8c0*/  LDL.LU.64 R48, [R1+0x1030] ;  /* 0x0010300001307983 */ /* 0x000ea80000300a00 */
[----:B------:R-:W-:Y:S01]  /*3f8d0*/  STL.64 [R1+0x15a0], R110 ;  /* 0x0015a06e01007387 */ /* 0x000fe20000100a00 */
[----:B------:R-:W-:-:S03]  /*3f8e0*/  IMAD.WIDE R102, R5, 0x4, R242 ;  /* 0x0000000405667825 */ /* 0x000fc600078e02f2 */
[----:B------:R-:W4:Y:S04]  /*3f8f0*/  LDL.LU.64 R44, [R1+0x1038] ;  /* 0x00103800012c7983 */ /* 0x000f280000300a00 */
        /* <DEDUP_REMOVED lines=11> */
[----:B------:R-:W4:Y:S04]  /*3f9b0*/  LDL.LU.64 R32, [R1+0x810] ;  /* 0x0008100001207983 */ /* 0x000f280000300a00 */
[----:B------:R-:W-:Y:S01]  /*3f9c0*/  STL.64 [R1+0x1698], R100 ;  /* 0x0016986401007387 */ /* 0x000fe20000100a00 */
[----:B------:R-:W-:-:S03]  /*3f9d0*/  IMAD.WIDE R92, R5, 0x4, R34 ;  /* 0x00000004055c7825 */ /* 0x000fc600078e0222 */
[----:B------:R-:W4:Y:S01]  /*3f9e0*/  LDL.LU.64 R34, [R1+0x7d0] ;  /* 0x0007d00001227983 */ /* 0x000f220000300a00 */
[----:B------:R-:W-:-:S03]  /*3f9f0*/  IMAD.WIDE R94, R5, 0x4, R66 ;  /* 0x00000004055e7825 */ /* 0x000fc600078e0242 */
[----:B------:R-:W-:Y:S01]  /*3fa00*/  STL.64 [R1+0x16b8], R98 ;  /* 0x0016b86201007387 */ /* 0x000fe20000100a00 */
[----:B------:R-:W-:-:S03]  /*3fa10*/  IMAD.WIDE R90, R5, 0x4, R40 ;  /* 0x00000004055a7825 */ /* 0x000fc600078e0228 */
[----:B------:R-:W4:Y:S04]  /*3fa20*/  LDL.LU.64 R40, [R1+0x790] ;  /* 0x0007900001287983 */ /* 0x000f280000300a00 */
[----:B------:R-:W-:Y:S01]  /*3fa30*/  STL.64 [R1+0x16f0], R96 ;  /* 0x0016f06001007387 */ /* 0x000fe20000100a00 */
[----:B------:R-:W-:-:S03]  /*3fa40*/  IMAD.WIDE R88, R5, 0x4, R30 ;  /* 0x0000000405587825 */ /* 0x000fc600078e021e */
[----:B------:R-:W4:Y:S04]  /*3fa50*/  LDL.LU.64 R66, [R1+0x750] ;  /* 0x0007500001427983 */ /* 0x000f280000300a00 */
[----:B------:R-:W4:Y:S04]  /*3fa60*/  LDL.LU.64 R30, [R1+0x710] ;  /* 0x00071000011e7983 */ /* 0x000f280000300a00 */
[----:B------:R-:W-:Y:S01]  /*3fa70*/  STL.64 [R1+0x1728], R94 ;  /* 0x0017285e01007387 */ /* 0x000fe20000100a00 */
[----:B---3--:R-:W-:-:S03]  /*3fa80*/  IMAD.WIDE R86, R5, 0x4, R28 ;  /* 0x0000000405567825 */ /* 0x008fc600078e021c */
[----:B------:R-:W3:Y:S04]  /*3fa90*/  LDL.LU.64 R28, [R1+0x6d0] ;  /* 0x0006d000011c7983 */ /* 0x000ee80000300a00 */
[----:B------:R-:W-:Y:S01]  /*3faa0*/  STL.64 [R1+0x1760], R92 ;  /* 0x0017605c01007387 */ /* 0x000fe20000100a00 */
[----:B--2---:R-:W-:-:S03]  /*3fab0*/  IMAD.WIDE R84, R5, 0x4, R48 ;  /* 0x0000000405547825 */ /* 0x004fc600078e0230 */
[----:B------:R-:W2:Y:S04]  /*3fac0*/  LDL.LU.64 R48, [R1+0x690] ;  /* 0x0006900001307983 */ /* 0x000ea80000300a00 */
[----:B------:R-:W-:Y:S04]  /*3fad0*/  STL.64 [R1+0x1798], R90 ;  /* 0x0017985a01007387 */ /* 0x000fe80000100a00 */
[----:B------:R-:W-:Y:S01]  /*3fae0*/  STL.64 [R1+0x17b8], R88 ;  /* 0x0017b85801007387 */ /* 0x000fe20000100a00 */
[----:B----4-:R-:W-:-:S03]  /*3faf0*/  IMAD.WIDE R80, R5, 0x4, R242 ;  /* 0x0000000405507825 */ /* 0x010fc600078e02f2 */
[----:B------:R-:W4:Y:S01]  /*3fb00*/  LDL.LU.64 R242, [R1+0x650] ;  /* 0x0006500001f27983 */ /* 0x000f220000300a00 */
[----:B------:R-:W-:-:S03]  /*3fb10*/  IMAD.WIDE R82, R5, 0x4, R44 ;  /* 0x0000000405527825 */ /* 0x000fc600078e022c */
        /* <DEDUP_REMOVED lines=11> */
[----:B------:R-:W-:-:S03]  /*3fbd0*/  IMAD.WIDE R70, R5, 0x4, R34 ;  /* 0x0000000405467825 */ /* 0x000fc600078e0222 */
[----:B------:R-:W4:Y:S01]  /*3fbe0*/  LDL.LU.64 R34, [R1+0x550] ;  /* 0x0005500001227983 */ /* 0x000f220000300a00 */
[----:B------:R-:W-:-:S03]  /*3fbf0*/  IMAD.WIDE R72, R5, 0x4, R32 ;  /* 0x0000000405487825 */ /* 0x000fc600078e0220 */
[----:B------:R-:W-:Y:S01]  /*3fc00*/  STL.64 [R1+0x1ad8], R76 ;  /* 0x001ad84c01007387 */ /* 0x000fe20000100a00 */
[----:B------:R-:W-:-:S03]  /*3fc10*/  IMAD.WIDE R68, R5, 0x4, R40 ;  /* 0x0000000405447825 */ /* 0x000fc600078e0228 */
[----:B------:R-:W4:Y:S04]  /*3fc20*/  LDL.LU.64 R40, [R1+0x510] ;  /* 0x0005100001287983 */ /* 0x000f280000300a00 */
[----:B------:R-:W-:Y:S04]  /*3fc30*/  STL.64 [R1+0x1af0], R74 ;  /* 0x001af04a01007387 */ /* 0x000fe80000100a00 */
[----:B------:R-:W-:Y:S01]  /*3fc40*/  STL.64 [R1+0x1b98], R72 ;  /* 0x001b984801007387 */ /* 0x000fe20000100a00 */
[----:B------:R-:W-:-:S04]  /*3fc50*/  IMAD.WIDE R64, R5, 0x4, R30 ;  /* 0x0000000405407825 */ /* 0x000fc800078e021e */
[C---:B------:R-:W-:Y:S01]  /*3fc60*/  IMAD.WIDE R66, R5.reuse, 0x4, R66 ;  /* 0x0000000405427825 */ /* 0x040fe200078e0242 */
[----:B------:R-:W4:Y:S04]  /*3fc70*/  LDL.LU.64 R30, [R1+0x4d0] ;  /* 0x0004d000011e7983 */ /* 0x000f280000300a00 */
[----:B------:R-:W-:Y:S04]  /*3fc80*/  STL.64 [R1+0x1bc8], R70 ;  /* 0x001bc84601007387 */ /* 0x000fe80000100a00 */
[----:B------:R-:W4:Y:S04]  /*3fc90*/  LDL.LU.64 R240, [R1+0x490] ;  /* 0x0004900001f07983 */ /* 0x000f280000300a00 */
[----:B------:R-:W-:Y:S04]  /*3fca0*/  STL.64 [R1+0x1bd8], R68 ;  /* 0x001bd84401007387 */ /* 0x000fe80000100a00 */
[----:B------:R-:W4:Y:S01]  /*3fcb0*/  LDL.LU.64 R32, [R1+0x450] ;  /* 0x0004500001207983 */ /* 0x000f220000300a00 */
[----:B---3--:R-:W-:-:S04]  /*3fcc0*/  IMAD.WIDE R62, R5, 0x4, R28 ;  /* 0x00000004053e7825 */ /* 0x008fc800078e021c */
[C---:B--2---:R-:W-:Y:S02]  /*3fcd0*/  IMAD.WIDE R60, R5.reuse, 0x4, R48 ;  /* 0x00000004053c7825 */ /* 0x044fe400078e0230 */
[----:B------:R-:W2:Y:S04]  /*3fce0*/  LDL.LU.64 R48, [R1+0x410] ;  /* 0x0004100001307983 */ /* 0x000ea80000300a00 */
[----:B------:R-:W-:Y:S01]  /*3fcf0*/  STL.64 [R1+0x1c80], R66 ;  /* 0x001c804201007387 */ /* 0x000fe20000100a00 */
[----:B----4-:R-:W-:-:S03]  /*3fd00*/  IMAD.WIDE R58, R5, 0x4, R242 ;  /* 0x00000004053a7825 */ /* 0x010fc600078e02f2 */
[----:B------:R-:W3:Y:S04]  /*3fd10*/  LDL.LU.64 R242, [R1+0x3c8] ;  /* 0x0003c80001f27983 */ /* 0x000ee80000300a00 */
[----:B------:R-:W-:Y:S04]  /*3fd20*/  STL.64 [R1+0x1c88], R64 ;  /* 0x001c884001007387 */ /* 0x000fe80000100a00 */
[----:B------:R-:W4:Y:S04]  /*3fd30*/  LDL.LU.64 R46, [R1+0x388] ;  /* 0x00038800012e7983 */ /* 0x000f280000300a00 */
[----:B------:R-:W-:Y:S04]  /*3fd40*/  STL.64 [R1+0x1cb0], R62 ;  /* 0x001cb03e01007387 */ /* 0x000fe80000100a00 */
[----:B------:R-:W4:Y:S04]  /*3fd50*/  LDL.LU.64 R28, [R1+0x348] ;  /* 0x00034800011c7983 */ /* 0x000f280000300a00 */
[----:B------:R-:W4:Y:S01]  /*3fd60*/  LDL.LU.64 R42, [R1+0x308] ;  /* 0x00030800012a7983 */ /* 0x000f220000300a00 */
[----:B------:R-:W-:-:S03]  /*3fd70*/  IMAD.WIDE R56, R5, 0x4, R26 ;  /* 0x0000000405387825 */ /* 0x000fc600078e021a */
[----:B------:R-:W-:Y:S04]  /*3fd80*/  STL.64 [R1+0x1d50], R60 ;  /* 0x001d503c01007387 */ /* 0x000fe80000100a00 */
[----:B------:R-:W4:Y:S04]  /*3fd90*/  LDL.LU.64 R26, [R1+0x2c8] ;  /* 0x0002c800011a7983 */ /* 0x000f280000300a00 */
[----:B------:R-:W4:Y:S04]  /*3fda0*/  LDL.LU.64 R38, [R1+0x288] ;  /* 0x0002880001267983 */ /* 0x000f280000300a00 */
[----:B------:R-:W-:Y:S01]  /*3fdb0*/  STL.64 [R1+0x1d58], R58 ;  /* 0x001d583a01007387 */ /* 0x000fe20000100a00 */
[----:B------:R-:W-:-:S04]  /*3fdc0*/  IMAD.WIDE R54, R5, 0x4, R24 ;  /* 0x0000000405367825 */ /* 0x000fc800078e0218 */
[C---:B------:R-:W-:Y:S02]  /*3fdd0*/  IMAD.WIDE R44, R5.reuse, 0x4, R36 ;  /* 0x00000004052c7825 */ /* 0x040fe400078e0224 */
[----:B------:R-:W4:Y:S02]  /*3fde0*/  LDL.LU.64 R36, [R1+0x248] ;  /* 0x0002480001247983 */ /* 0x000f240000300a00 */
[C---:B------:R-:W-:Y:S02]  /*3fdf0*/  IMAD.WIDE R24, R5.reuse, 0x4, R34 ;  /* 0x0000000405187825 */ /* 0x040fe400078e0222 */
[----:B------:R-:W4:Y:S04]  /*3fe00*/  LDL.LU.64 R34, [R1+0x208] ;  /* 0x0002080001227983 */ /* 0x000f280000300a00 */
[----:B------:R-:W-:Y:S04]  /*3fe10*/  STL.64 [R1+0x1d60], R56 ;  /* 0x001d603801007387 */ /* 0x000fe80000100a00 */
[----:B------:R-:W4:Y:S04]  /*3fe20*/  LDL.LU.64 R154, [R1+0x1c8] ;  /* 0x0001c800019a7983 */ /* 0x000f280000300a00 */
[----:B------:R-:W4:Y:S01]  /*3fe30*/  LDL.LU.64 R236, [R1+0x188] ;  /* 0x0001880001ec7983 */ /* 0x000f220000300a00 */
[----:B------:R-:W-:-:S03]  /*3fe40*/  IMAD.WIDE R40, R5, 0x4, R40 ;  /* 0x0000000405287825 */ /* 0x000fc600078e0228 */
[----:B------:R-:W-:Y:S04]  /*3fe50*/  STL.64 [R1+0x1d68], R54 ;  /* 0x001d683601007387 */ /* 0x000fe80000100a00 */
[----:B------:R-:W1:Y:S04]  /*3fe60*/  LDL.LU.64 R152, [R1+0x148] ;  /* 0x0001480001987983 */ /* 0x000e680000300a00 */
[----:B------:R-:W-:Y:S01]  /*3fe70*/  STL.64 [R1+0x1d70], R44 ;  /* 0x001d702c01007387 */ /* 0x000fe20000100a00 */
[----:B------:R-:W-:-:S03]  /*3fe80*/  IMAD.WIDE R30, R5, 0x4, R30 ;  /* 0x00000004051e7825 */ /* 0x000fc600078e021e */
[----:B------:R-:W4:Y:S04]  /*3fe90*/  LDL.LU.64 R156, [R1+0x108] ;  /* 0x00010800019c7983 */ /* 0x000f280000300a00 */
[----:B------:R1:W-:Y:S04]  /*3fea0*/  STL.64 [R1+0x1d78], R24 ;  /* 0x001d781801007387 */ /* 0x0003e80000100a00 */
[----:B------:R1:W-:Y:S01]  /*3feb0*/  STL.64 [R1+0x1ea8], R40 ;  /* 0x001ea82801007387 */ /* 0x0003e20000100a00 */
[----:B------:R-:W-:-:S03]  /*3fec0*/  IMAD.WIDE R52, R5, 0x4, R240 ;  /* 0x0000000405347825 */ /* 0x000fc600078e02f0 */
[----:B------:R1:W-:Y:S04]  /*3fed0*/  STL.64 [R1+0x1ea0], R30 ;  /* 0x001ea01e01007387 */ /* 0x0003e80000100a00 */
[----:B------:R-:W4:Y:S01]  /*3fee0*/  LDL.LU.64 R240, [R1+0xc8] ;  /* 0x0000c80001f07983 */ /* 0x000f220000300a00 */
[----:B--2---:R-:W-:-:S04]  /*3fef0*/  IMAD.WIDE R50, R5, 0x4, R48 ;  /* 0x0000000405327825 */ /* 0x004fc800078e0230 */
[C---:B---3--:R-:W-:Y:S02]  /*3ff00*/  IMAD.WIDE R48, R5.reuse, 0x4, R242 ;  /* 0x0000000405307825 */ /* 0x048fe400078e02f2 */
[----:B------:R-:W2:Y:S02]  /*3ff10*/  LDL.LU.64 R242, [R1+0x88] ;  /* 0x0000880001f27983 */ /* 0x000ea40000300a00 */
[----:B----4-:R-:W-:Y:S02]  /*3ff20*/  IMAD.WIDE R18, R5, 0x4, R236 ;  /* 0x0000000405127825 */ /* 0x010fe400078e02ec */
[----:B------:R-:W3:Y:S02]  /*3ff30*/  S2R R237, SR_TID.X ;  /* 0x0000000000ed7919 */ /* 0x000ee40000002100 */
[C---:B---3--:R-:W-:Y:S01]  /*3ff40*/  IMAD.SHL.U32 R23, R237.reuse, 0x4, RZ ;  /* 0x00000004ed177824 */ /* 0x048fe200078e00ff */
[----:B------:R-:W-:-:S04]  /*3ff50*/  LOP3.LUT R237, R237, 0x60, RZ, 0xc0, !PT ;  /* 0x00000060eded7812 */ /* 0x000fc800078ec0ff */
[----:B------:R-:W-:-:S05]  /*3ff60*/  LOP3.LUT R23, R23, 0x7c, RZ, 0xc0, !PT ;  /* 0x0000007c17177812 */ /* 0x000fca00078ec0ff */
[----:B------:R-:W-:-:S04]  /*3ff70*/  IMAD R23, R237, 0x400, R23 ;  /* 0x00000400ed177824 */ /* 0x000fc800078e0217 */
[----:B------:R-:W-:-:S05]  /*3ff80*/  IMAD.IADD R23, R252, 0x1, R23 ;  /* 0x00000001fc177824 */ /* 0x000fca00078e0217 */
[----:B------:R-:W-:Y:S04]  /*3ff90*/  LDGSTS.E [R23+0x40000], desc[UR60][R138.64], P1 ;  /* 0x400000008a177fae */ /* 0x000fe8000892187c */
[----:B------:R3:W-:Y:S04]  /*3ffa0*/  LDGSTS.E [R23+0x40400], desc[UR60][R136.64], P1 ;  /* 0x4040000088177fae */ /* 0x0007e8000892187c */
        /* <DEDUP_REMOVED lines=14> */
[----:B------:R-:W-:Y:S04]  /*40090*/  LDGSTS.E [R23+0x44000], desc[UR60][R106.64], P1 ;  /* 0x440000006a177fae */ /* 0x000fe8000892187c */
[----:B------:R4:W-:Y:S04]  /*400a0*/  LDGSTS.E [R23+0x44400], desc[UR60][R104.64], P1 ;  /* 0x4440000068177fae */ /* 0x0009e8000892187c */
[----:B------:R4:W-:Y:S04]  /*400b0*/  LDGSTS.E [R23+0x44800], desc[UR60][R102.64], P1 ;  /* 0x4480000066177fae */ /* 0x0009e8000892187c */
[----:B------:R4:W-:Y:S04]  /*400c0*/  LDGSTS.E [R23+0x44c00], desc[UR60][R100.64], P1 ;  /* 0x44c0000064177fae */ /* 0x0009e8000892187c */
[----:B------:R4:W-:Y:S04]  /*400d0*/  LDGSTS.E [R23+0x45000], desc[UR60][R98.64], P1 ;  /* 0x4500000062177fae */ /* 0x0009e8000892187c */
[----:B------:R4:W-:Y:S04]  /*400e0*/  LDGSTS.E [R23+0x45400], desc[UR60][R96.64], P1 ;  /* 0x4540000060177fae */ /* 0x0009e8000892187c */
[----:B------:R4:W-:Y:S04]  /*400f0*/  LDGSTS.E [R23+0x45800], desc[UR60][R94.64], P1 ;  /* 0x458000005e177fae */ /* 0x0009e8000892187c */
[----:B------:R4:W-:Y:S01]  /*40100*/  LDGSTS.E [R23+0x45c00], desc[UR60][R92.64], P1 ;  /* 0x45c000005c177fae */ /* 0x0009e2000892187c */
[----:B------:R-:W-:-:S03]  /*40110*/  IMAD.WIDE R32, R5, 0x4, R32 ;  /* 0x0000000405207825 */ /* 0x000fc600078e0220 */
[----:B------:R4:W-:Y:S04]  /*40120*/  LDGSTS.E [R23+0x46000], desc[UR60][R90.64], P1 ;  /* 0x460000005a177fae */ /* 0x0009e8000892187c */
[----:B------:R4:W-:Y:S04]  /*40130*/  LDGSTS.E [R23+0x46400], desc[UR60][R88.64], P1 ;  /* 0x4640000058177fae */ /* 0x0009e8000892187c */
[----:B------:R4:W-:Y:S01]  /*40140*/  LDGSTS.E [R23+0x46800], desc[UR60][R86.64], P1 ;  /* 0x4680000056177fae */ /* 0x0009e2000892187c */
[----:B------:R-:W-:-:S03]  /*40150*/  IMAD.WIDE R46, R5, 0x4, R46 ;  /* 0x00000004052e7825 */ /* 0x000fc600078e022e */
[----:B------:R4:W-:Y:S04]  /*40160*/  LDGSTS.E [R23+0x46c00], desc[UR60][R84.64], P1 ;  /* 0x46c0000054177fae */ /* 0x0009e8000892187c */
[----:B------:R-:W-:Y:S01]  /*40170*/  STL.64 [R1+0x1e98], R52 ;  /* 0x001e983401007387 */ /* 0x000fe20000100a00 */
[----:B------:R-:W-:-:S03]  /*40180*/  IMAD.WIDE R28, R5, 0x4, R28 ;  /* 0x00000004051c7825 */ /* 0x000fc600078e021c */
[----:B------:R4:W-:Y:S04]  /*40190*/  LDGSTS.E [R23+0x47000], desc[UR60][R82.64], P1 ;  /* 0x4700000052177fae */ /* 0x0009e8000892187c */
[----:B------:R3:W-:Y:S01]  /*401a0*/  STL.64 [R1+0x1e90], R32 ;  /* 0x001e902001007387 */ /* 0x0007e20000100a00 */
[----:B------:R-:W-:-:S03]  /*401b0*/  IMAD.WIDE R42, R5, 0x4, R42 ;  /* 0x00000004052a7825 */ /* 0x000fc600078e022a */
[----:B------:R4:W-:Y:S04]  /*401c0*/  LDGSTS.E [R23+0x47400], desc[UR60][R80.64], P1 ;  /* 0x4740000050177fae */ /* 0x0009e8000892187c */
[----:B------:R-:W-:Y:S01]  /*401d0*/  STL.64 [R1+0x1e88], R50 ;  /* 0x001e883201007387 */ /* 0x000fe20000100a00 */
        /* <DEDUP_REMOVED lines=14> */
[----:B------:R4:W-:Y:S04]  /*402c0*/  STL.64 [R1+0x1e60], R26 ;  /* 0x001e601a01007387 */ /* 0x0009e80000100a00 */
[----:B------:R4:W-:Y:S04]  /*402d0*/  LDGSTS.E [R23+0x60c00], desc[UR60][R68.64], P1 ;  /* 0x60c0000044177fae */ /* 0x0009e8000892187c */
[----:B------:R-:W-:Y:S01]  /*402e0*/  STL.64 [R1+0x1e58], R38 ;  /* 0x001e582601007387 */ /* 0x000fe20000100a00 */
[----:B-1----:R-:W-:-:S03]  /*402f0*/  IMAD.WIDE R16, R5, 0x4, R152 ;  /* 0x0000000405107825 */ /* 0x002fc600078e0298 */
[----:B------:R1:W-:Y:S04]  /*40300*/  LDGSTS.E [R23+0x61000], desc[UR60][R66.64], P1 ;  /* 0x6100000042177fae */ /* 0x0003e8000892187c */
[----:B------:R1:W-:Y:S01]  /*40310*/  STL.64 [R1+0x1e50], R36 ;  /* 0x001e502401007387 */ /* 0x0003e20000100a00 */
[----:B------:R-:W-:-:S03]  /*40320*/  IMAD.WIDE R14, R5, 0x4, R156 ;  /* 0x00000004050e7825 */ /* 0x000fc600078e029c */
[----:B------:R-:W-:Y:S04]  /*40330*/  LDGSTS.E [R23+0x61400], desc[UR60][R64.64], P1 ;  /* 0x6140000040177fae */ /* 0x000fe8000892187c */
[----:B------:R1:W-:Y:S01]  /*40340*/  STL.64 [R1+0x1e48], R34 ;  /* 0x001e482201007387 */ /* 0x0003e20000100a00 */
[----:B------:R-:W-:-:S03]  /*40350*/  IMAD.WIDE R12, R5, 0x4, R240 ;  /* 0x00000004050c7825 */ /* 0x000fc600078e02f0 */
[----:B------:R1:W-:Y:S04]  /*40360*/  LDGSTS.E [R23+0x61800], desc[UR60][R62.64], P1 ;  /* 0x618000003e177fae */ /* 0x0003e8000892187c */
[----:B------:R1:W-:Y:S04]  /*40370*/  STL.64 [R1+0x1e40], R20 ;  /* 0x001e401401007387 */ /* 0x0003e80000100a00 */
[----:B------:R1:W-:Y:S04]  /*40380*/  LDGSTS.E [R23+0x61c00], desc[UR60][R60.64], P1 ;  /* 0x61c000003c177fae */ /* 0x0003e8000892187c */
[----:B------:R1:W-:Y:S04]  /*40390*/  STL.64 [R1+0x1e38], R18 ;  /* 0x001e381201007387 */ /* 0x0003e80000100a00 */
[----:B------:R1:W-:Y:S04]  /*403a0*/  LDGSTS.E [R23+0x62000], desc[UR60][R58.64], P1 ;  /* 0x620000003a177fae */ /* 0x0003e8000892187c */
[----:B------:R1:W-:Y:S04]  /*403b0*/  STL.64 [R1+0x1e30], R16 ;  /* 0x001e301001007387 */ /* 0x0003e80000100a00 */
[----:B------:R1:W-:Y:S04]  /*403c0*/  LDGSTS.E [R23+0x62400], desc[UR60][R56.64], P1 ;  /* 0x6240000038177fae */ /* 0x0003e8000892187c */
[----:B------:R1:W-:Y:S04]  /*403d0*/  STL.64 [R1+0x1e28], R14 ;  /* 0x001e280e01007387 */ /* 0x0003e80000100a00 */
[----:B------:R-:W-:Y:S04]  /*403e0*/  LDGSTS.E [R23+0x62800], desc[UR60][R54.64], P1 ;  /* 0x6280000036177fae */ /* 0x000fe8000892187c */
[----:B------:R1:W-:Y:S04]  /*403f0*/  STL.64 [R1+0x1e20], R12 ;  /* 0x001e200c01007387 */ /* 0x0003e80000100a00 */
[----:B------:R-:W-:Y:S04]  /*40400*/  LDGSTS.E [R23+0x62c00], desc[UR60][R44.64], P1 ;  /* 0x62c000002c177fae */ /* 0x000fe8000892187c */
[----:B------:R-:W-:Y:S04]  /*40410*/  LDGSTS.E [R23+0x63000], desc[UR60][R24.64], P1 ;  /* 0x6300000018177fae */ /* 0x000fe8000892187c */
[----:B------:R-:W-:Y:S04]  /*40420*/  LDGSTS.E [R23+0x63400], desc[UR60][R40.64], P1 ;  /* 0x6340000028177fae */ /* 0x000fe8000892187c */
[----:B------:R-:W-:Y:S04]  /*40430*/  LDGSTS.E [R23+0x63800], desc[UR60][R30.64], P1 ;  /* 0x638000001e177fae */ /* 0x000fe8000892187c */
[----:B------:R1:W-:Y:S04]  /*40440*/  LDGSTS.E [R23+0x63c00], desc[UR60][R52.64], P1 ;  /* 0x63c0000034177fae */ /* 0x0003e8000892187c */
[----:B------:R-:W-:Y:S04]  /*40450*/  LDGSTS.E [R23+0x64000], desc[UR60][R32.64], P1 ;  /* 0x6400000020177fae */ /* 0x000fe8000892187c */
[----:B------:R-:W-:Y:S04]  /*40460*/  LDGSTS.E [R23+0x64400], desc[UR60][R50.64], P1 ;  /* 0x6440000032177fae */ /* 0x000fe8000892187c */
[----:B------:R1:W-:Y:S04]  /*40470*/  LDGSTS.E [R23+0x64800], desc[UR60][R48.64], P1 ;  /* 0x6480000030177fae */ /* 0x0003e8000892187c */
[----:B------:R1:W-:Y:S04]  /*40480*/  LDGSTS.E [R23+0x64c00], desc[UR60][R46.64], P1 ;  /* 0x64c000002e177fae */ /* 0x0003e8000892187c */
[----:B------:R-:W-:Y:S04]  /*40490*/  LDGSTS.E [R23+0x65000], desc[UR60][R28.64], P1 ;  /* 0x650000001c177fae */ /* 0x000fe8000892187c */
[----:B------:R1:W-:Y:S04]  /*404a0*/  LDGSTS.E [R23+0x65400], desc[UR60][R42.64], P1 ;  /* 0x654000002a177fae */ /* 0x0003e8000892187c */
[----:B------:R-:W-:Y:S04]  /*404b0*/  LDGSTS.E [R23+0x65800], desc[UR60][R26.64], P1 ;  /* 0x658000001a177fae */ /* 0x000fe8000892187c */
[----:B------:R1:W-:Y:S04]  /*404c0*/  LDGSTS.E [R23+0x65c00], desc[UR60][R38.64], P1 ;  /* 0x65c0000026177fae */ /* 0x0003e8000892187c */
[----:B------:R1:W-:Y:S04]  /*404d0*/  LDGSTS.E [R23+0x66000], desc[UR60][R36.64], P1 ;  /* 0x6600000024177fae */ /* 0x0003e8000892187c */
[----:B------:R1:W-:Y:S04]  /*404e0*/  LDGSTS.E [R23+0x66400], desc[UR60][R34.64], P1 ;  /* 0x6640000022177fae */ /* 0x0003e8000892187c */
[----:B------:R-:W-:Y:S04]  /*404f0*/  LDGSTS.E [R23+0x66800], desc[UR60][R20.64], P1 ;  /* 0x6680000014177fae */ /* 0x000fe8000892187c */
[----:B------:R-:W-:Y:S04]  /*40500*/  LDGSTS.E [R23+0x66c00], desc[UR60][R18.64], P1 ;  /* 0x66c0000012177fae */ /* 0x000fe8000892187c */
[----:B------:R-:W-:Y:S04]  /*40510*/  LDGSTS.E [R23+0x67000], desc[UR60][R16.64], P1 ;  /* 0x6700000010177fae */ /* 0x000fe8000892187c */
[----:B------:R-:W-:Y:S04]  /*40520*/  LDGSTS.E [R23+0x67400], desc[UR60][R14.64], P1 ;  /* 0x674000000e177fae */ /* 0x000fe8000892187c */
[----:B------:R-:W-:Y:S01]  /*40530*/  LDGSTS.E [R23+0x67800], desc[UR60][R12.64], P1 ;  /* 0x678000000c177fae */ /* 0x000fe2000892187c */
[----:B--2---:R-:W-:-:S05]  /*40540*/  IMAD.WIDE R10, R5, 0x4, R242 ;  /* 0x00000004050a7825 */ /* 0x004fca00078e02f2 */
[----:B------:R2:W-:Y:S04]  /*40550*/  STL.64 [R1+0x1e18], R10 ;  /* 0x001e180a01007387 */ /* 0x0005e80000100a00 */
[----:B------:R-:W2:Y:S04]  /*40560*/  LDL.LU.64 R24, [R1+0xf50] ;  /* 0x000f500001187983 */ /* 0x000ea80000300a00 */
[----:B------:R-:W2:Y:S04]  /*40570*/  LDL.LU.64 R44, [R1+0xf18] ;  /* 0x000f1800012c7983 */ /* 0x000ea80000300a00 */
[----:B------:R-:W2:Y:S04]  /*40580*/  LDL.LU.64 R40, [R1+0xee0] ;  /* 0x000ee00001287983 */ /* 0x000ea80000300a00 */
[----:B------:R-:W2:Y:S04]  /*40590*/  LDL.LU.64 R30, [R1+0xea8] ;  /* 0x000ea800011e7983 */ /* 0x000ea80000300a00 */
[----:B---3--:R-:W3:Y:S04]  /*405a0*/  LDL.LU.64 R32, [R1+0xe70] ;  /* 0x000e700001207983 */ /* 0x008ee80000300a00 */
[----:B------:R-:W3:Y:S04]  /*405b0*/  LDL.LU.64 R242, [R1+0xe38] ;  /* 0x000e380001f27983 */ /* 0x000ee80000300a00 */
[----:B----4-:R-:W4:Y:S04]  /*405c0*/  LDL.LU.64 R28, [R1+0xe00] ;  /* 0x000e0000011c7983 */ /* 0x010f280000300a00 */
[----:B------:R-:W4:Y:S04]  /*405d0*/  LDL.LU.64 R26, [R1+0xdc8] ;  /* 0x000dc800011a7983 */ /* 0x000f280000300a00 */
[----:B------:R-:W4:Y:S04]  /*405e0*/  LDL.LU.64 R48, [R1+0xd90] ;  /* 0x000d900001307983 */ /* 0x000f280000300a00 */
[----:B-1----:R-:W4:Y:S04]  /*405f0*/  LDL.LU.64 R36, [R1+0xd58] ;  /* 0x000d580001247983 */ /* 0x002f280000300a00 */
[----:B------:R-:W4:Y:S04]  /*40600*/  LDL.LU.64 R34, [R1+0xd20] ;  /* 0x000d200001227983 */ /* 0x000f280000300a00 */
[----:B------:R-:W4:Y:S04]  /*40610*/  LDL.LU.64 R66, [R1+0xce8] ;  /* 0x000ce80001427983 */ /* 0x000f280000300a00 */
[----:B------:R1:W-:Y:S01]  /*40620*/  LDGSTS.E [R23+0x67c00], desc[UR60][R10.64], P1 ;  /* 0x67c000000a177fae */ /* 0x0003e2000892187c */
[----:B--2---:R-:W-:-:S03]  /*40630*/  IMAD.WIDE R136, R5, 0x4, R24 ;  /* 0x0000000405887825 */ /* 0x004fc600078e0218 */
[----:B------:R-:W2:Y:S01]  /*40640*/  LDL.LU.64 R24, [R1+0xcb0] ;  /* 0x000cb00001187983 */ /* 0x000ea20000300a00 */
[----:B------:R-:W-:-:S04]  /*40650*/  IMAD.WIDE R134, R5, 0x4, R44 ;  /* 0x0000000405867825 */ /* 0x000fc800078e022c */
[----:B------:R-:W-:-:S04]  /*40660*/  IMAD.WIDE R132, R5, 0x4, R40 ;  /* 0x0000000405847825 */ /* 0x000fc800078e0228 */
[C---:B------:R-:W-:Y:S01]  /*40670*/  IMAD.WIDE R130, R5.reuse, 0x4, R30 ;  /* 0x0000000405827825 */ /* 0x040fe200078e021e */
[----:B------:R-:W2:Y:S04]  /*40680*/  LDL.LU.64 R40, [R1+0xc78] ;  /* 0x000c780001287983 */ /* 0x000ea80000300a00 */
[----:B------:R-:W2:Y:S04]  /*40690*/  LDL.LU.64 R30, [R1+0xc40] ;  /* 0x000c4000011e7983 */ /* 0x000ea80000300a00 */
[----:B------:R-:W-:Y:S01]  /*406a0*/  STL.64 [R1+0x790], R136 ;  /* 0x0007908801007387 */ /* 0x000fe20000100a00 */
[----:B---3--:R-:W-:-:S04]  /*406b0*/  IMAD.WIDE R128, R5, 0x4, R32 ;  /* 0x0000000405807825 */ /* 0x008fc800078e0220 */
[C---:B------:R-:W-:Y:S01]  /*406c0*/  IMAD.WIDE R126, R5.reuse, 0x4, R242 ;  /* 0x00000004057e7825 */ /* 0x040fe200078e02f2 */
[----:B------:R-:W3:Y:S04]  /*406d0*/  LDL.LU.64 R32, [R1+0xc08] ;  /* 0x000c080001207983 */ /* 0x000ee80000300a00 */
[----:B------:R-:W-:Y:S04]  /*406e0*/  STL.64 [R1+0x7d0], R134 ;  /* 0x0007d08601007387 */ /* 0x000fe80000100a00 */
[----:B------:R-:W3:Y:S04]  /*406f0*/  LDL.LU.64 R242, [R1+0xbd0] ;  /* 0x000bd00001f27983 */ /* 0x000ee80000300a00 */
[----:B------:R-:W-:Y:S01]  /*40700*/  STL.64 [R1+0x810], R132 ;  /* 0x0008108401007387 */ /* 0x000fe20000100a00 */
[----:B----4-:R-:W-:-:S04]  /*40710*/  IMAD.WIDE R124, R5, 0x4, R28 ;  /* 0x00000004057c7825 */ /* 0x010fc800078e021c */
[C---:B------:R-:W-:Y:S01]  /*40720*/  IMAD.WIDE R122, R5.reuse, 0x4, R26 ;  /* 0x00000004057a7825 */ /* 0x040fe200078e021a */
[----:B------:R-:W4:Y:S04]  /*40730*/  LDL.LU.64 R28, [R1+0xb98] ;  /* 0x000b9800011c7983 */ /* 0x000f280000300a00 */
[----:B------:R-:W-:Y:S04]  /*40740*/  STL.64 [R1+0x8c0], R130 ;  /* 0x0008c08201007387 */ /* 0x000fe80000100a00 */
        /* <DEDUP_REMOVED lines=25> */
[----:B------:R1:W-:Y:S01]  /*408e0*/  LDGSTS.E [R0+0x42c80], desc[UR60][R114.64], P1 ;  /* 0x42c8000072007fae */ /* 0x0003e2000892187c */
[----:B--2---:R-:W-:-:S03]  /*408f0*/  IMAD.WIDE R112, R5, 0x4, R24 ;  /* 0x0000000405707825 */ /* 0x004fc600078e0218 */
[----:B------:R-:W2:Y:S04]  /*40900*/  LDL.LU.64 R24, [R1+0xa48] ;  /* 0x000a480001187983 */ /* 0x000ea80000300a00 */
[----:B------:R-:W-:Y:S01]  /*40910*/  STL.64 [R1+0xfe8], R118 ;  /* 0x000fe87601007387 */ /* 0x000fe20000100a00 */
[----:B------:R-:W-:-:S04]  /*40920*/  IMAD.WIDE R110, R5, 0x4, R40 ;  /* 0x00000004056e7825 */ /* 0x000fc800078e0228 */
[C---:B------:R-:W-:Y:S01]  /*40930*/  IMAD.WIDE R108, R5.reuse, 0x4, R30 ;  /* 0x00000004056c7825 */ /* 0x040fe200078e021e */
[----:B------:R-:W2:Y:S04]  /*40940*/  LDL.LU.64 R40, [R1+0xa10] ;  /* 0x000a100001287983 */ /* 0x000ea80000300a00 */
[----:B------:R-:W-:Y:S04]  /*40950*/  STL.64 [R1+0x1028], R116 ;  /* 0x0010287401007387 */ /* 0x000fe80000100a00 */
[----:B------:R-:W2:Y:S04]  /*40960*/  LDL.LU.64 R30, [R1+0x9d8] ;  /* 0x0009d800011e7983 */ /* 0x000ea80000300a00 */
[----:B------:R-:W-:Y:S04]  /*40970*/  STL.64 [R1+0x1470], R114 ;  /* 0x0014707201007387 */ /* 0x000fe80000100a00 */
[----:B------:R-:W-:Y:S01]  /*40980*/  STL.64 [R1+0x1490], R112 ;  /* 0x0014907001007387 */ /* 0x000fe20000100a00 */
[----:B---3--:R-:W-:-:S03]  /*40990*/  IMAD.WIDE R104, R5, 0x4, R242 ;  /* 0x0000000405687825 */ /* 0x008fc600078e02f2 */
[----:B------:R-:W3:Y:S01]  /*409a0*/  LDL.LU.64 R242, [R1+0x9a0] ;  /* 0x0009a00001f27983 */ /* 0x000ee20000300a00 */
[----:B------:R-:W-:-:S03]  /*409b0*/  IMAD.WIDE R106, R5, 0x4, R32 ;  /* 0x00000004056a7825 */ /* 0x000fc600078e0220 */
[----:B------:R-:W-:Y:S01]  /*409c0*/  STL.64 [R1+0x14b8], R110 ;  /* 0x0014b86e01007387 */ /* 0x000fe20000100a00 */
[----:B----4-:R-:W-:-:S03]  /*409d0*/  IMAD.WIDE R102, R5, 0x4, R28 ;  /* 0x0000000405667825 */ /* 0x010fc600078e021c */
        /* <DEDUP_REMOVED lines=37> */
[----:B------:R-:W2:Y:S04]  /*40c30*/  LDL.LU.64 R30, [R1+0x708] ;  /* 0x00070800011e7983 */ /* 0x000ea80000300a00 */
[----:B------:R-:W-:Y:S01]  /*40c40*/  STL.64 [R1+0x1658], R92 ;  /* 0x0016585c01007387 */ /* 0x000fe20000100a00 */
[----:B---3--:R-:W-:-:S03]  /*40c50*/  IMAD.WIDE R84, R5, 0x4, R242 ;  /* 0x0000000405547825 */ /* 0x008fc600078e02f2 */
[----:B------:R-:W3:Y:S04]  /*40c60*/  LDL.LU.64 R242, [R1+0x6c8] ;  /* 0x0006c80001f27983 */ /* 0x000ee80000300a00 */
[----:B------:R-:W-:Y:S01]  /*40c70*/  STL.64 [R1+0x1678], R90 ;  /* 0x0016785a01007387 */ /* 0x000fe20000100a00 */
[----:B----4-:R-:W-:-:S03]  /*40c80*/  IMAD.WIDE R82, R5, 0x4, R28 ;  /* 0x0000000405527825 */ /* 0x010fc600078e021c */
[----:B------:R4:W-:Y:S04]  /*40c90*/  LDGSTS.E [R0+0x45c80], desc[UR60][R90.64], P1 ;  /* 0x45c800005a007fae */ /* 0x0009e8000892187c */
        /* <DEDUP_REMOVED lines=17> */
[----:B------:R-:W-:Y:S04]  /*40db0*/  STL.64 [R1+0x17e8], R76 ;  /* 0x0017e84c01007387 */ /* 0x000fe80000100a00 */
        /* <DEDUP_REMOVED lines=17> */
[----:B------:R-:W-:Y:S04]  /*40ed0*/  STL.64 [R1+0x1840], R70 ;  /* 0x0018404601007387 */ /* 0x000fe80000100a00 */
[----:B------:R-:W2:Y:S04]  /*40ee0*/  LDL.LU.64 R30, [R1+0x4c8] ;  /* 0x0004c800011e7983 */ /* 0x000ea80000300a00 */
[----:B------:R-:W-:Y:S01]  /*40ef0*/  STL.64 [R1+0x1a38], R68 ;  /* 0x001a384401007387 */ /* 0x000fe20000100a00 */
[----:B---3--:R-:W-:-:S03]  /*40f00*/  IMAD.WIDE R60, R5, 0x4, R242 ;  /* 0x00000004053c7825 */ /* 0x008fc600078e02f2 */
[----:B------:R-:W3:Y:S01]  /*40f10*/  LDL.LU.64 R242, [R1+0x488] ;  /* 0x0004880001f27983 */ /* 0x000ee20000300a00 */
[----:B------:R-:W-:-:S03]  /*40f20*/  IMAD.WIDE R64, R5, 0x4, R32 ;  /* 0x0000000405407825 */ /* 0x000fc600078e0220 */
[----:B------:R-:W-:Y:S01]  /*40f30*/  STL.64 [R1+0x1ad0], R66 ;  /* 0x001ad04201007387 */ /* 0x000fe20000100a00 */
[----:B----4-:R-:W-:-:S04]  /*40f40*/  IMAD.WIDE R58, R5, 0x4, R28 ;  /* 0x00000004053a7825 */ /* 0x010fc800078e021c */
[C---:B------:R-:W-:Y:S01]  /*40f50*/  IMAD.WIDE R56, R5.reuse, 0x4, R26 ;  /* 0x0000000405387825 */ /* 0x040fe200078e021a */
[----:B------:R4:W-:Y:S04]  /*40f60*/  LDGSTS.E [R0+0x60880], desc[UR60][R68.64], P1 ;  /* 0x6088000044007fae */ /* 0x0009e8000892187c */
[----:B------:R-:W-:Y:S04]  /*40f70*/  STL.64 [R1+0x1ae8], R64 ;  /* 0x001ae84001007387 */ /* 0x000fe80000100a00 */
[----:B------:R-:W4:Y:S04]  /*40f80*/  LDL.LU.64 R32, [R1+0x448] ;  /* 0x0004480001207983 */ /* 0x000f280000300a00 */
[----:B------:R-:W4:Y:S04]  /*40f90*/  LDL.LU.64 R46, [R1+0x408] ;  /* 0x00040800012e7983 */ /* 0x000f280000300a00 */
[----:B------:R-:W-:Y:S04]  /*40fa0*/  STL.64 [R1+0x1b90], R62 ;  /* 0x001b903e01007387 */ /* 0x000fe80000100a00 */
[----:B------:R-:W4:Y:S04]  /*40fb0*/  LDL.LU.64 R42, [R1+0x3c0] ;  /* 0x0003c000012a7983 */ /* 0x000f280000300a00 */
[----:B------:R-:W4:Y:S04]  /*40fc0*/  LDL.LU.64 R38, [R1+0x380] ;  /* 0x0003800001267983 */ /* 0x000f280000300a00 */
[----:B------:R-:W-:Y:S01]  /*40fd0*/  STL.64 [R1+0x1bc0], R60 ;  /* 0x001bc03c01007387 */ /* 0x000fe20000100a00 */
[----:B------:R-:W-:-:S03]  /*40fe0*/  IMAD.WIDE R52, R5, 0x4, R36 ;  /* 0x0000000405347825 */ /* 0x000fc600078e0224 */
[----:B------:R-:W4:Y:S04]  /*40ff0*/  LDL.LU.64 R28, [R1+0x340] ;  /* 0x00034000011c7983 */ /* 0x000f280000300a00 */
[----:B------:R-:W4:Y:S01]  /*41000*/  LDL.LU.64 R36, [R1+0x300] ;  /* 0x0003000001247983 */ /* 0x000f220000300a00 */
[----:B------:R-:W-:-:S03]  /*41010*/  IMAD.WIDE R54, R5, 0x4, R48 ;  /* 0x0000000405367825 */ /* 0x000fc600078e0230 */
[----:B------:R-:W-:Y:S01]  /*41020*/  STL.64 [R1+0x1bd0], R58 ;  /* 0x001bd03a01007387 */ /* 0x000fe20000100a00 */
[----:B------:R-:W-:-:S03]  /*41030*/  IMAD.WIDE R48, R5, 0x4, R34 ;  /* 0x0000000405307825 */ /* 0x000fc600078e0222 */
[----:B------:R-:W4:Y:S04]  /*41040*/  LDL.LU.64 R26, [R1+0x2c0] ;  /* 0x0002c000011a7983 */ /* 0x000f280000300a00 */
[----:B------:R-:W4:Y:S04]  /*41050*/  LDL.LU.64 R34, [R1+0x280] ;  /* 0x0002800001227983 */ /* 0x000f280000300a00 */
[----:B------:R-:W-:Y:S04]  /*41060*/  STL.64 [R1+0x1c78], R56 ;  /* 0x001c783801007387 */ /* 0x000fe80000100a00 */
[----:B------:R-:W-:Y:S04]  /*41070*/  LDGSTS.E [R0+0x60c80], desc[UR60][R66.64], P1 ;  /* 0x60c8000042007fae */ /* 0x000fe8000892187c */
[----:B------:R1:W-:Y:S04]  /*41080*/  LDGSTS.E [R0+0x61080], desc[UR60][R64.64], P1 ;  /* 0x6108000040007fae */ /* 0x0003e8000892187c */
[----:B------:R-:W-:Y:S04]  /*41090*/  LDGSTS.E [R0+0x61480], desc[UR60][R62.64], P1 ;  /* 0x614800003e007fae */ /* 0x000fe8000892187c */
[----:B------:R1:W-:Y:S04]  /*410a0*/  LDGSTS.E [R0+0x61880], desc[UR60][R60.64], P1 ;  /* 0x618800003c007fae */ /* 0x0003e8000892187c */
[----:B------:R1:W-:Y:S04]  /*410b0*/  LDGSTS.E [R0+0x61c80], desc[UR60][R58.64], P1 ;  /* 0x61c800003a007fae */ /* 0x0003e8000892187c */
[----:B------:R1:W-:Y:S04]  /*410c0*/  LDGSTS.E [R0+0x62080], desc[UR60][R56.64], P1 ;  /* 0x6208000038007fae */ /* 0x0003e8000892187c */
[----:B------:R1:W-:Y:S04]  /*410d0*/  LDGSTS.E [R0+0x62480], desc[UR60][R54.64], P1 ;  /* 0x6248000036007fae */ /* 0x0003e8000892187c */
[----:B------:R1:W-:Y:S04]  /*410e0*/  LDGSTS.E [R0+0x62880], desc[UR60][R52.64], P1 ;  /* 0x6288000034007fae */ /* 0x0003e8000892187c */
[----:B------:R-:W-:Y:S01]  /*410f0*/  LDGSTS.E [R0+0x62c80], desc[UR60][R48.64], P1 ;  /* 0x62c8000030007fae */ /* 0x000fe2000892187c */
[----:B--2---:R-:W-:-:S03]  /*41100*/  IMAD.WIDE R44, R5, 0x4, R24 ;  /* 0x00000004052c7825 */ /* 0x004fc600078e0218 */
[----:B------:R-:W2:Y:S04]  /*41110*/  LDL.LU.64 R24, [R1+0x240] ;  /* 0x0002400001187983 */ /* 0x000ea80000300a00 */
[----:B------:R-:W1:Y:S04]  /*41120*/  LDL.LU.64 R154, [R1+0x200] ;  /* 0x00020000019a7983 */ /* 0x000e680000300a00 */
[----:B------:R-:W-:Y:S04]  /*41130*/  STL.64 [R1+0x1c90], R54 ;  /* 0x001c903601007387 */ /* 0x000fe80000100a00 */
[----:B------:R-:W2:Y:S04]  /*41140*/  LDL.LU.64 R152, [R1+0x1c0] ;  /* 0x0001c00001987983 */ /* 0x000ea80000300a00 */
[----:B------:R-:W2:Y:S04]  /*41150*/  LDL.LU.64 R156, [R1+0x180] ;  /* 0x00018000019c7983 */ /* 0x000ea80000300a00 */
[----:B------:R-:W-:Y:S04]  /*41160*/  STL.64 [R1+0x1c98], R52 ;  /* 0x001c983401007387 */ /* 0x000fe80000100a00 */
[----:B------:R-:W2:Y:S04]  /*41170*/  LDL.LU.64 R138, [R1+0x140] ;  /* 0x00014000018a7983 */ /* 0x000ea80000300a00 */
[----:B------:R-:W2:Y:S04]  /*41180*/  LDL.LU.64 R236, [R1+0x100] ;  /* 0x0001000001ec7983 */ /* 0x000ea80000300a00 */
[----:B------:R1:W-:Y:S01]  /*41190*/  STL.64 [R1+0x1ca0], R48 ;  /* 0x001ca03001007387 */ /* 0x0003e20000100a00 */
[----:B---3--:R-:W-:-:S03]  /*411a0*/  IMAD.WIDE R50, R5, 0x4, R242 ;  /* 0x0000000405327825 */ /* 0x008fc600078e02f2 */
[----:B------:R-:W3:Y:S04]  /*411b0*/  LDL.LU.64 R240, [R1+0xc0] ;  /* 0x0000c00001f07983 */ /* 0x000ee80000300a00 */
[----:B------:R-:W3:Y:S01]  /*411c0*/  LDL.LU.64 R242, [R1+0x80] ;  /* 0x0000800001f27983 */ /* 0x000ee20000300a00 */
[----:B------:R-:W-:-:S04]  /*411d0*/  IMAD.WIDE R40, R5, 0x4, R40 ;  /* 0x0000000405287825 */ /* 0x000fc800078e0228 */
[----:B------:R-:W-:-:S04]  /*411e0*/  IMAD.WIDE R30, R5, 0x4, R30 ;  /* 0x00000004051e7825 */ /* 0x000fc800078e021e */
[C---:B----4-:R-:W-:Y:S01]  /*411f0*/  IMAD.WIDE R32, R5.reuse, 0x4, R32 ;  /* 0x0000000405207825 */ /* 0x050fe200078e0220 */
[----:B------:R4:W-:Y:S03]  /*41200*/  STL.64 [R1+0x1ca8], R44 ;  /* 0x001ca82c01007387 */ /* 0x0009e60000100a00 */
[C---:B------:R-:W-:Y:S01]  /*41210*/  IMAD.WIDE R46, R5.reuse, 0x4, R46 ;  /* 0x00000004052e7825 */ /* 0x040fe200078e022e */
[----:B------:R4:W-:Y:S03]  /*41220*/  STL.64 [R1+0x1e10], R40 ;  /* 0x001e102801007387 */ /* 0x0009e60000100a00 */
[C---:B------:R-:W-:Y:S01]  /*41230*/  IMAD.WIDE R42, R5.reuse, 0x4, R42 ;  /* 0x00000004052a7825 */ /* 0x040fe200078e022a */
[----:B------:R4:W-:Y:S03]  /*41240*/  STL.64 [R1+0x1e08], R30 ;  /* 0x001e081e01007387 */ /* 0x0009e60000100a00 */
[C---:B------:R-:W-:Y:S01]  /*41250*/  IMAD.WIDE R38, R5.reuse, 0x4, R38 ;  /* 0x0000000405267825 */ /* 0x040fe200078e0226 */
[----:B------:R-:W-:Y:S03]  /*41260*/  STL.64 [R1+0x1e00], R50 ;  /* 0x001e003201007387 */ /* 0x000fe60000100a00 */
[C---:B------:R-:W-:Y:S01]  /*41270*/  IMAD.WIDE R28, R5.reuse, 0x4, R28 ;  /* 0x00000004051c7825 */ /* 0x040fe200078e021c */
[----:B------:R4:W-:Y:S03]  /*41280*/  STL.64 [R1+0x1df8], R32 ;  /* 0x001df82001007387 */ /* 0x0009e60000100a00 */
[C---:B------:R-:W-:Y:S01]  /*41290*/  IMAD.WIDE R36, R5.reuse, 0x4, R36 ;  /* 0x0000000405247825 */ /* 0x040fe200078e0224 */
[----:B------:R-:W-:Y:S03]  /*412a0*/  STL.64 [R1+0x1df0], R46 ;  /* 0x001df02e01007387 */ /* 0x000fe60000100a00 */
[C---:B------:R-:W-:Y:S01]  /*412b0*/  IMAD.WIDE R26, R5.reuse, 0x4, R26 ;  /* 0x00000004051a7825 */ /* 0x040fe200078e021a */
[----:B------:R-:W-:Y:S03]  /*412c0*/  STL.64 [R1+0x1de8], R42 ;  /* 0x001de82a01007387 */ /* 0x000fe60000100a00 */
[C---:B------:R-:W-:Y:S01]  /*412d0*/  IMAD.WIDE R34, R5.reuse, 0x4, R34 ;  /* 0x0000000405227825 */ /* 0x040fe200078e0222 */
[----:B------:R-:W-:Y:S04]  /*412e0*/  STL.64 [R1+0x1de0], R38 ;  /* 0x001de02601007387 */ /* 0x000fe80000100a00 */
[----:B------:R4:W-:Y:S04]  /*412f0*/  STL.64 [R1+0x1dd8], R28 ;  /* 0x001dd81c01007387 */ /* 0x0009e80000100a00 */
[----:B------:R-:W-:Y:S04]  /*41300*/  STL.64 [R1+0x1dd0], R36 ;  /* 0x001dd02401007387 */ /* 0x000fe80000100a00 */
[----:B------:R4:W-:Y:S04]  /*41310*/  STL.64 [R1+0x1dc8], R26 ;  /* 0x001dc81a01007387 */ /* 0x0009e80000100a00 */
[----:B------:R4:W-:Y:S04]  /*41320*/  STL.64 [R1+0x1dc0], R34 ;  /* 0x001dc02201007387 */ /* 0x0009e80000100a00 */
[----:B------:R-:W-:Y:S04]  /*41330*/  LDGSTS.E [R0+0x63080], desc[UR60][R44.64], P1 ;  /* 0x630800002c007fae */ /* 0x000fe8000892187c */
[----:B------:R-:W-:Y:S04]  /*41340*/  LDGSTS.E [R0+0x63480], desc[UR60][R40.64], P1 ;  /* 0x6348000028007fae */ /* 0x000fe8000892187c */
[----:B------:R-:W-:Y:S04]  /*41350*/  LDGSTS.E [R0+0x63880], desc[UR60][R30.64], P1 ;  /* 0x638800001e007fae */ /* 0x000fe8000892187c */
[----:B------:R4:W-:Y:S04]  /*41360*/  LDGSTS.E [R0+0x63c80], desc[UR60][R50.64], P1 ;  /* 0x63c8000032007fae */ /* 0x0009e8000892187c */
[----:B------:R-:W-:Y:S04]  /*41370*/  LDGSTS.E [R0+0x64080], desc[UR60][R32.64], P1 ;  /* 0x6408000020007fae */ /* 0x000fe8000892187c */
[----:B------:R-:W-:Y:S04]  /*41380*/  LDGSTS.E [R0+0x64480], desc[UR60][R46.64], P1 ;  /* 0x644800002e007fae */ /* 0x000fe8000892187c */
[----:B------:R-:W-:Y:S04]  /*41390*/  LDGSTS.E [R0+0x64880], desc[UR60][R42.64], P1 ;  /* 0x648800002a007fae */ /* 0x000fe8000892187c */
[----:B------:R4:W-:Y:S04]  /*413a0*/  LDGSTS.E [R0+0x64c80], desc[UR60][R38.64], P1 ;  /* 0x64c8000026007fae */ /* 0x0009e8000892187c */
[----:B------:R4:W-:Y:S04]  /*413b0*/  LDGSTS.E [R0+0x65080], desc[UR60][R28.64], P1 ;  /* 0x650800001c007fae */ /* 0x0009e8000892187c */
[----:B------:R-:W-:Y:S04]  /*413c0*/  LDGSTS.E [R0+0x65480], desc[UR60][R36.64], P1 ;  /* 0x6548000024007fae */ /* 0x000fe8000892187c */
[----:B------:R4:W-:Y:S04]  /*413d0*/  LDGSTS.E [R0+0x65880], desc[UR60][R26.64], P1 ;  /* 0x658800001a007fae */ /* 0x0009e8000892187c */
[----:B------:R4:W-:Y:S01]  /*413e0*/  LDGSTS.E [R0+0x65c80], desc[UR60][R34.64], P1 ;  /* 0x65c8000022007fae */ /* 0x0009e2000892187c */
[----:B--2---:R-:W-:-:S04]  /*413f0*/  IMAD.WIDE R24, R5, 0x4, R24 ;  /* 0x0000000405187825 */ /* 0x004fc800078e0218 */
[----:B-1----:R-:W-:-:S04]  /*41400*/  IMAD.WIDE R22, R5, 0x4, R154 ;  /* 0x0000000405167825 */ /* 0x002fc800078e029a */
[----:B------:R-:W-:-:S04]  /*41410*/  IMAD.WIDE R20, R5, 0x4, R152 ;  /* 0x0000000405147825 */ /* 0x000fc800078e0298 */
[----:B------:R-:W-:-:S04]  /*41420*/  IMAD.WIDE R18, R5, 0x4, R156 ;  /* 0x0000000405127825 */ /* 0x000fc800078e029c */
[C---:B------:R-:W-:Y:S01]  /*41430*/  IMAD.WIDE R16, R5.reuse, 0x4, R138 ;  /* 0x0000000405107825 */ /* 0x040fe200078e028a */
[----:B------:R1:W-:Y:S03]  /*41440*/  STL.64 [R1+0x1db8], R24 ;  /* 0x001db81801007387 */ /* 0x0003e60000100a00 */
[C---:B------:R-:W-:Y:S01]  /*41450*/  IMAD.WIDE R14, R5.reuse, 0x4, R236 ;  /* 0x00000004050e7825 */ /* 0x040fe200078e02ec */
[----:B------:R2:W-:Y:S03]  /*41460*/  STL.64 [R1+0x1db0], R22 ;  /* 0x001db01601007387 */ /* 0x0005e60000100a00 */
[C---:B---3--:R-:W-:Y:S01]  /*41470*/  IMAD.WIDE R12, R5.reuse, 0x4, R240 ;  /* 0x00000004050c7825 */ /* 0x048fe200078e02f0 */
[----:B------:R3:W-:Y:S03]  /*41480*/  STL.64 [R1+0x1da8], R20 ;  /* 0x001da81401007387 */ /* 0x0007e60000100a00 */
[C---:B------:R-:W-:Y:S01]  /*41490*/  IMAD.WIDE R10, R5.reuse, 0x4, R242 ;  /* 0x00000004050a7825 */ /* 0x040fe200078e02f2 */
[----:B------:R3:W-:Y:S04]  /*414a0*/  STL.64 [R1+0x1da0], R18 ;  /* 0x001da01201007387 */ /* 0x0007e80000100a00 */
[----:B------:R3:W-:Y:S04]  /*414b0*/  STL.64 [R1+0x1d98], R16 ;  /* 0x001d981001007387 */ /* 0x0007e80000100a00 */
[----:B------:R3:W-:Y:S04]  /*414c0*/  STL.64 [R1+0x1d90], R14 ;  /* 0x001d900e01007387 */ /* 0x0007e80000100a00 */
[----:B------:R3:W-:Y:S04]  /*414d0*/  STL.64 [R1+0x1d88], R12 ;  /* 0x001d880c01007387 */ /* 0x0007e80000100a00 */
[----:B------:R3:W-:Y:S04]  /*414e0*/  STL.64 [R1+0x1d80], R10 ;  /* 0x001d800a01007387 */ /* 0x0007e80000100a00 */
[----:B------:R-:W2:Y:S04]  /*414f0*/  LDL.LU.64 R48, [R1+0xf48] ;  /* 0x000f480001307983 */ /* 0x000ea80000300a00 */
[----:B----4-:R-:W4:Y:S04]  /*41500*/  LDL.LU.64 R44, [R1+0xf10] ;  /* 0x000f1000012c7983 */ /* 0x010f280000300a00 */
[----:B------:R-:W3:Y:S04]  /*41510*/  LDL.LU.64 R40, [R1+0xed8] ;  /* 0x000ed80001287983 */ /* 0x000ee80000300a00 */
[----:B------:R-:W3:Y:S04]  /*41520*/  LDL.LU.64 R30, [R1+0xea0] ;  /* 0x000ea000011e7983 */ /* 0x000ee80000300a00 */
[----:B------:R-:W3:Y:S04]  /*41530*/  LDL.LU.64 R32, [R1+0xe68] ;  /* 0x000e680001207983 */ /* 0x000ee80000300a00 */
[----:B------:R-:W3:Y:S04]  /*41540*/  LDL.LU.64 R242, [R1+0xe30] ;  /* 0x000e300001f27983 */ /* 0x000ee80000300a00 */
[----:B------:R-:W3:Y:S04]  /*41550*/  LDL.LU.64 R28, [R1+0xdf8] ;  /* 0x000df800011c7983 */ /* 0x000ee80000300a00 */
[----:B------:R-:W3:Y:S04]  /*41560*/  LDL.LU.64 R26, [R1+0xdc0] ;  /* 0x000dc000011a7983 */ /* 0x000ee80000300a00 */
[----:B------:R-:W3:Y:S04]  /*41570*/  LDL.LU.64 R36, [R1+0xd88] ;  /* 0x000d880001247983 */ /* 0x000ee80000300a00 */
[----:B------:R-:W3:Y:S04]  /*41580*/  LDL.LU.64 R34, [R1+0xd50] ;  /* 0x000d500001227983 */ /* 0x000ee80000300a00 */
        /* <DEDUP_REMOVED lines=8> */
[----:B-1----:R-:W3:Y:S04]  /*41610*/  LDL.LU.64 R24, [R1+0xd18] ;  /* 0x000d180001187983 */ /* 0x002ee80000300a00 */
[----:B------:R-:W3:Y:S01]  /*41620*/  LDL.LU.64 R66, [R1+0xce0] ;  /* 0x000ce00001427983 */ /* 0x000ee20000300a00 */
[----:B--2---:R-:W-:-:S04]  /*41630*/  IMAD.WIDE R136, R5, 0x4, R48 ;  /* 0x0000000405887825 */ /* 0x004fc800078e0230 */
[C---:B----4-:R-:W-:Y:S01]  /*41640*/  IMAD.WIDE R134, R5.reuse, 0x4, R44 ;  /* 0x0000000405867825 */ /* 0x050fe200078e022c */
[----:B------:R-:W2:Y:S03]  /*41650*/  LDL.LU.64 R48, [R1+0xca8] ;  /* 0x000ca80001307983 */ /* 0x000ea60000300a00 */
[C---:B---3--:R-:W-:Y:S02]  /*41660*/  IMAD.WIDE R132, R5.reuse, 0x4, R40 ;  /* 0x0000000405847825 */ /* 0x048fe400078e0228 */
[----:B------:R-:W3:Y:S02]  /*41670*/  LDL.LU.64 R40, [R1+0xc70] ;  /* 0x000c700001287983 */ /* 0x000ee40000300a00 */
        /* <DEDUP_REMOVED lines=25> */
[----:B------:R-:W-:Y:S04]  /*41810*/  LDGSTS.E [R2+0x40100], desc[UR60][R136.64], P1 ;  /* 0x4010000088027fae */ /* 0x000fe8000892187c */
[----:B------:R-:W4:Y:S04]  /*41820*/  LDL.LU.64 R66, [R1+0xa78] ;  /* 0x000a780001427983 */ /* 0x000f280000300a00 */
[----:B------:R-:W-:Y:S04]  /*41830*/  STL.64 [R1+0x880], R120 ;  /* 0x0008807801007387 */ /* 0x000fe80000100a00 */
        /* <DEDUP_REMOVED lines=11> */
[----:B--2---:R-:W-:-:S04]  /*418f0*/  IMAD.WIDE R112, R5, 0x4, R48 ;  /* 0x0000000405707825 */ /* 0x004fc800078e0230 */
[C---:B---3--:R-:W-:Y:S01]  /*41900*/  IMAD.WIDE R110, R5.reuse, 0x4, R40 ;  /* 0x00000004056e7825 */ /* 0x048fe200078e0228 */
[----:B------:R-:W2:Y:S04]  /*41910*/  LDL.LU.64 R48, [R1+0xa40] ;  /* 0x000a400001307983 */ /* 0x000ea80000300a00 */
[----:B------:R-:W-:Y:S04]  /*41920*/  STL.64 [R1+0x8b8], R118 ;  /* 0x0008b87601007387 */ /* 0x000fe80000100a00 */
[----:B------:R-:W3:Y:S04]  /*41930*/  LDL.LU.64 R40, [R1+0xa08] ;  /* 0x000a080001287983 */ /* 0x000ee80000300a00 */
[----:B------:R-:W-:Y:S01]  /*41940*/  STL.64 [R1+0x8f8], R116 ;  /* 0x0008f87401007387 */ /* 0x000fe20000100a00 */
[----:B----4-:R-:W-:-:S04]  /*41950*/  IMAD.WIDE R108, R5, 0x4, R30 ;  /* 0x00000004056c7825 */ /* 0x010fc800078e021e */
[C---:B------:R-:W-:Y:S01]  /*41960*/  IMAD.WIDE R106, R5.reuse, 0x4, R32 ;  /* 0x00000004056a7825 */ /* 0x040fe200078e0220 */
        /* <DEDUP_REMOVED lines=38> */
[----:B------:R-:W-:Y:S04]  /*41bd0*/  STL.64 [R1+0x1530], R96 ;  /* 0x0015306001007387 */ /* 0x000fe80000100a00 */
[----:B------:R-:W2:Y:S01]  /*41be0*/  LDL.LU.64 R66, [R1+0x780] ;  /* 0x0007800001427983 */ /* 0x000ea20000300a00 */
[----:B---3--:R-:W-:-:S03]  /*41bf0*/  IMAD.WIDE R88, R5, 0x4, R40 ;  /* 0x0000000405587825 */ /* 0x008fc600078e0228 */
[----:B------:R-:W-:Y:S01]  /*41c00*/  STL.64 [R1+0x1560], R94 ;  /* 0x0015605e01007387 */ /* 0x000fe20000100a00 */
[----:B----4-:R-:W-:-:S03]  /*41c10*/  IMAD.WIDE R86, R5, 0x4, R30 ;  /* 0x0000000405567825 */ /* 0x010fc600078e021e */
[----:B------:R-:W3:Y:S04]  /*41c20*/  LDL.LU.64 R40, [R1+0x740] ;  /* 0x0007400001287983 */ /* 0x000ee80000300a00 */
        /* <DEDUP_REMOVED lines=15> */
[----:B------:R-:W-:Y:S04]  /*41d20*/  STL.64 [R1+0x1670], R82 ;  /* 0x0016705201007387 */ /* 0x000fe80000100a00 */
[----:B------:R-:W4:Y:S01]  /*41d30*/  LDL.LU.64 R34, [R1+0x5c0] ;  /* 0x0005c00001227983 */ /* 0x000f220000300a00 */
[----:B------:R-:W-:-:S03]  /*41d40*/  IMAD.WIDE R76, R5, 0x4, R44 ;  /* 0x00000004054c7825 */ /* 0x000fc600078e022c */
[----:B------:R-:W-:Y:S01]  /*41d50*/  STL.64 [R1+0x16a8], R80 ;  /* 0x0016a85001007387 */ /* 0x000fe20000100a00 */
[----:B------:R-:W-:-:S03]  /*41d60*/  IMAD.WIDE R72, R5, 0x4, R24 ;  /* 0x0000000405487825 */ /* 0x000fc600078e0218 */
[----:B------:R-:W4:Y:S04]  /*41d70*/  LDL.LU.64 R24, [R1+0x580] ;  /* 0x0005800001187983 */ /* 0x000f280000300a00 */
[----:B------:R-:W-:Y:S01]  /*41d80*/  STL.64 [R1+0x16e0], R78 ;  /* 0x0016e04e01007387 */ /* 0x000fe20000100a00 */
[----:B------:R-:W-:-:S03]  /*41d90*/  IMAD.WIDE R70, R5, 0x4, R32 ;  /* 0x0000000405467825 */ /* 0x000fc600078e0220 */
        /* <DEDUP_REMOVED lines=14> */
[----:B------:R-:W-:Y:S04]  /*41e80*/  STL.64 [R1+0x1738], R74 ;  /* 0x0017384a01007387 */ /* 0x000fe80000100a00 */
[----:B------:R-:W2:Y:S04]  /*41e90*/  LDL.LU.64 R44, [R1+0x500] ;  /* 0x00050000012c7983 */ /* 0x000ea80000300a00 */
[----:B------:R-:W-:Y:S01]  /*41ea0*/  STL.64 [R1+0x1770], R72 ;  /* 0x0017704801007387 */ /* 0x000fe20000100a00 */
[----:B---3--:R-:W-:-:S03]  /*41eb0*/  IMAD.WIDE R64, R5, 0x4, R40 ;  /* 0x0000000405407825 */ /* 0x008fc600078e0228 */
[----:B------:R-:W-:Y:S04]  /*41ec0*/  STL.64 [R1+0x17a8], R70 ;  /* 0x0017a84601007387 */ /* 0x000fe80000100a00 */
[----:B------:R-:W3:Y:S04]  /*41ed0*/  LDL.LU.64 R40, [R1+0x4c0] ;  /* 0x0004c00001287983 */ /* 0x000ee80000300a00 */
[----:B------:R-:W-:Y:S01]  /*41ee0*/  STL.64 [R1+0x17e0], R68 ;  /* 0x0017e04401007387 */ /* 0x000fe20000100a00 */
[----:B----4-:R-:W-:-:S04]  /*41ef0*/  IMAD.WIDE R60, R5, 0x4, R242 ;  /* 0x00000004053c7825 */ /* 0x010fc800078e02f2 */
[C---:B------:R-:W-:Y:S01]  /*41f00*/  IMAD.WIDE R66, R5.reuse, 0x4, R66 ;  /* 0x0000000405427825 */ /* 0x040fe200078e0242 */
[----:B------:R-:W4:Y:S03]  /*41f10*/  LDL.LU.64 R242, [R1+0x480] ;  /* 0x0004800001f27983 */ /* 0x000f260000300a00 */
[----:B------:R-:W-:-:S04]  /*41f20*/  IMAD.WIDE R62, R5, 0x4, R30 ;  /* 0x00000004053e7825 */ /* 0x000fc800078e021e */
[----:B------:R-:W-:-:S04]  /*41f30*/  IMAD.WIDE R58, R5, 0x4, R28 ;  /* 0x00000004053a7825 */ /* 0x000fc800078e021c */
[C---:B------:R-:W-:Y:S01]  /*41f40*/  IMAD.WIDE R56, R5.reuse, 0x4, R26 ;  /* 0x0000000405387825 */ /* 0x040fe200078e021a */
[----:B------:R1:W-:Y:S04]  /*41f50*/  STL.64 [R1+0x1800], R66 ;  /* 0x0018004201007387 */ /* 0x0003e80000100a00 */
[----:B------:R-:W-:Y:S04]  /*41f60*/  STL.64 [R1+0x1820], R64 ;  /* 0x0018204001007387 */ /* 0x000fe80000100a00 */
[----:B------:R-:W3:Y:S04]  /*41f70*/  LDL.LU.64 R28, [R1+0x440] ;  /* 0x00044000011c7983 */ /* 0x000ee80000300a00 */
[----:B------:R-:W3:Y:S04]  /*41f80*/  LDL.LU.64 R46, [R1+0x3f8] ;  /* 0x0003f800012e7983 */ /* 0x000ee80000300a00 */
[----:B------:R-:W-:Y:S04]  /*41f90*/  STL.64 [R1+0x1838], R62 ;  /* 0x0018383e01007387 */ /* 0x000fe80000100a00 */
[----:B------:R-:W3:Y:S04]  /*41fa0*/  LDL.LU.64 R26, [R1+0x3b8] ;  /* 0x0003b800011a7983 */ /* 0x000ee80000300a00 */
[----:B------:R-:W3:Y:S01]  /*41fb0*/  LDL.LU.64 R42, [R1+0x378] ;  /* 0x00037800012a7983 */ /* 0x000ee20000300a00 */
[----:B------:R-:W-:-:S03]  /*41fc0*/  IMAD.WIDE R54, R5, 0x4, R36 ;  /* 0x0000000405367825 */ /* 0x000fc600078e0224 */
[----:B------:R-:W-:Y:S01]  /*41fd0*/  STL.64 [R1+0x1858], R60 ;  /* 0x0018583c01007387 */ /* 0x000fe20000100a00 */
[----:B------:R-:W-:-:S03]  /*41fe0*/  IMAD.WIDE R52, R5, 0x4, R34 ;  /* 0x0000000405347825 */ /* 0x000fc600078e0222 */
[----:B------:R-:W3:Y:S04]  /*41ff0*/  LDL.LU.64 R36, [R1+0x338] ;  /* 0x0003380001247983 */ /* 0x000ee80000300a00 */
[----:B------:R-:W3:Y:S04]  /*42000*/  LDL.LU.64 R34, [R1+0x2f8] ;  /* 0x0002f80001227983 */ /* 0x000ee80000300a00 */
[----:B------:R-:W-:Y:S04]  /*42010*/  STL.64 [R1+0x1ac8], R58 ;  /* 0x001ac83a01007387 */ /* 0x000fe80000100a00 */
[----:B------:R-:W3:Y:S04]  /*42020*/  LDL.LU.64 R32, [R1+0x2b8] ;  /* 0x0002b80001207983 */ /* 0x000ee80000300a00 */
[----:B------:R-:W3:Y:S01]  /*42030*/  LDL.LU.64 R30, [R1+0x278] ;  /* 0x00027800011e7983 */ /* 0x000ee20000300a00 */
[----:B------:R-:W-:-:S03]  /*42040*/  IMAD.WIDE R50, R5, 0x4, R24 ;  /* 0x0000000405327825 */ /* 0x000fc600078e0218 */
[----:B------:R-:W-:Y:S04]  /*42050*/  STL.64 [R1+0x1ae0], R56 ;  /* 0x001ae03801007387 */ /* 0x000fe80000100a00 */
[----:B------:R-:W3:Y:S04]  /*42060*/  LDL.LU.64 R24, [R1+0x238] ;  /* 0x0002380001187983 */ /* 0x000ee80000300a00 */
[----:B------:R-:W3:Y:S04]  /*42070*/  LDL.LU.64 R154, [R1+0x1f8] ;  /* 0x0001f800019a7983 */ /* 0x000ee80000300a00 */
        /* <DEDUP_REMOVED lines=18> */
[----:B----4-:R-:W-:-:S03]  /*421a0*/  IMAD.WIDE R38, R5, 0x4, R242 ;  /* 0x0000000405267825 */ /* 0x010fc600078e02f2 */
[----:B------:R-:W4:Y:S01]  /*421b0*/  LDL.LU.64 R242, [R1+0x78] ;  /* 0x0000780001f27983 */ /* 0x000f220000300a00 */
[----:B--2---:R-:W-:-:S04]  /*421c0*/  IMAD.WIDE R48, R5, 0x4, R48 ;  /* 0x0000000405307825 */ /* 0x004fc800078e0230 */
[----:B------:R-:W-:-:S04]  /*421d0*/  IMAD.WIDE R44, R5, 0x4, R44 ;  /* 0x00000004052c7825 */ /* 0x000fc800078e022c */
[----:B---3--:R-:W-:-:S04]  /*421e0*/  IMAD.WIDE R40, R5, 0x4, R40 ;  /* 0x0000000405287825 */ /* 0x008fc800078e0228 */
[----:B------:R-:W-:-:S04]  /*421f0*/  IMAD.WIDE R28, R5, 0x4, R28 ;  /* 0x00000004051c7825 */ /* 0x000fc800078e021c */
[C---:B------:R-:W-:Y:S01]  /*42200*/  IMAD.WIDE R46, R5.reuse, 0x4, R46 ;  /* 0x00000004052e7825 */ /* 0x040fe200078e022e */
[----:B------:R-:W-:Y:S04]  /*42210*/  STL.64 [R1+0x1bb8], R48 ;  /* 0x001bb83001007387 */ /* 0x000fe80000100a00 */
[----:B------:R-:W-:Y:S01]  /*42220*/  STL.64 [R1+0x1d48], R44 ;  /* 0x001d482c01007387 */ /* 0x000fe20000100a00 */
[----:B------:R-:W-:-:S03]  /*42230*/  IMAD.WIDE R26, R5, 0x4, R26 ;  /* 0x00000004051a7825 */ /* 0x000fc600078e021a */
[----:B------:R2:W-:Y:S01]  /*42240*/  STL.64 [R1+0x1d40], R40 ;  /* 0x001d402801007387 */ /* 0x0005e20000100a00 */
[----:B------:R-:W-:-:S03]  /*42250*/  IMAD.WIDE R42, R5, 0x4, R42 ;  /* 0x00000004052a7825 */ /* 0x000fc600078e022a */
[----:B------:R3:W-:Y:S01]  /*42260*/  STL.64 [R1+0x1d38], R38 ;  /* 0x001d382601007387 */ /* 0x0007e20000100a00 */
[----:B------:R-:W-:-:S03]  /*42270*/  IMAD.WIDE R36, R5, 0x4, R36 ;  /* 0x0000000405247825 */ /* 0x000fc600078e0224 */
[----:B------:R3:W-:Y:S01]  /*42280*/  STL.64 [R1+0x1d30], R28 ;  /* 0x001d301c01007387 */ /* 0x0007e20000100a00 */
[----:B------:R-:W-:-:S03]  /*42290*/  IMAD.WIDE R34, R5, 0x4, R34 ;  /* 0x0000000405227825 */ /* 0x000fc600078e0222 */
[----:B------:R-:W-:Y:S01]  /*422a0*/  STL.64 [R1+0x1d28], R46 ;  /* 0x001d282e01007387 */ /* 0x000fe20000100a00 */
[----:B------:R-:W-:-:S03]  /*422b0*/  IMAD.WIDE R32, R5, 0x4, R32 ;  /* 0x0000000405207825 */ /* 0x000fc600078e0220 */
[----:B------:R3:W-:Y:S01]  /*422c0*/  STL.64 [R1+0x1d20], R26 ;  /* 0x001d201a01007387 */ /* 0x0007e20000100a00 */
[----:B------:R-:W-:-:S03]  /*422d0*/  IMAD.WIDE R30, R5, 0x4, R30 ;  /* 0x00000004051e7825 */ /* 0x000fc600078e021e */
[----:B------:R-:W-:Y:S01]  /*422e0*/  STL.64 [R1+0x1d18], R42 ;  /* 0x001d182a01007387 */ /* 0x000fe20000100a00 */
[----:B------:R-:W-:-:S03]  /*422f0*/  IMAD.WIDE R24, R5, 0x4, R24 ;  /* 0x0000000405187825 */ /* 0x000fc600078e0218 */
[----:B------:R3:W-:Y:S01]  /*42300*/  STL.64 [R1+0x1d10], R36 ;  /* 0x001d102401007387 */ /* 0x0007e20000100a00 */
[----:B------:R-:W-:-:S03]  /*42310*/  IMAD.WIDE R22, R5, 0x4, R154 ;  /* 0x0000000405167825 */ /* 0x000fc600078e029a */
[----:B------:R3:W-:Y:S01]  /*42320*/  STL.64 [R1+0x1d08], R34 ;  /* 0x001d082201007387 */ /* 0x0007e20000100a00 */
[----:B------:R-:W-:-:S03]  /*42330*/  IMAD.WIDE R20, R5, 0x4, R152 ;  /* 0x0000000405147825 */ /* 0x000fc600078e0298 */
[----:B------:R-:W-:Y:S01]  /*42340*/  STL.64 [R1+0x1d00], R32 ;  /* 0x001d002001007387 */ /* 0x000fe20000100a00 */
[----:B------:R-:W-:-:S03]  /*42350*/  IMAD.WIDE R18, R5, 0x4, R156 ;  /* 0x0000000405127825 */ /* 0x000fc600078e029c */
[----:B------:R-:W-:Y:S01]  /*42360*/  STL.64 [R1+0x1cf8], R30 ;  /* 0x001cf81e01007387 */ /* 0x000fe20000100a00 */
[----:B------:R-:W-:-:S03]  /*42370*/  IMAD.WIDE R16, R5, 0x4, R138 ;  /* 0x0000000405107825 */ /* 0x000fc600078e028a */
[----:B------:R3:W-:Y:S01]  /*42380*/  STL.64 [R1+0x1cf0], R24 ;  /* 0x001cf01801007387 */ /* 0x0007e20000100a00 */
[----:B------:R-:W-:-:S03]  /*42390*/  IMAD.WIDE R14, R5, 0x4, R236 ;  /* 0x00000004050e7825 */ /* 0x000fc600078e02ec */
[----:B------:R3:W-:Y:S01]  /*423a0*/  STL.64 [R1+0x1ce8], R22 ;  /* 0x001ce81601007387 */ /* 0x0007e20000100a00 */
[----:B------:R-:W-:-:S03]  /*423b0*/  IMAD.WIDE R12, R5, 0x4, R240 ;  /* 0x00000004050c7825 */ /* 0x000fc600078e02f0 */
[----:B------:R3:W-:Y:S04]  /*423c0*/  STL.64 [R1+0x1ce0], R20 ;  /* 0x001ce01401007387 */ /* 0x0007e80000100a00 */
[----:B------:R3:W-:Y:S04]  /*423d0*/  STL.64 [R1+0x1cd8], R18 ;  /* 0x001cd81201007387 */ /* 0x0007e80000100a00 */
[----:B------:R3:W-:Y:S04]  /*423e0*/  STL.64 [R1+0x1cd0], R16 ;  /* 0x001cd01001007387 */ /* 0x0007e80000100a00 */
[----:B------:R3:W-:Y:S04]  /*423f0*/  STL.64 [R1+0x1cc8], R14 ;  /* 0x001cc80e01007387 */ /* 0x0007e80000100a00 */
[----:B------:R3:W-:Y:S04]  /*42400*/  STL.64 [R1+0x1cc0], R12 ;  /* 0x001cc00c01007387 */ /* 0x0007e80000100a00 */
[----:B------:R3:W-:Y:S04]  /*42410*/  LDGSTS.E [R2+0x63100], desc[UR60][R48.64], P1 ;  /* 0x6310000030027fae */ /* 0x0007e8000892187c */
[----:B------:R3:W-:Y:S04]  /*42420*/  LDGSTS.E [R2+0x63500], desc[UR60][R44.64], P1 ;  /* 0x635000002c027fae */ /* 0x0007e8000892187c */
[----:B------:R-:W-:Y:S04]  /*42430*/  LDGSTS.E [R2+0x63900], desc[UR60][R40.64], P1 ;  /* 0x6390000028027fae */ /* 0x000fe8000892187c */
[----:B------:R-:W-:Y:S04]  /*42440*/  LDGSTS.E [R2+0x63d00], desc[UR60][R38.64], P1 ;  /* 0x63d0000026027fae */ /* 0x000fe8000892187c */
[----:B------:R-:W-:Y:S04]  /*42450*/  LDGSTS.E [R2+0x64100], desc[UR60][R28.64], P1 ;  /* 0x641000001c027fae */ /* 0x000fe8000892187c */
[----:B------:R-:W-:Y:S04]  /*42460*/  LDGSTS.E [R2+0x64500], desc[UR60][R46.64], P1 ;  /* 0x645000002e027fae */ /* 0x000fe8000892187c */
[----:B------:R-:W-:Y:S04]  /*42470*/  LDGSTS.E [R2+0x64900], desc[UR60][R26.64], P1 ;  /* 0x649000001a027fae */ /* 0x000fe8000892187c */
[----:B------:R3:W-:Y:S04]  /*42480*/  LDGSTS.E [R2+0x64d00], desc[UR60][R42.64], P1 ;  /* 0x64d000002a027fae */ /* 0x0007e8000892187c */
[----:B------:R3:W-:Y:S04]  /*42490*/  LDGSTS.E [R2+0x65100], desc[UR60][R36.64], P1 ;  /* 0x6510000024027fae */ /* 0x0007e8000892187c */
[----:B------:R3:W-:Y:S04]  /*424a0*/  LDGSTS.E [R2+0x65500], desc[UR60][R34.64], P1 ;  /* 0x6550000022027fae */ /* 0x0007e8000892187c */
[----:B------:R-:W-:Y:S04]  /*424b0*/  LDGSTS.E [R2+0x65900], desc[UR60][R32.64], P1 ;  /* 0x6590000020027fae */ /* 0x000fe8000892187c */
        /* <DEDUP_REMOVED lines=8> */
[----:B----4-:R-:W-:-:S05]  /*42540*/  IMAD.WIDE R10, R5, 0x4, R242 ;  /* 0x00000004050a7825 */ /* 0x010fca00078e02f2 */
[----:B------:R4:W-:Y:S04]  /*42550*/  STL.64 [R1+0x1cb8], R10 ;  /* 0x001cb80a01007387 */ /* 0x0009e80000100a00 */
[----:B-1----:R-:W4:Y:S04]  /*42560*/  LDL.LU.64 R66, [R1+0xf40] ;  /* 0x000f400001427983 */ /* 0x002f280000300a00 */
[----:B------:R-:W4:Y:S04]  /*42570*/  LDL.LU.64 R242, [R1+0xf08] ;  /* 0x000f080001f27983 */ /* 0x000f280000300a00 */
[----:B--2---:R-:W2:Y:S04]  /*42580*/  LDL.LU.64 R40, [R1+0xed0] ;  /* 0x000ed00001287983 */ /* 0x004ea80000300a00 */
[----:B---3--:R-:W3:Y:S04]  /*42590*/  LDL.LU.64 R38, [R1+0xe98] ;  /* 0x000e980001267983 */ /* 0x008ee80000300a00 */
        /* <DEDUP_REMOVED lines=9> */
[----:B------:R1:W-:Y:S01]  /*42630*/  LDGSTS.E [R2+0x67d00], desc[UR60][R10.64], P1 ;  /* 0x67d000000a027fae */ /* 0x0003e2000892187c */
[----:B----4-:R-:W-:-:S04]  /*42640*/  IMAD.WIDE R224, R5, 0x4, R66 ;  /* 0x0000000405e07825 */ /* 0x010fc800078e0242 */
[C---:B--2---:R-:W-:Y:S01]  /*42650*/  IMAD.WIDE R132, R5.reuse, 0x4, R40 ;  /* 0x0000000405847825 */ /* 0x044fe200078e0228 */
[----:B------:R-:W2:Y:S04]  /*42660*/  LDL.LU.64 R66, [R1+0xc68] ;  /* 0x000c680001427983 */ /* 0x000ea80000300a00 */
[----:B------:R-:W4:Y:S01]  /*42670*/  LDL.LU.64 R40, [R1+0xc30] ;  /* 0x000c300001287983 */ /* 0x000f220000300a00 */
[----:B---3--:R-:W-:-:S04]  /*42680*/  IMAD.WIDE R130, R5, 0x4, R38 ;  /* 0x0000000405827825 */ /* 0x008fc800078e0226 */
[----:B------:R-:W-:-:S04]  /*42690*/  IMAD.WIDE R128, R5, 0x4, R44 ;  /* 0x0000000405807825 */ /* 0x000fc800078e022c */
[C---:B------:R-:W-:Y:S01]  /*426a0*/  IMAD.WIDE R126, R5.reuse, 0x4, R28 ;  /* 0x00000004057e7825 */ /* 0x040fe200078e021c */
[----:B------:R-:W3:Y:S04]  /*426b0*/  LDL.LU.64 R44, [R1+0xbf8] ;  /* 0x000bf800012c7983 */ /* 0x000ee80000300a00 */
[----:B------:R-:W3:Y:S04]  /*426c0*/  LDL.LU.64 R28, [R1+0xbc0] ;  /* 0x000bc000011c7983 */ /* 0x000ee80000300a00 */
[----:B------:R-:W-:Y:S01]  /*426d0*/  STL.64 [R1+0x640], R132 ;  /* 0x0006408401007387 */ /* 0x000fe20000100a00 */
[----:B------:R-:W-:-:S04]  /*426e0*/  IMAD.WIDE R124, R5, 0x4, R26 ;  /* 0x00000004057c7825 */ /* 0x000fc800078e021a */
[C---:B------:R-:W-:Y:S01]  /*426f0*/  IMAD.WIDE R122, R5.reuse, 0x4, R36 ;  /* 0x00000004057a7825 */ /* 0x040fe200078e0224 */
[----:B------:R-:W3:Y:S04]  /*42700*/  LDL.LU.64 R26, [R1+0xb88] ;  /* 0x000b8800011a7983 */ /* 0x000ee80000300a00 */
[----:B------:R-:W-:Y:S04]  /*42710*/  STL.64 [R1+0x648], R130 ;  /* 0x0006488201007387 */ /* 0x000fe80000100a00 */
        /* <DEDUP_REMOVED lines=27> */
[----:B------:R-:W-:Y:S04]  /*428d0*/  LDGSTS.E [R3+0x42580], desc[UR60][R118.64], P1 ;  /* 0x4258000076037fae */ /* 0x000fe8000892187c */
[----:B------:R1:W-:Y:S04]  /*428e0*/  LDGSTS.E [R3+0x42980], desc[UR60][R116.64], P1 ;  /* 0x4298000074037fae */ /* 0x0003e8000892187c */
[----:B------:R1:W-:Y:S04]  /*428f0*/  LDGSTS.E [R3+0x42d80], desc[UR60][R114.64], P1 ;  /* 0x42d8000072037fae */ /* 0x0003e8000892187c */
[----:B------:R1:W-:Y:S01]  /*42900*/  LDGSTS.E [R3+0x43180], desc[UR60][R112.64], P1 ;  /* 0x4318000070037fae */ /* 0x0003e2000892187c */
[----:B--2---:R-:W-:-:S04]  /*42910*/  IMAD.WIDE R110, R5, 0x4, R66 ;  /* 0x00000004056e7825 */ /* 0x004fc800078e0242 */
[C---:B----4-:R-:W-:Y:S01]  /*42920*/  IMAD.WIDE R108, R5.reuse, 0x4, R40 ;  /* 0x00000004056c7825 */ /* 0x050fe200078e0228 */
[----:B------:R-:W2:Y:S04]  /*42930*/  LDL.LU.64 R66, [R1+0xa00] ;  /* 0x000a000001427983 */ /* 0x000ea80000300a00 */
[----:B------:R-:W-:Y:S04]  /*42940*/  STL.64 [R1+0x7c0], R116 ;  /* 0x0007c07401007387 */ /* 0x000fe80000100a00 */
[----:B------:R-:W4:Y:S04]  /*42950*/  LDL.LU.64 R40, [R1+0x9c8] ;  /* 0x0009c80001287983 */ /* 0x000f280000300a00 */
[----:B------:R-:W-:Y:S04]  /*42960*/  STL.64 [R1+0x800], R114 ;  /* 0x0008007201007387 */ /* 0x000fe80000100a00 */
[----:B------:R-:W-:Y:S01]  /*42970*/  STL.64 [R1+0x840], R112 ;  /* 0x0008407001007387 */ /* 0x000fe20000100a00 */
[----:B---3--:R-:W-:-:S04]  /*42980*/  IMAD.WIDE R104, R5, 0x4, R28 ;  /* 0x0000000405687825 */ /* 0x008fc800078e021c */
[C---:B------:R-:W-:Y:S01]  /*42990*/  IMAD.WIDE R106, R5.reuse, 0x4, R44 ;  /* 0x00000004056a7825 */ /* 0x040fe200078e022c */
[----:B------:R-:W3:Y:S04]  /*429a0*/  LDL.LU.64 R28, [R1+0x990] ;  /* 0x00099000011c7983 */ /* 0x000ee80000300a00 */
[----:B------:R-:W-:Y:S01]  /*429b0*/  STL.64 [R1+0x878], R110 ;  /* 0x0008786e01007387 */ /* 0x000fe20000100a00 */
[----:B------:R-:W-:-:S03]  /*429c0*/  IMAD.WIDE R102, R5, 0x4, R26 ;  /* 0x0000000405667825 */ /* 0x000fc600078e021a */
        /* <DEDUP_REMOVED lines=8> */
[----:B------:R-:W-:-:S03]  /*42a50*/  IMAD.WIDE R96, R5, 0x4, R24 ;  /* 0x0000000405607825 */ /* 0x000fc600078e0218 */
        /* <DEDUP_REMOVED lines=10> */
[----:B------:R1:W-:Y:S04]  /*42b00*/  LDGSTS.E [R3+0x43580], desc[UR60][R110.64], P1 ;  /* 0x435800006e037fae */ /* 0x0003e8000892187c */
[----:B------:R-:W3:Y:S04]  /*42b10*/  LDL.LU.64 R48, [R1+0x7b8] ;  /* 0x0007b80001307983 */ /* 0x000ee80000300a00 */
        /* <DEDUP_REMOVED lines=13> */
[----:B------:R-:W-:Y:S01]  /*42bf0*/  STL.64 [R1+0x14a8], R94 ;  /* 0x0014a85e01007387 */ /* 0x000fe20000100a00 */
[----:B----4-:R-:W-:-:S03]  /*42c00*/  IMAD.WIDE R86, R5, 0x4, R40 ;  /* 0x0000000405567825 */ /* 0x010fc600078e0228 */
[----:B------:R-:W4:Y:S04]  /*42c10*/  LDL.LU.64 R32, [R1+0x738] ;  /* 0x0007380001207983 */ /* 0x000f280000300a00 */
[----:B------:R-:W4:Y:S04]  /*42c20*/  LDL.LU.64 R40, [R1+0x6f8] ;  /* 0x0006f80001287983 */ /* 0x000f280000300a00 */
[----:B------:R-:W-:Y:S01]  /*42c30*/  STL.64 [R1+0x14d0], R92 ;  /* 0x0014d05c01007387 */ /* 0x000fe20000100a00 */
[----:B---3--:R-:W-:-:S04]  /*42c40*/  IMAD.WIDE R84, R5, 0x4, R28 ;  /* 0x0000000405547825 */ /* 0x008fc800078e021c */
        /* <DEDUP_REMOVED lines=10> */
[----:B------:R-:W-:Y:S04]  /*42cf0*/  STL.64 [R1+0x1580], R84 ;  /* 0x0015805401007387 */ /* 0x000fe80000100a00 */
[----:B------:R-:W-:Y:S01]  /*42d00*/  STL.64 [R1+0x15b0], R82 ;  /* 0x0015b05201007387 */ /* 0x000fe20000100a00 */
[----:B------:R-:W-:-:S03]  /*42d10*/  IMAD.WIDE R74, R5, 0x4, R24 ;  /* 0x00000004054a7825 */ /* 0x000fc600078e0218 */
[----:B------:R-:W3:Y:S04]  /*42d20*/  LDL.LU.64 R24, [R1+0x5b8] ;  /* 0x0005b80001187983 */ /* 0x000ee80000300a00 */
[----:B------:R-:W-:Y:S01]  /*42d30*/  STL.64 [R1+0x15e0], R80 ;  /* 0x0015e05001007387 */ /* 0x000fe20000100a00 */
[----:B------:R-:W-:-:S04]  /*42d40*/  IMAD.WIDE R72, R5, 0x4, R30 ;  /* 0x0000000405487825 */ /* 0x000fc800078e021e */
[C---:B------:R-:W-:Y:S01]  /*42d50*/  IMAD.WIDE R76, R5.reuse, 0x4, R38 ;  /* 0x00000004054c7825 */ /* 0x040fe200078e0226 */
[----:B------:R-:W3:Y:S04]  /*42d60*/  LDL.LU.64 R30, [R1+0x578] ;  /* 0x00057800011e7983 */ /* 0x000ee80000300a00 */
[----:B------:R-:W-:Y:S01]  /*42d70*/  STL.64 [R1+0x1610], R78 ;  /* 0x0016104e01007387 */ /* 0x000fe20000100a00 */
[----:B------:R-:W-:-:S04]  /*42d80*/  IMAD.WIDE R70, R5, 0x4, R44 ;  /* 0x0000000405467825 */ /* 0x000fc800078e022c */
[C---:B------:R-:W-:Y:S01]  /*42d90*/  IMAD.WIDE R68, R5.reuse, 0x4, R48 ;  /* 0x0000000405447825 */ /* 0x040fe200078e0230 */
[----:B------:R-:W-:Y:S04]  /*42da0*/  STL.64 [R1+0x1630], R76 ;  /* 0x0016304c01007387 */ /* 0x000fe80000100a00 */
[----:B------:R-:W3:Y:S04]  /*42db0*/  LDL.LU.64 R48, [R1+0x538] ;  /* 0x0005380001307983 */ /* 0x000ee80000300a00 */
[----:B------:R-:W-:Y:S04]  /*42dc0*/  STL.64 [R1+0x1668], R74 ;  /* 0x0016684a01007387 */ /* 0x000fe80000100a00 */
[----:B------:R-:W3:Y:S04]  /*42dd0*/  LDL.LU.64 R44, [R1+0x4f8] ;  /* 0x0004f800012c7983 */ /* 0x000ee80000300a00 */
[----:B------:R-:W-:Y:S04]  /*42de0*/  STL.64 [R1+0x16a0], R72 ;  /* 0x0016a04801007387 */ /* 0x000fe80000100a00 */
[----:B------:R-:W-:Y:S04]  /*42df0*/  STL.64 [R1+0x16d8], R70 ;  /* 0x0016d84601007387 */ /* 0x000fe80000100a00 */
        /* <DEDUP_REMOVED lines=14> */
[----:B--2---:R-:W-:-:S04]  /*42ee0*/  IMAD.WIDE R66, R5, 0x4, R66 ;  /* 0x0000000405427825 */ /* 0x004fc800078e0242 */
[----:B----4-:R-:W-:-:S04]  /*42ef0*/  IMAD.WIDE R64, R5, 0x4, R32 ;  /* 0x0000000405407825 */ /* 0x010fc800078e0220 */
[C---:B------:R-:W-:Y:S01]  /*42f00*/  IMAD.WIDE R62, R5.reuse, 0x4, R40 ;  /* 0x00000004053e7825 */ /* 0x040fe200078e0228 */
[----:B------:R-:W-:Y:S04]  /*42f10*/  STL.64 [R1+0x1730], R66 ;  /* 0x0017304201007387 */ /* 0x000fe80000100a00 */
[----:B------:R-:W-:Y:S01]  /*42f20*/  STL.64 [R1+0x1768], R64 ;  /* 0x0017684001007387 */ /* 0x000fe20000100a00 */
[----:B---3--:R-:W-:-:S04]  /*42f30*/  IMAD.WIDE R60, R5, 0x4, R28 ;  /* 0x00000004053c7825 */ /* 0x008fc800078e021c */
[C---:B------:R-:W-:Y:S01]  /*42f40*/  IMAD.WIDE R58, R5.reuse, 0x4, R26 ;  /* 0x00000004053a7825 */ /* 0x040fe200078e021a */
[----:B------:R-:W2:Y:S04]  /*42f50*/  LDL.LU.64 R28, [R1+0x438] ;  /* 0x00043800011c7983 */ /* 0x000ea80000300a00 */
[----:B------:R-:W3:Y:S04]  /*42f60*/  LDL.LU.64 R26, [R1+0x3f0] ;  /* 0x0003f000011a7983 */ /* 0x000ee80000300a00 */
[----:B------:R-:W-:Y:S01]  /*42f70*/  STL.64 [R1+0x17a0], R62 ;  /* 0x0017a03e01007387 */ /* 0x000fe20000100a00 */
[----:B------:R-:W-:-:S03]  /*42f80*/  IMAD.WIDE R56, R5, 0x4, R36 ;  /* 0x0000000405387825 */ /* 0x000fc600078e0224 */
[----:B------:R4:W-:Y:S04]  /*42f90*/  LDGSTS.E [R3+0x60d80], desc[UR60][R66.64], P1 ;  /* 0x60d8000042037fae */ /* 0x0009e8000892187c */
[----:B------:R-:W4:Y:S04]  /*42fa0*/  LDL.LU.64 R36, [R1+0x3b0] ;  /* 0x0003b00001247983 */ /* 0x000f280000300a00 */
[----:B------:R1:W-:Y:S01]  /*42fb0*/  LDGSTS.E [R3+0x61180], desc[UR60][R64.64], P1 ;  /* 0x6118000040037fae */ /* 0x0003e2000892187c */
[----:B------:R-:W-:-:S03]  /*42fc0*/  IMAD.WIDE R54, R5, 0x4, R34 ;  /* 0x0000000405367825 */ /* 0x000fc600078e0222 */
[----:B------:R1:W-:Y:S04]  /*42fd0*/  LDGSTS.E [R3+0x61580], desc[UR60][R62.64], P1 ;  /* 0x615800003e037fae */ /* 0x0003e8000892187c */
[----:B------:R-:W4:Y:S04]  /*42fe0*/  LDL.LU.64 R34, [R1+0x370] ;  /* 0x0003700001227983 */ /* 0x000f280000300a00 */
[----:B------:R-:W-:Y:S01]  /*42ff0*/  STL.64 [R1+0x17d8], R60 ;  /* 0x0017d83c01007387 */ /* 0x000fe20000100a00 */
[----:B------:R-:W-:-:S03]  /*43000*/  IMAD.WIDE R52, R5, 0x4, R24 ;  /* 0x0000000405347825 */ /* 0x000fc600078e0218 */
[----:B------:R1:W-:Y:S04]  /*43010*/  LDGSTS.E [R3+0x61980], desc[UR60][R60.64], P1 ;  /* 0x619800003c037fae */ /* 0x0003e8000892187c */
[----:B------:R-:W4:Y:S04]  /*43020*/  LDL.LU.64 R24, [R1+0x330] ;  /* 0x0003300001187983 */ /* 0x000f280000300a00 */
        /* <DEDUP_REMOVED lines=16> */
[----:B------:R-:W1:Y:S01]  /*43130*/  LDL.LU.64 R240, [R1+0x70] ;  /* 0x0000700001f07983 */ /* 0x000e620000300a00 */
[----:B------:R-:W-:-:S04]  /*43140*/  IMAD.WIDE R48, R5, 0x4, R48 ;  /* 0x0000000405307825 */ /* 0x000fc800078e0230 */
[----:B------:R-:W-:-:S04]  /*43150*/  IMAD.WIDE R44, R5, 0x4, R44 ;  /* 0x00000004052c7825 */ /* 0x000fc800078e022c */
[----:B------:R-:W-:-:S04]  /*43160*/  IMAD.WIDE R42, R5, 0x4, R42 ;  /* 0x00000004052a7825 */ /* 0x000fc800078e022a */
[C---:B------:R-:W-:Y:S01]  /*43170*/  IMAD.WIDE R38, R5.reuse, 0x4, R38 ;  /* 0x0000000405267825 */ /* 0x040fe200078e0226 */
[----:B------:R1:W-:Y:S04]  /*43180*/  LDGSTS.E [R3+0x61d80], desc[UR60][R58.64], P1 ;  /* 0x61d800003a037fae */ /* 0x0003e8000892187c */
[----:B------:R-:W-:Y:S04]  /*43190*/  STL.64 [R1+0x18c0], R48 ;  /* 0x0018c03001007387 */ /* 0x000fe80000100a00 */
[----:B------:R1:W-:Y:S04]  /*431a0*/  STL.64 [R1+0x1c70], R44 ;  /* 0x001c702c01007387 */ /* 0x0003e80000100a00 */
[----:B------:R-:W-:Y:S04]  /*431b0*/  STL.64 [R1+0x1c68], R42 ;  /* 0x001c682a01007387 */ /* 0x000fe80000100a00 */
[----:B------:R-:W-:Y:S04]  /*431c0*/  STL.64 [R1+0x1c60], R38 ;  /* 0x001c602601007387 */ /* 0x000fe80000100a00 */
[----:B------:R1:W-:Y:S04]  /*431d0*/  LDGSTS.E [R3+0x62180], desc[UR60][R56.64], P1 ;  /* 0x6218000038037fae */ /* 0x0003e8000892187c */
[----:B------:R1:W-:Y:S04]  /*431e0*/  LDGSTS.E [R3+0x62580], desc[UR60][R54.64], P1 ;  /* 0x6258000036037fae */ /* 0x0003e8000892187c */
[----:B------:R1:W-:Y:S04]  /*431f0*/  LDGSTS.E [R3+0x62980], desc[UR60][R52.64], P1 ;  /* 0x6298000034037fae */ /* 0x0003e8000892187c */
[----:B------:R1:W-:Y:S04]  /*43200*/  LDGSTS.E [R3+0x62d80], desc[UR60][R50.64], P1 ;  /* 0x62d8000032037fae */ /* 0x0003e8000892187c */
[----:B------:R1:W-:Y:S04]  /*43210*/  LDGSTS.E [R3+0x63180], desc[UR60][R48.64], P1 ;  /* 0x6318000030037fae */ /* 0x0003e8000892187c */
[----:B------:R-:W-:Y:S04]  /*43220*/  LDGSTS.E [R3+0x63580], desc[UR60][R44.64], P1 ;  /* 0x635800002c037fae */ /* 0x000fe8000892187c */
[----:B------:R-:W-:Y:S04]  /*43230*/  LDGSTS.E [R3+0x63980], desc[UR60][R42.64], P1 ;  /* 0x639800002a037fae */ /* 0x000fe8000892187c */
[----:B------:R-:W-:Y:S01]  /*43240*/  LDGSTS.E [R3+0x63d80], desc[UR60][R38.64], P1 ;  /* 0x63d8000026037fae */ /* 0x000fe2000892187c */
[----:B--2---:R-:W-:-:S04]  /*43250*/  IMAD.WIDE R28, R5, 0x4, R28 ;  /* 0x00000004051c7825 */ /* 0x004fc800078e021c */
[----:B---3--:R-:W-:-:S04]  /*43260*/  IMAD.WIDE R26, R5, 0x4, R26 ;  /* 0x00000004051a7825 */ /* 0x008fc800078e021a */
[C---:B----4-:R-:W-:Y:S01]  /*43270*/  IMAD.WIDE R36, R5.reuse, 0x4, R36 ;  /* 0x0000000405247825 */ /* 0x050fe200078e0224 */
[----:B------:R2:W-:Y:S03]  /*43280*/  STL.64 [R1+0x1c58], R28 ;  /* 0x001c581c01007387 */ /* 0x0005e60000100a00 */
[C---:B------:R-:W-:Y:S01]  /*43290*/  IMAD.WIDE R34, R5.reuse, 0x4, R34 ;  /* 0x0000000405227825 */ /* 0x040fe200078e0222 */
[----:B------:R3:W-:Y:S03]  /*432a0*/  STL.64 [R1+0x1c50], R26 ;  /* 0x001c501a01007387 */ /* 0x0007e60000100a00 */
[----:B------:R-:W-:-:S04]  /*432b0*/  IMAD.WIDE R24, R5, 0x4, R24 ;  /* 0x0000000405187825 */ /* 0x000fc800078e0218 */
[----:B------:R-:W-:-:S04]  /*432c0*/  IMAD.WIDE R46, R5, 0x4, R46 ;  /* 0x00000004052e7825 */ /* 0x000fc800078e022e */
[C---:B------:R-:W-:Y:S01]  /*432d0*/  IMAD.WIDE R40, R5.reuse, 0x4, R40 ;  /* 0x0000000405287825 */ /* 0x040fe200078e0228 */
        /* <DEDUP_REMOVED lines=8> */
[----:B------:R-:W-:Y:S03]  /*43360*/  STL.64 [R1+0x1c28], R40 ;  /* 0x001c282801007387 */ /* 0x000fe60000100a00 */
[C---:B------:R-:W-:Y:S01]  /*43370*/  IMAD.WIDE R18, R5.reuse, 0x4, R134 ;  /* 0x0000000405127825 */ /* 0x040fe200078e0286 */
[----:B------:R4:W-:Y:S03]  /*43380*/  STL.64 [R1+0x1c20], R32 ;  /* 0x001c202001007387 */ /* 0x0009e60000100a00 */
[C---:B------:R-:W-:Y:S01]  /*43390*/  IMAD.WIDE R16, R5.reuse, 0x4, R156 ;  /* 0x0000000405107825 */ /* 0x040fe200078e029c */
[----:B------:R4:W-:Y:S03]  /*433a0*/  STL.64 [R1+0x1c18], R30 ;  /* 0x001c181e01007387 */ /* 0x0009e60000100a00 */
[C---:B------:R-:W-:Y:S01]  /*433b0*/  IMAD.WIDE R14, R5.reuse, 0x4, R138 ;  /* 0x00000004050e7825 */ /* 0x040fe200078e028a */
[----:B------:R4:W-:Y:S03]  /*433c0*/  STL.64 [R1+0x1c10], R22 ;  /* 0x001c101601007387 */ /* 0x0009e60000100a00 */
[C---:B------:R-:W-:Y:S01]  /*433d0*/  IMAD.WIDE R12, R5.reuse, 0x4, R236 ;  /* 0x00000004050c7825 */ /* 0x040fe200078e02ec */
[----:B------:R4:W-:Y:S03]  /*433e0*/  STL.64 [R1+0x1c08], R20 ;  /* 0x001c081401007387 */ /* 0x0009e60000100a00 */
[C---:B-1----:R-:W-:Y:S01]  /*433f0*/  IMAD.WIDE R10, R5.reuse, 0x4, R240 ;  /* 0x00000004050a7825 */ /* 0x042fe200078e02f0 */
[----:B------:R1:W-:Y:S04]  /*43400*/  STL.64 [R1+0x1c00], R18 ;  /* 0x001c001201007387 */ /* 0x0003e80000100a00 */
[----:B------:R1:W-:Y:S04]  /*43410*/  STL.64 [R1+0x1bf8], R16 ;  /* 0x001bf81001007387 */ /* 0x0003e80000100a00 */
[----:B------:R1:W-:Y:S04]  /*43420*/  STL.64 [R1+0x1bf0], R14 ;  /* 0x001bf00e01007387 */ /* 0x0003e80000100a00 */
[----:B------:R1:W-:Y:S04]  /*43430*/  STL.64 [R1+0x1be8], R12 ;  /* 0x001be80c01007387 */ /* 0x0003e80000100a00 */
[----:B------:R1:W-:Y:S04]  /*43440*/  STL.64 [R1+0x1be0], R10 ;  /* 0x001be00a01007387 */ /* 0x0003e80000100a00 */
[----:B------:R-:W4:Y:S04]  /*43450*/  LDL.LU.64 R44, [R1+0xf38] ;  /* 0x000f3800012c7983 */ /* 0x000f280000300a00 */
        /* <DEDUP_REMOVED lines=12> */
[----:B--2---:R-:W2:Y:S04]  /*43520*/  LDL.LU.64 R28, [R1+0xf00] ;  /* 0x000f0000011c7983 */ /* 0x004ea80000300a00 */
[----:B------:R-:W2:Y:S04]  /*43530*/  LDL.LU.64 R64, [R1+0xec8] ;  /* 0x000ec80001407983 */ /* 0x000ea80000300a00 */
[----:B---3--:R-:W3:Y:S04]  /*43540*/  LDL.LU.64 R26, [R1+0xe90] ;  /* 0x000e9000011a7983 */ /* 0x008ee80000300a00 */
[----:B------:R-:W3:Y:S04]  /*43550*/  LDL.LU.64 R42, [R1+0xe58] ;  /* 0x000e5800012a7983 */ /* 0x000ee80000300a00 */
[----:B----4-:R-:W4:Y:S04]  /*43560*/  LDL.LU.64 R36, [R1+0xe20] ;  /* 0x000e200001247983 */ /* 0x010f280000300a00 */
        /* <DEDUP_REMOVED lines=9> */
[----:B------:R1:W-:Y:S04]  /*43600*/  LDGSTS.E [R3+0x67180], desc[UR60][R16.64], P1 ;  /* 0x6718000010037fae */ /* 0x0003e8000892187c */
[----:B------:R1:W-:Y:S04]  /*43610*/  LDGSTS.E [R3+0x67580], desc[UR60][R14.64], P1 ;  /* 0x675800000e037fae */ /* 0x0003e8000892187c */
[----:B------:R1:W-:Y:S04]  /*43620*/  LDGSTS.E [R3+0x67980], desc[UR60][R12.64], P1 ;  /* 0x679800000c037fae */ /* 0x0003e8000892187c */
[----:B------:R1:W-:Y:S01]  /*43630*/  LDGSTS.E [R3+0x67d80], desc[UR60][R10.64], P1 ;  /* 0x67d800000a037fae */ /* 0x0003e2000892187c */
[----:B------:R-:W-:-:S03]  /*43640*/  IMAD.WIDE R190, R5, 0x4, R44 ;  /* 0x0000000405be7825 */ /* 0x000fc600078e022c */
[----:B------:R-:W4:Y:S04]  /*43650*/  LDL.LU.64 R44, [R1+0xbf0] ;  /* 0x000bf000012c7983 */ /* 0x000f280000300a00 */
[----:B------:R-:W-:Y:S01]  /*43660*/  LDGSTS.E [R4+0x40200], desc[UR60][R190.64], P1 ;  /* 0x40200000be047fae */ /* 0x000fe2000892187c */
[----:B--2---:R-:W-:-:S04]  /*43670*/  IMAD.WIDE R198, R5, 0x4, R28 ;  /* 0x0000000405c67825 */ /* 0x004fc800078e021c */
[C---:B---3--:R-:W-:Y:S01]  /*43680*/  IMAD.WIDE R214, R5.reuse, 0x4, R26 ;  /* 0x0000000405d67825 */ /* 0x048fe200078e021a */
[----:B------:R-:W2:Y:S04]  /*43690*/  LDL.LU.64 R28, [R1+0xbb8] ;  /* 0x000bb800011c7983 */ /* 0x000ea80000300a00 */
[----:B------:R-:W3:Y:S01]  /*436a0*/  LDL.LU.64 R26, [R1+0xb80] ;  /* 0x000b8000011a7983 */ /* 0x000ee20000300a00 */
[----:B----4-:R-:W-:-:S04]  /*436b0*/  IMAD.WIDE R240, R5, 0x4, R36 ;  /* 0x0000000405f07825 */ /* 0x010fc800078e0224 */
[C---:B------:R-:W-:Y:S01]  /*436c0*/  IMAD.WIDE R120, R5.reuse, 0x4, R34 ;  /* 0x0000000405787825 */ /* 0x040fe200078e0222 */
[----:B------:R-:W4:Y:S04]  /*436d0*/  LDL.LU.64 R36, [R1+0xb48] ;  /* 0x000b480001247983 */ /* 0x000f280000300a00 */
[----:B------:R-:W4:Y:S01]  /*436e0*/  LDL.LU.64 R34, [R1+0xb10] ;  /* 0x000b100001227983 */ /* 0x000f220000300a00 */
[----:B------:R-:W-:-:S04]  /*436f0*/  IMAD.WIDE R116, R5, 0x4, R24 ;  /* 0x0000000405747825 */ /* 0x000fc800078e0218 */
[C---:B------:R-:W-:Y:S01]  /*43700*/  IMAD.WIDE R122, R5.reuse, 0x4, R62 ;  /* 0x00000004057a7825 */ /* 0x040fe200078e023e */
[----:B------:R-:W4:Y:S03]  /*43710*/  LDL.LU.64 R24, [R1+0xad8] ;  /* 0x000ad80001187983 */ /* 0x000f260000300a00 */
[----:B------:R-:W-:-:S04]  /*43720*/  IMAD.WIDE R114, R5, 0x4, R48 ;  /* 0x0000000405727825 */ /* 0x000fc800078e0230 */
[----:B------:R-:W-:-:S04]  /*43730*/  IMAD.WIDE R118, R5, 0x4, R38 ;  /* 0x0000000405767825 */ /* 0x000fc800078e0226 */
[C---:B------:R-:W-:Y:S01]  /*43740*/  IMAD.WIDE R112, R5.reuse, 0x4, R32 ;  /* 0x0000000405707825 */ /* 0x040fe200078e0220 */
[----:B------:R-:W-:Y:S04]  /*43750*/  STL.64 [R1+0x610], R122 ;  /* 0x0006107a01007387 */ /* 0x000fe80000100a00 */
[----:B------:R-:W4:Y:S04]  /*43760*/  LDL.LU.64 R48, [R1+0xaa0] ;  /* 0x000aa00001307983 */ /* 0x000f280000300a00 */
[----:B------:R-:W-:Y:S04]  /*43770*/  STL.64 [R1+0x638], R120 ;  /* 0x0006387801007387 */ /* 0x000fe80000100a00 */
        /* <DEDUP_REMOVED lines=12> */
[----:B------:R-:W-:-:S04]  /*43840*/  IMAD.WIDE R206, R5, 0x4, R64 ;  /* 0x0000000405ce7825 */ /* 0x000fc800078e0240 */
[C---:B------:R-:W-:Y:S01]  /*43850*/  IMAD.WIDE R222, R5.reuse, 0x4, R42 ;  /* 0x0000000405de7825 */ /* 0x040fe200078e022a */
        /* <DEDUP_REMOVED lines=14> */
[----:B------:R-:W-:-:S05]  /*43940*/  IMAD.WIDE R104, R5, 0x4, R44 ;  /* 0x0000000405687825 */ /* 0x000fca00078e022c */
[----:B------:R-:W-:Y:S01]  /*43950*/  LDGSTS.E [R4+0x43e00], desc[UR60][R104.64], P1 ;  /* 0x43e0000068047fae */ /* 0x000fe2000892187c */
        /* <DEDUP_REMOVED lines=23> */
[----:B------:R-:W-:-:S03]  /*43ad0*/  IMAD.WIDE R90, R5, 0x4, R32 ;  /* 0x00000004055a7825 */ /* 0x000fc600078e0220 */
[----:B------:R-:W-:Y:S04]  /*43ae0*/  STL.64 [R1+0x920], R94 ;  /* 0x0009205e01007387 */ /* 0x000fe80000100a00 */
[----:B------:R-:W4:Y:S01]  /*43af0*/  LDL.LU.64 R32, [R1+0x770] ;  /* 0x0007700001207983 */ /* 0x000f220000300a00 */
[----:B------:R-:W-:-:S03]  /*43b00*/  IMAD.WIDE R86, R5, 0x4, R40 ;  /* 0x0000000405567825 */ /* 0x000fc600078e0228 */
[----:B------:R-:W-:Y:S01]  /*43b10*/  STL.64 [R1+0x958], R92 ;  /* 0x0009585c01007387 */ /* 0x000fe20000100a00 */
[----:B------:R-:W-:-:S03]  /*43b20*/  IMAD.WIDE R84, R5, 0x4, R30 ;  /* 0x0000000405547825 */ /* 0x000fc600078e021e */
[----:B------:R-:W4:Y:S04]  /*43b30*/  LDL.LU.64 R40, [R1+0x730] ;  /* 0x0007300001287983 */ /* 0x000f280000300a00 */
        /* <DEDUP_REMOVED lines=23> */
[----:B------:R-:W-:Y:S04]  /*43cb0*/  STL.64 [R1+0x14c8], R82 ;  /* 0x0014c85201007387 */ /* 0x000fe80000100a00 */
[----:B------:R-:W-:Y:S01]  /*43cc0*/  STL.64 [R1+0x14f0], R80 ;  /* 0x0014f05001007387 */ /* 0x000fe20000100a00 */
[----:B------:R-:W-:-:S03]  /*43cd0*/  IMAD.WIDE R72, R5, 0x4, R24 ;  /* 0x0000000405487825 */ /* 0x000fc600078e0218 */
[----:B------:R-:W4:Y:S04]  /*43ce0*/  LDL.LU.64 R24, [R1+0x5b0] ;  /* 0x0005b00001187983 */ /* 0x000f280000300a00 */
[----:B------:R-:W-:Y:S01]  /*43cf0*/  STL.64 [R1+0x1520], R78 ;  /* 0x0015204e01007387 */ /* 0x000fe20000100a00 */
[----:B------:R-:W-:-:S04]  /*43d00*/  IMAD.WIDE R70, R5, 0x4, R48 ;  /* 0x0000000405467825 */ /* 0x000fc800078e0230 */
[C---:B------:R-:W-:Y:S01]  /*43d10*/  IMAD.WIDE R74, R5.reuse, 0x4, R38 ;  /* 0x00000004054a7825 */ /* 0x040fe200078e0226 */
[----:B------:R-:W4:Y:S04]  /*43d20*/  LDL.LU.64 R48, [R1+0x570] ;  /* 0x0005700001307983 */ /* 0x000f280000300a00 */
[----:B------:R-:W-:Y:S01]  /*43d30*/  STL.64 [R1+0x1550], R76 ;  /* 0x0015504c01007387 */ /* 0x000fe20000100a00 */
[----:B------:R-:W-:-:S04]  /*43d40*/  IMAD.WIDE R68, R5, 0x4, R44 ;  /* 0x0000000405447825 */ /* 0x000fc800078e022c */
[C---:B------:R-:W-:Y:S01]  /*43d50*/  IMAD.WIDE R66, R5.reuse, 0x4, R66 ;  /* 0x0000000405427825 */ /* 0x040fe200078e0242 */
[----:B------:R-:W-:Y:S04]  /*43d60*/  STL.64 [R1+0x1578], R74 ;  /* 0x0015784a01007387 */ /* 0x000fe80000100a00 */
[----:B------:R-:W1:Y:S04]  /*43d70*/  LDL.LU.64 R46, [R1+0x530] ;  /* 0x00053000012e7983 */ /* 0x000e680000300a00 */
[----:B------:R-:W-:Y:S04]  /*43d80*/  STL.64 [R1+0x15a8], R72 ;  /* 0x0015a84801007387 */ /* 0x000fe80000100a00 */
[----:B------:R-:W4:Y:S01]  /*43d90*/  LDL.LU.64 R44, [R1+0x4f0] ;  /* 0x0004f000012c7983 */ /* 0x000f220000300a00 */
[----:B------:R-:W-:-:S03]  /*43da0*/  IMAD.WIDE R64, R5, 0x4, R32 ;  /* 0x0000000405407825 */ /* 0x000fc600078e0220 */
[----:B------:R-:W-:Y:S01]  /*43db0*/  STL.64 [R1+0x15d8], R70 ;  /* 0x0015d84601007387 */ /* 0x000fe20000100a00 */
[----:B------:R-:W-:-:S03]  /*43dc0*/  IMAD.WIDE R62, R5, 0x4, R40 ;  /* 0x00000004053e7825 */ /* 0x000fc600078e0228 */
[----:B------:R-:W-:Y:S04]  /*43dd0*/  STL.64 [R1+0x1600], R68 ;  /* 0x0016004401007387 */ /* 0x000fe80000100a00 */
[----:B------:R-:W4:Y:S04]  /*43de0*/  LDL.LU.64 R42, [R1+0x4b0] ;  /* 0x0004b000012a7983 */ /* 0x000f280000300a00 */
[----:B------:R-:W-:Y:S01]  /*43df0*/  STL.64 [R1+0x1640], R66 ;  /* 0x0016404201007387 */ /* 0x000fe20000100a00 */
[----:B------:R-:W-:-:S03]  /*43e00*/  IMAD.WIDE R60, R5, 0x4, R30 ;  /* 0x00000004053c7825 */ /* 0x000fc600078e021e */
[----:B------:R-:W4:Y:S04]  /*43e10*/  LDL.LU.64 R40, [R1+0x470] ;  /* 0x0004700001287983 */ /* 0x000f280000300a00 */
[----:B------:R-:W-:Y:S04]  /*43e20*/  STL.64 [R1+0x1680], R64 ;  /* 0x0016804001007387 */ /* 0x000fe80000100a00 */
[----:B------:R-:W-:Y:S04]  /*43e30*/  STL.64 [R1+0x16c0], R62 ;  /* 0x0016c03e01007387 */ /* 0x000fe80000100a00 */
[----:B------:R-:W4:Y:S04]  /*43e40*/  LDL.LU.64 R38, [R1+0x430] ;  /* 0x0004300001267983 */ /* 0x000f280000300a00 */
        /* <DEDUP_REMOVED lines=14> */
[----:B------:R2:W-:Y:S03]  /*43f30*/  LDGSTS.E [R4+0x61a00], desc[UR60][R58.64], P1 ;  /* 0x61a000003a047fae */ /* 0x0005e6000892187c */
[C---:B----4-:R-:W-:Y:S02]  /*43f40*/  IMAD.WIDE R54, R5.reuse, 0x4, R36 ;  /* 0x0000000405367825 */ /* 0x050fe400078e0224 */
[----:B------:R-:W3:Y:S04]  /*43f50*/  LDL.LU.64 R36, [R1+0x3e8] ;  /* 0x0003e80001247983 */ /* 0x000ee80000300a00 */
[----:B------:R-:W-:Y:S01]  /*43f60*/  STL.64 [R1+0x1700], R60 ;  /* 0x0017003c01007387 */ /* 0x000fe20000100a00 */
[----:B------:R-:W-:-:S04]  /*43f70*/  IMAD.WIDE R52, R5, 0x4, R34 ;  /* 0x0000000405347825 */ /* 0x000fc800078e0222 */
[C---:B------:R-:W-:Y:S01]  /*43f80*/  IMAD.WIDE R50, R5.reuse, 0x4, R24 ;  /* 0x0000000405327825 */ /* 0x040fe200078e0218 */
[----:B------:R-:W4:Y:S04]  /*43f90*/  LDL.LU.64 R34, [R1+0x3a8] ;  /* 0x0003a80001227983 */ /* 0x000f280000300a00 */
[----:B------:R-:W2:Y:S04]  /*43fa0*/  LDL.LU.64 R32, [R1+0x368] ;  /* 0x0003680001207983 */ /* 0x000ea80000300a00 */
[----:B------:R-:W-:Y:S04]  /*43fb0*/  STL.64 [R1+0x1740], R58 ;  /* 0x0017403a01007387 */ /* 0x000fe80000100a00 */
[----:B------:R-:W2:Y:S04]  /*43fc0*/  LDL.LU.64 R24, [R1+0x328] ;  /* 0x0003280001187983 */ /* 0x000ea80000300a00 */
[----:B------:R-:W2:Y:S04]  /*43fd0*/  LDL.LU.64 R30, [R1+0x2e8] ;  /* 0x0002e800011e7983 */ /* 0x000ea80000300a00 */
[----:B------:R-:W-:Y:S04]  /*43fe0*/  STL.64 [R1+0x1780], R56 ;  /* 0x0017803801007387 */ /* 0x000fe80000100a00 */
[----:B------:R-:W2:Y:S04]  /*43ff0*/  LDL.LU.64 R28, [R1+0x2a8] ;  /* 0x0002a800011c7983 */ /* 0x000ea80000300a00 */
[----:B------:R-:W2:Y:S04]  /*44000*/  LDL.LU.64 R26, [R1+0x268] ;  /* 0x00026800011a7983 */ /* 0x000ea80000300a00 */
[----:B------:R-:W-:Y:S04]  /*44010*/  STL.64 [R1+0x17c0], R54 ;  /* 0x0017c03601007387 */ /* 0x000fe80000100a00 */
[----:B------:R-:W2:Y:S04]  /*44020*/  LDL.LU.64 R128, [R1+0x228] ;  /* 0x0002280001807983 */ /* 0x000ea80000300a00 */
[----:B------:R-:W2:Y:S04]  /*44030*/  LDL.LU.64 R134, [R1+0x1e8] ;  /* 0x0001e80001867983 */ /* 0x000ea80000300a00 */
[----:B------:R-:W-:Y:S01]  /*44040*/  STL.64 [R1+0x1860], R52 ;  /* 0x0018603401007387 */ /* 0x000fe20000100a00 */
[----:B------:R-:W-:-:S03]  /*44050*/  IMAD.WIDE R48, R5, 0x4, R48 ;  /* 0x0000000405307825 */ /* 0x000fc600078e0230 */
[----:B------:R-:W2:Y:S04]  /*44060*/  LDL.LU.64 R156, [R1+0x1a8] ;  /* 0x0001a800019c7983 */ /* 0x000ea80000300a00 */
[----:B------:R-:W2:Y:S04]  /*44070*/  LDL.LU.64 R130, [R1+0x168] ;  /* 0x0001680001827983 */ /* 0x000ea80000300a00 */
[----:B------:R2:W-:Y:S04]  /*44080*/  STL.64 [R1+0x1880], R50 ;  /* 0x0018803201007387 */ /* 0x0005e80000100a00 */
[----:B------:R-:W2:Y:S04]  /*44090*/  LDL.LU.64 R138, [R1+0x128] ;  /* 0x00012800018a7983 */ /* 0x000ea80000300a00 */
[----:B------:R-:W2:Y:S04]  /*440a0*/  LDL.LU.64 R236, [R1+0xe8] ;  /* 0x0000e80001ec7983 */ /* 0x000ea80000300a00 */
[----:B------:R-:W-:Y:S04]  /*440b0*/  STL.64 [R1+0x18a0], R48 ;  /* 0x0018a03001007387 */ /* 0x000fe80000100a00 */
[----:B------:R-:W2:Y:S04]  /*440c0*/  LDL.LU.64 R124, [R1+0xa8] ;  /* 0x0000a800017c7983 */ /* 0x000ea80000300a00 */
[----:B------:R-:W2:Y:S01]  /*440d0*/  LDL.LU.64 R126, [R1+0x68] ;  /* 0x00006800017e7983 */ /* 0x000ea20000300a00 */
[----:B-1----:R-:W-:-:S04]  /*440e0*/  IMAD.WIDE R46, R5, 0x4, R46 ;  /* 0x00000004052e7825 */ /* 0x002fc800078e022e */
[----:B------:R-:W-:-:S04]  /*440f0*/  IMAD.WIDE R44, R5, 0x4, R44 ;  /* 0x00000004052c7825 */ /* 0x000fc800078e022c */
[----:B------:R-:W-:-:S04]  /*44100*/  IMAD.WIDE R42, R5, 0x4, R42 ;  /* 0x00000004052a7825 */ /* 0x000fc800078e022a */
[----:B------:R-:W-:-:S04]  /*44110*/  IMAD.WIDE R40, R5, 0x4, R40 ;  /* 0x0000000405287825 */ /* 0x000fc800078e0228 */
[C---:B------:R-:W-:Y:S01]  /*44120*/  IMAD.WIDE R38, R5.reuse, 0x4, R38 ;  /* 0x0000000405267825 */ /* 0x040fe200078e0226 */
[----:B------:R-:W-:Y:S04]  /*44130*/  STL.64 [R1+0x18a8], R46 ;  /* 0x0018a82e01007387 */ /* 0x000fe80000100a00 */
[----:B------:R-:W-:Y:S04]  /*44140*/  STL.64 [R1+0x1b88], R44 ;  /* 0x001b882c01007387 */ /* 0x000fe80000100a00 */
[----:B------:R-:W-:Y:S04]  /*44150*/  STL.64 [R1+0x1b80], R42 ;  /* 0x001b802a01007387 */ /* 0x000fe80000100a00 */
        /* <DEDUP_REMOVED lines=12> */
[----:B---3--:R-:W-:-:S04]  /*44220*/  IMAD.WIDE R36, R5, 0x4, R36 ;  /* 0x0000000405247825 */ /* 0x008fc800078e0224 */
[----:B----4-:R-:W-:-:S04]  /*44230*/  IMAD.WIDE R34, R5, 0x4, R34 ;  /* 0x0000000405227825 */ /* 0x010fc800078e0222 */
[----:B--2---:R-:W-:-:S04]  /*44240*/  IMAD.WIDE R32, R5, 0x4, R32 ;  /* 0x0000000405207825 */ /* 0x004fc800078e0220 */
[----:B------:R-:W-:-:S04]  /*44250*/  IMAD.WIDE R24, R5, 0x4, R24 ;  /* 0x0000000405187825 */ /* 0x000fc800078e0218 */
        /* <DEDUP_REMOVED lines=21> */
[----:B------:R1:W-:Y:S04]  /*443b0*/  STL.64 [R1+0x1b18], R16 ;  /* 0x001b181001007387 */ /* 0x0003e80000100a00 */
[----:B------:R1:W-:Y:S04]  /*443c0*/  STL.64 [R1+0x1b10], R14 ;  /* 0x001b100e01007387 */ /* 0x0003e80000100a00 */
[----:B------:R1:W-:Y:S04]  /*443d0*/  STL.64 [R1+0x1b08], R12 ;  /* 0x001b080c01007387 */ /* 0x0003e80000100a00 */
[----:B------:R1:W-:Y:S04]  /*443e0*/  STL.64 [R1+0x1b00], R10 ;  /* 0x001b000a01007387 */ /* 0x0003e80000100a00 */
[----:B------:R1:W-:Y:S04]  /*443f0*/  STL.64 [R1+0x1af8], R2 ;  /* 0x001af80201007387 */ /* 0x0003e80000100a00 */
[----:B------:R1:W-:Y:S04]  /*44400*/  LDGSTS.E [R4+0x64600], desc[UR60][R36.64], P1 ;  /* 0x6460000024047fae */ /* 0x0003e8000892187c */
[----:B------:R-:W4:Y:S04]  /*44410*/  LDL.LU.64 R50, [R1+0xf30] ;  /* 0x000f300001327983 */ /* 0x000f280000300a00 */
[----:B------:R1:W-:Y:S04]  /*44420*/  LDGSTS.E [R4+0x64a00], desc[UR60][R34.64], P1 ;  /* 0x64a0000022047fae */ /* 0x0003e8000892187c */
[----:B------:R1:W-:Y:S04]  /*44430*/  LDGSTS.E [R4+0x64e00], desc[UR60][R32.64], P1 ;  /* 0x64e0000020047fae */ /* 0x0003e8000892187c */
        /* <DEDUP_REMOVED lines=21> */
[----:B-1----:R-:W4:Y:S04]  /*44590*/  LDL.LU.64 R30, [R1+0xc20] ;  /* 0x000c2000011e7983 */ /* 0x002f280000300a00 */
[----:B------:R-:W4:Y:S04]  /*445a0*/  LDL.LU.64 R44, [R1+0xbe8] ;  /* 0x000be800012c7983 */ /* 0x000f280000300a00 */
[----:B------:R-:W4:Y:S04]  /*445b0*/  LDL.LU.64 R28, [R1+0xbb0] ;  /* 0x000bb000011c7983 */ /* 0x000f280000300a00 */
[----:B------:R-:W4:Y:S04]  /*445c0*/  LDL.LU.64 R26, [R1+0xb78] ;  /* 0x000b7800011a7983 */ /* 0x000f280000300a00 */
[----:B------:R1:W-:Y:S04]  /*445d0*/  LDGSTS.E [R4+0x67200], desc[UR60][R14.64], P1 ;  /* 0x672000000e047fae */ /* 0x0003e8000892187c */
[----:B------:R1:W-:Y:S04]  /*445e0*/  LDGSTS.E [R4+0x67600], desc[UR60][R12.64], P1 ;  /* 0x676000000c047fae */ /* 0x0003e8000892187c */
[----:B------:R1:W-:Y:S04]  /*445f0*/  LDGSTS.E [R4+0x67a00], desc[UR60][R10.64], P1 ;  /* 0x67a000000a047fae */ /* 0x0003e8000892187c */
[----:B------:R1:W-:Y:S01]  /*44600*/  LDGSTS.E [R4+0x67e00], desc[UR60][R2.64], P1 ;  /* 0x67e0000002047fae */ /* 0x0003e2000892187c */
[----:B--2---:R-:W-:-:S04]  /*44610*/  IMAD.WIDE R170, R5, 0x4, R36 ;  /* 0x0000000405aa7825 */ /* 0x004fc800078e0224 */
[C---:B---3--:R-:W-:Y:S01]  /*44620*/  IMAD.WIDE R182, R5.reuse, 0x4, R34 ;  /* 0x0000000405b67825 */ /* 0x048fe200078e0222 */
[----:B------:R-:W2:Y:S04]  /*44630*/  LDL.LU.64 R36, [R1+0xb40] ;  /* 0x000b400001247983 */ /* 0x000ea80000300a00 */
[----:B------:R-:W3:Y:S01]  /*44640*/  LDL.LU.64 R34, [R1+0xb08] ;  /* 0x000b080001227983 */ /* 0x000ee20000300a00 */
[----:B----4-:R-:W-:-:S03]  /*44650*/  IMAD.WIDE R196, R5, 0x4, R24 ;  /* 0x0000000405c47825 */ /* 0x010fc600078e0218 */
[----:B------:R-:W4:Y:S01]  /*44660*/  LDL.LU.64 R24, [R1+0xad0] ;  /* 0x000ad00001187983 */ /* 0x000f220000300a00 */
[----:B------:R-:W-:-:S03]  /*44670*/  IMAD.WIDE R220, R5, 0x4, R48 ;  /* 0x0000000405dc7825 */ /* 0x000fc600078e0230 */
[----:B------:R-:W4:Y:S01]  /*44680*/  LDL.LU.64 R48, [R1+0xa98] ;  /* 0x000a980001307983 */ /* 0x000f220000300a00 */
[----:B------:R-:W-:-:S04]  /*44690*/  IMAD.WIDE R114, R5, 0x4, R32 ;  /* 0x0000000405727825 */ /* 0x000fc800078e0220 */
[C---:B------:R-:W-:Y:S01]  /*446a0*/  IMAD.WIDE R110, R5.reuse, 0x4, R66 ;  /* 0x00000004056e7825 */ /* 0x040fe200078e0242 */
[----:B------:R-:W4:Y:S03]  /*446b0*/  LDL.LU.64 R32, [R1+0xa60] ;  /* 0x000a600001207983 */ /* 0x000f260000300a00 */
[C---:B------:R-:W-:Y:S01]  /*446c0*/  IMAD.WIDE R112, R5.reuse, 0x4, R38 ;  /* 0x0000000405707825 */ /* 0x040fe200078e0226 */
[----:B------:R-:W4:Y:S03]  /*446d0*/  LDL.LU.64 R66, [R1+0xa28] ;  /* 0x000a280001427983 */ /* 0x000f260000300a00 */
        /* <DEDUP_REMOVED lines=9> */
[----:B------:R-:W4:Y:S04]  /*44770*/  LDL.LU.64 R28, [R1+0x980] ;  /* 0x00098000011c7983 */ /* 0x000f280000300a00 */
[----:B------:R-:W-:Y:S01]  /*44780*/  STL.64 [R1+0x6b0], R108 ;  /* 0x0006b06c01007387 */ /* 0x000fe20000100a00 */
[----:B------:R-:W-:-:S03]  /*44790*/  IMAD.WIDE R100, R5, 0x4, R26 ;  /* 0x0000000405647825 */ /* 0x000fc600078e021a */
[----:B------:R-:W4:Y:S04]  /*447a0*/  LDL.LU.64 R26, [R1+0x948] ;  /* 0x00094800011a7983 */ /* 0x000f280000300a00 */
[----:B------:R-:W-:Y:S01]  /*447b0*/  STL.64 [R1+0x6d0], R106 ;  /* 0x0006d06a01007387 */ /* 0x000fe20000100a00 */
[----:B--2---:R-:W-:-:S04]  /*447c0*/  IMAD.WIDE R98, R5, 0x4, R36 ;  /* 0x0000000405627825 */ /* 0x004fc800078e0224 */
[C---:B---3--:R-:W-:Y:S01]  /*447d0*/  IMAD.WIDE R96, R5.reuse, 0x4, R34 ;  /* 0x0000000405607825 */ /* 0x048fe200078e0222 */
[----:B------:R-:W2:Y:S04]  /*447e0*/  LDL.LU.64 R36, [R1+0x910] ;  /* 0x0009100001247983 */ /* 0x000ea80000300a00 */
[----:B------:R-:W-:Y:S04]  /*447f0*/  STL.64 [R1+0x6f0], R104 ;  /* 0x0006f06801007387 */ /* 0x000fe80000100a00 */
[----:B------:R-:W3:Y:S04]  /*44800*/  LDL.LU.64 R34, [R1+0x8d8] ;  /* 0x0008d80001227983 */ /* 0x000ee80000300a00 */
[----:B------:R-:W-:Y:S01]  /*44810*/  STL.64 [R1+0x730], R102 ;  /* 0x0007306601007387 */ /* 0x000fe20000100a00 */
[----:B----4-:R-:W-:-:S03]  /*44820*/  IMAD.WIDE R94, R5, 0x4, R24 ;  /* 0x00000004055e7825 */ /* 0x010fc600078e0218 */
[----:B------:R-:W4:Y:S04]  /*44830*/  LDL.LU.64 R38, [R1+0x898] ;  /* 0x0008980001267983 */ /* 0x000f280000300a00 */
[----:B------:R-:W4:Y:S04]  /*44840*/  LDL.LU.64 R24, [R1+0x860] ;  /* 0x0008600001187983 */ /* 0x000f280000300a00 */
[----:B------:R-:W-:Y:S01]  /*44850*/  STL.64 [R1+0x770], R100 ;  /* 0x0007706401007387 */ /* 0x000fe20000100a00 */
[----:B------:R-:W-:-:S03]  /*44860*/  IMAD.WIDE R92, R5, 0x4, R48 ;  /* 0x00000004055c7825 */ /* 0x000fc600078e0230 */
        /* <DEDUP_REMOVED lines=8> */
[----:B------:R-:W4:Y:S01]  /*448f0*/  LDL.LU.64 R32, [R1+0x768] ;  /* 0x0007680001207983 */ /* 0x000f220000300a00 */
[----:B------:R-:W-:-:S03]  /*44900*/  IMAD.WIDE R86, R5, 0x4, R40 ;  /* 0x0000000405567825 */ /* 0x000fc600078e0228 */
        /* <DEDUP_REMOVED lines=12> */
[----:B--2---:R-:W-:-:S04]  /*449d0*/  IMAD.WIDE R78, R5, 0x4, R36 ;  /* 0x00000004054e7825 */ /* 0x004fc800078e0224 */
[C---:B---3--:R-:W-:Y:S01]  /*449e0*/  IMAD.WIDE R76, R5.reuse, 0x4, R34 ;  /* 0x00000004054c7825 */ /* 0x048fe200078e0222 */
[----:B------:R-:W2:Y:S04]  /*449f0*/  LDL.LU.64 R36, [R1+0x628] ;  /* 0x0006280001247983 */ /* 0x000ea80000300a00 */
[----:B------:R-:W-:Y:S04]  /*44a00*/  STL.64 [R1+0x950], R84 ;  /* 0x0009505401007387 */ /* 0x000fe80000100a00 */
[----:B------:R-:W3:Y:S04]  /*44a10*/  LDL.LU.64 R34, [R1+0x5e8] ;  /* 0x0005e80001227983 */ /* 0x000ee80000300a00 */
[----:B------:R-:W-:Y:S04]  /*44a20*/  STL.64 [R1+0x980], R82 ;  /* 0x0009805201007387 */ /* 0x000fe80000100a00 */
[----:B------:R-:W-:Y:S01]  /*44a30*/  STL.64 [R1+0x948], R80 ;  /* 0x0009485001007387 */ /* 0x000fe20000100a00 */
[----:B----4-:R-:W-:-:S03]  /*44a40*/  IMAD.WIDE R72, R5, 0x4, R24 ;  /* 0x0000000405487825 */ /* 0x010fc600078e0218 */
[----:B------:R-:W4:Y:S04]  /*44a50*/  LDL.LU.64 R24, [R1+0x5a8] ;  /* 0x0005a80001187983 */ /* 0x000f280000300a00 */
[----:B------:R-:W-:Y:S01]  /*44a60*/  STL.64 [R1+0x988], R78 ;  /* 0x0009884e01007387 */ /* 0x000fe20000100a00 */
[----:B------:R-:W-:-:S03]  /*44a70*/  IMAD.WIDE R70, R5, 0x4, R48 ;  /* 0x0000000405467825 */ /* 0x000fc600078e0230 */
[----:B------:R-:W4:Y:S01]  /*44a80*/  LDL.LU.64 R48, [R1+0x568] ;  /* 0x0005680001307983 */ /* 0x000f220000300a00 */
[----:B------:R-:W-:-:S03]  /*44a90*/  IMAD.WIDE R74, R5, 0x4, R38 ;  /* 0x00000004054a7825 */ /* 0x000fc600078e0226 */
[----:B------:R-:W-:Y:S01]  /*44aa0*/  STL.64 [R1+0x1508], R76 ;  /* 0x0015084c01007387 */ /* 0x000fe20000100a00 */
[----:B------:R-:W-:-:S04]  /*44ab0*/  IMAD.WIDE R188, R5, 0x4, R46 ;  /* 0x0000000405bc7825 */ /* 0x000fc800078e022e */
[C---:B------:R-:W-:Y:S01]  /*44ac0*/  IMAD.WIDE R68, R5.reuse, 0x4, R44 ;  /* 0x0000000405447825 */ /* 0x040fe200078e022c */
[----:B------:R-:W-:Y:S04]  /*44ad0*/  STL.64 [R1+0x1548], R74 ;  /* 0x0015484a01007387 */ /* 0x000fe80000100a00 */
[----:B------:R-:W4:Y:S01]  /*44ae0*/  LDL.LU.64 R46, [R1+0x528] ;  /* 0x00052800012e7983 */ /* 0x000f220000300a00 */
[----:B------:R-:W-:-:S03]  /*44af0*/  IMAD.WIDE R66, R5, 0x4, R66 ;  /* 0x0000000405427825 */ /* 0x000fc600078e0242 */
[----:B------:R-:W-:Y:S01]  /*44b00*/  STL.64 [R1+0x1588], R72 ;  /* 0x0015884801007387 */ /* 0x000fe20000100a00 */
[----:B------:R-:W-:-:S03]  /*44b10*/  IMAD.WIDE R204, R5, 0x4, R64 ;  /* 0x0000000405cc7825 */ /* 0x000fc600078e0240 */
[----:B------:R-:W4:Y:S01]  /*44b20*/  LDL.LU.64 R44, [R1+0x4e8] ;  /* 0x0004e800012c7983 */ /* 0x000f220000300a00 */
[----:B------:R-:W-:-:S04]  /*44b30*/  IMAD.WIDE R236, R5, 0x4, R62 ;  /* 0x0000000405ec7825 */ /* 0x000fc800078e023e */
[C---:B------:R-:W-:Y:S01]  /*44b40*/  IMAD.WIDE R64, R5.reuse, 0x4, R32 ;  /* 0x0000000405407825 */ /* 0x040fe200078e0220 */
[----:B------:R-:W-:Y:S03]  /*44b50*/  STL.64 [R1+0x15c8], R70 ;  /* 0x0015c84601007387 */ /* 0x000fe60000100a00 */
[----:B------:R-:W-:-:S04]  /*44b60*/  IMAD.WIDE R212, R5, 0x4, R42 ;  /* 0x0000000405d47825 */ /* 0x000fc800078e022a */
[C---:B------:R-:W-:Y:S01]  /*44b70*/  IMAD.WIDE R62, R5.reuse, 0x4, R40 ;  /* 0x00000004053e7825 */ /* 0x040fe200078e0228 */
[----:B------:R-:W-:Y:S04]  /*44b80*/  STL.64 [R1+0x1608], R68 ;  /* 0x0016084401007387 */ /* 0x000fe80000100a00 */
[----:B------:R-:W4:Y:S04]  /*44b90*/  LDL.LU.64 R42, [R1+0x4a8] ;  /* 0x0004a800012a7983 */ /* 0x000f280000300a00 */
[----:B------:R-:W-:Y:S01]  /*44ba0*/  STL.64 [R1+0x1648], R66 ;  /* 0x0016484201007387 */ /* 0x000fe20000100a00 */
[----:B------:R-:W-:-:S03]  /*44bb0*/  IMAD.WIDE R60, R5, 0x4, R30 ;  /* 0x00000004053c7825 */ /* 0x000fc600078e021e */
[----:B------:R-:W4:Y:S04]  /*44bc0*/  LDL.LU.64 R40, [R1+0x468] ;  /* 0x0004680001287983 */ /* 0x000f280000300a00 */
[----:B------:R-:W-:Y:S04]  /*44bd0*/  STL.64 [R1+0x1688], R64 ;  /* 0x0016884001007387 */ /* 0x000fe80000100a00 */
[----:B------:R-:W-:Y:S01]  /*44be0*/  STL.64 [R1+0x16c8], R62 ;  /* 0x0016c83e01007387 */ /* 0x000fe20000100a00 */
[----:B------:R-:W-:-:S03]  /*44bf0*/  IMAD.WIDE R58, R5, 0x4, R28 ;  /* 0x00000004053a7825 */ /* 0x000fc600078e021c */
[----:B------:R-:W4:Y:S01]  /*44c00*/  LDL.LU.64 R38, [R1+0x428] ;  /* 0x0004280001267983 */ /* 0x000f220000300a00 */
[----:B------:R-:W-:-:S04]  /*44c10*/  IMAD.WIDE R56, R5, 0x4, R26 ;  /* 0x0000000405387825 */ /* 0x000fc800078e021a */
[----:B------:R-:W-:-:S05]  /*44c20*/  IMAD.WIDE R164, R5, 0x4, R50 ;  /* 0x0000000405a47825 */ /* 0x000fca00078e0232 */
        /* <DEDUP_REMOVED lines=39> */
[----:B------:R-:W-:Y:S01]  /*44ea0*/  LDGSTS.E [R8+0x61e80], desc[UR60][R56.64], P1 ;  /* 0x61e8000038087fae */ /* 0x000fe2000892187c */
[----:B--2---:R-:W-:-:S04]  /*44eb0*/  IMAD.WIDE R54, R5, 0x4, R36 ;  /* 0x0000000405367825 */ /* 0x004fc800078e0224 */
[C---:B---3--:R-:W-:Y:S01]  /*44ec0*/  IMAD.WIDE R52, R5.reuse, 0x4, R34 ;  /* 0x0000000405347825 */ /* 0x048fe200078e0222 */
[----:B------:R-:W2:Y:S04]  /*44ed0*/  LDL.LU.64 R36, [R1+0x3e0] ;  /* 0x0003e00001247983 */ /* 0x000ea80000300a00 */
[----:B------:R-:W-:Y:S04]  /*44ee0*/  STL.64 [R1+0x1708], R60 ;  /* 0x0017083c01007387 */ /* 0x000fe80000100a00 */
[----:B------:R-:W3:Y:S04]  /*44ef0*/  LDL.LU.64 R34, [R1+0x3a0] ;  /* 0x0003a00001227983 */ /* 0x000ee80000300a00 */
[----:B------:R-:W3:Y:S04]  /*44f00*/  LDL.LU.64 R32, [R1+0x360] ;  /* 0x0003600001207983 */ /* 0x000ee80000300a00 */
[----:B------:R-:W-:Y:S04]  /*44f10*/  STL.64 [R1+0x1748], R58 ;  /* 0x0017483a01007387 */ /* 0x000fe80000100a00 */
[----:B------:R-:W3:Y:S04]  /*44f20*/  LDL.LU.64 R26, [R1+0x320] ;  /* 0x00032000011a7983 */ /* 0x000ee80000300a00 */
[----:B------:R-:W3:Y:S04]  /*44f30*/  LDL.LU.64 R30, [R1+0x2e0] ;  /* 0x0002e000011e7983 */ /* 0x000ee80000300a00 */
[----:B------:R-:W-:Y:S01]  /*44f40*/  STL.64 [R1+0x1788], R56 ;  /* 0x0017883801007387 */ /* 0x000fe20000100a00 */
[----:B----4-:R-:W-:-:S03]  /*44f50*/  IMAD.WIDE R50, R5, 0x4, R24 ;  /* 0x0000000405327825 */ /* 0x010fc600078e0218 */
[----:B------:R-:W4:Y:S04]  /*44f60*/  LDL.LU.64 R28, [R1+0x2a0] ;  /* 0x0002a000011c7983 */ /* 0x000f280000300a00 */
[----:B------:R-:W4:Y:S04]  /*44f70*/  LDL.LU.64 R24, [R1+0x260] ;  /* 0x0002600001187983 */ /* 0x000f280000300a00 */
[----:B------:R1:W-:Y:S04]  /*44f80*/  STL.64 [R1+0x17c8], R54 ;  /* 0x0017c83601007387 */ /* 0x0003e80000100a00 */
[----:B------:R-:W4:Y:S04]  /*44f90*/  LDL.LU.64 R130, [R1+0x220] ;  /* 0x0002200001827983 */ /* 0x000f280000300a00 */
[----:B------:R-:W4:Y:S04]  /*44fa0*/  LDL.LU.64 R120, [R1+0x1e0] ;  /* 0x0001e00001787983 */ /* 0x000f280000300a00 */
[----:B------:R-:W-:Y:S01]  /*44fb0*/  STL.64 [R1+0x1868], R52 ;  /* 0x0018683401007387 */ /* 0x000fe20000100a00 */
[----:B------:R-:W-:-:S03]  /*44fc0*/  IMAD.WIDE R48, R5, 0x4, R48 ;  /* 0x0000000405307825 */ /* 0x000fc600078e0230 */
[----:B------:R-:W4:Y:S04]  /*44fd0*/  LDL.LU.64 R118, [R1+0x1a0] ;  /* 0x0001a00001767983 */ /* 0x000f280000300a00 */
[----:B------:R-:W4:Y:S04]  /*44fe0*/  LDL.LU.64 R116, [R1+0x160] ;  /* 0x0001600001747983 */ /* 0x000f280000300a00 */
[----:B------:R-:W-:Y:S04]  /*44ff0*/  STL.64 [R1+0x1888], R50 ;  /* 0x0018883201007387 */ /* 0x000fe80000100a00 */
[----:B------:R-:W1:Y:S04]  /*45000*/  LDL.LU.64 R138, [R1+0x120] ;  /* 0x00012000018a7983 */ /* 0x000e680000300a00 */
[----:B------:R-:W4:Y:S04]  /*45010*/  LDL.LU.64 R124, [R1+0xe0] ;  /* 0x0000e000017c7983 */ /* 0x000f280000300a00 */
[----:B------:R-:W-:Y:S04]  /*45020*/  STL.64 [R1+0x18b0], R48 ;  /* 0x0018b03001007387 */ /* 0x000fe80000100a00 */
[----:B------:R-:W4:Y:S04]  /*45030*/  LDL.LU.64 R122, [R1+0xa0] ;  /* 0x0000a000017a7983 */ /* 0x000f280000300a00 */
[----:B------:R-:W4:Y:S01]  /*45040*/  LDL.LU.64 R126, [R1+0x60] ;  /* 0x00006000017e7983 */ /* 0x000f220000300a00 */
[----:B------:R-:W-:-:S04]  /*45050*/  IMAD.WIDE R46, R5, 0x4, R46 ;  /* 0x00000004052e7825 */ /* 0x000fc800078e022e */
[----:B------:R-:W-:-:S04]  /*45060*/  IMAD.WIDE R44, R5, 0x4, R44 ;  /* 0x00000004052c7825 */ /* 0x000fc800078e022c */
[----:B------:R-:W-:-:S04]  /*45070*/  IMAD.WIDE R42, R5, 0x4, R42 ;  /* 0x00000004052a7825 */ /* 0x000fc800078e022a */
[C---:B------:R-:W-:Y:S01]  /*45080*/  IMAD.WIDE R40, R5.reuse, 0x4, R40 ;  /* 0x0000000405287825 */ /* 0x040fe200078e0228 */
[----:B------:R-:W-:Y:S04]  /*45090*/  LDGSTS.E [R8+0x62280], desc[UR60][R54.64], P1 ;  /* 0x6228000036087fae */ /* 0x000fe8000892187c */
[----:B------:R-:W-:Y:S04]  /*450a0*/  STL.64 [R1+0x1938], R46 ;  /* 0x0019382e01007387 */ /* 0x000fe80000100a00 */
[----:B------:R-:W-:Y:S01]  /*450b0*/  STL.64 [R1+0x1a20], R44 ;  /* 0x001a202c01007387 */ /* 0x000fe20000100a00 */
[----:B------:R-:W-:-:S03]  /*450c0*/  IMAD.WIDE R38, R5, 0x4, R38 ;  /* 0x0000000405267825 */ /* 0x000fc600078e0226 */
[----:B------:R-:W-:Y:S04]  /*450d0*/  STL.64 [R1+0x1a28], R42 ;  /* 0x001a282a01007387 */ /* 0x000fe80000100a00 */
[----:B------:R-:W-:Y:S04]  /*450e0*/  STL.64 [R1+0x1a30], R40 ;  /* 0x001a302801007387 */ /* 0x000fe80000100a00 */
        /* <DEDUP_REMOVED lines=10> */
[----:B---3--:R-:W-:-:S04]  /*45190*/  IMAD.WIDE R34, R5, 0x4, R34 ;  /* 0x0000000405227825 */ /* 0x008fc800078e0222 */
[----:B------:R-:W-:-:S04]  /*451a0*/  IMAD.WIDE R32, R5, 0x4, R32 ;  /* 0x0000000405207825 */ /* 0x000fc800078e0220 */
[----:B------:R-:W-:-:S04]  /*451b0*/  IMAD.WIDE R26, R5, 0x4, R26 ;  /* 0x00000004051a7825 */ /* 0x000fc800078e021a */
[C---:B------:R-:W-:Y:S01]  /*451c0*/  IMAD.WIDE R30, R5.reuse, 0x4, R30 ;  /* 0x00000004051e7825 */ /* 0x040fe200078e021e */
[----:B------:R-:W-:Y:S04]  /*451d0*/  STL.64 [R1+0x1ab8], R36 ;  /* 0x001ab82401007387 */ /* 0x000fe80000100a00 */
[----:B------:R-:W-:Y:S01]  /*451e0*/  STL.64 [R1+0x1ab0], R34 ;  /* 0x001ab02201007387 */ /* 0x000fe20000100a00 */
[----:B----4-:R-:W-:-:S04]  /*451f0*/  IMAD.WIDE R28, R5, 0x4, R28 ;  /* 0x00000004051c7825 */ /* 0x010fc800078e021c */
[C---:B------:R-:W-:Y:S01]  /*45200*/  IMAD.WIDE R24, R5.reuse, 0x4, R24 ;  /* 0x0000000405187825 */ /* 0x040fe200078e0218 */
[----:B------:R-:W-:Y:S04]  /*45210*/  STL.64 [R1+0x1aa8], R32 ;  /* 0x001aa82001007387 */ /* 0x000fe80000100a00 */
[----:B------:R2:W-:Y:S01]  /*45220*/  STL.64 [R1+0x1aa0], R26 ;  /* 0x001aa01a01007387 */ /* 0x0005e20000100a00 */
[----:B------:R-:W-:-:S04]  /*45230*/  IMAD.WIDE R22, R5, 0x4, R130 ;  /* 0x0000000405167825 */ /* 0x000fc800078e0282 */
[C---:B------:R-:W-:Y:S01]  /*45240*/  IMAD.WIDE R20, R5.reuse, 0x4, R120 ;  /* 0x0000000405147825 */ /* 0x040fe200078e0278 */
[----:B------:R-:W-:Y:S04]  /*45250*/  STL.64 [R1+0x1a98], R30 ;  /* 0x001a981e01007387 */ /* 0x000fe80000100a00 */
[----:B------:R-:W-:Y:S01]  /*45260*/  STL.64 [R1+0x1a90], R28 ;  /* 0x001a901c01007387 */ /* 0x000fe20000100a00 */
[----:B------:R-:W-:-:S04]  /*45270*/  IMAD.WIDE R18, R5, 0x4, R118 ;  /* 0x0000000405127825 */ /* 0x000fc800078e0276 */
[C---:B------:R-:W-:Y:S01]  /*45280*/  IMAD.WIDE R16, R5.reuse, 0x4, R116 ;  /* 0x0000000405107825 */ /* 0x040fe200078e0274 */
[----:B------:R3:W-:Y:S03]  /*45290*/  STL.64 [R1+0x1a88], R24 ;  /* 0x001a881801007387 */ /* 0x0007e60000100a00 */
[C---:B-1----:R-:W-:Y:S01]  /*452a0*/  IMAD.WIDE R14, R5.reuse, 0x4, R138 ;  /* 0x00000004050e7825 */ /* 0x042fe200078e028a */
[----:B------:R1:W-:Y:S03]  /*452b0*/  STL.64 [R1+0x1a80], R22 ;  /* 0x001a801601007387 */ /* 0x0003e60000100a00 */
[C---:B------:R-:W-:Y:S01]  /*452c0*/  IMAD.WIDE R12, R5.reuse, 0x4, R124 ;  /* 0x00000004050c7825 */ /* 0x040fe200078e027c */
[----:B------:R-:W-:Y:S03]  /*452d0*/  STL.64 [R1+0x1a78], R20 ;  /* 0x001a781401007387 */ /* 0x000fe60000100a00 */
[C---:B------:R-:W-:Y:S01]  /*452e0*/  IMAD.WIDE R10, R5.reuse, 0x4, R122 ;  /* 0x00000004050a7825 */ /* 0x040fe200078e027a */
[----:B------:R4:W-:Y:S03]  /*452f0*/  STL.64 [R1+0x1a70], R18 ;  /* 0x001a701201007387 */ /* 0x0009e60000100a00 */
[C---:B------:R-:W-:Y:S01]  /*45300*/  IMAD.WIDE R2, R5.reuse, 0x4, R126 ;  /* 0x0000000405027825 */ /* 0x040fe200078e027e */
[----:B------:R4:W-:Y:S04]  /*45310*/  STL.64 [R1+0x1a68], R16 ;  /* 0x001a681001007387 */ /* 0x0009e80000100a00 */
[----:B------:R4:W-:Y:S04]  /*45320*/  STL.64 [R1+0x1a60], R14 ;  /* 0x001a600e01007387 */ /* 0x0009e80000100a00 */
[----:B------:R4:W-:Y:S04]  /*45330*/  STL.64 [R1+0x1a58], R12 ;  /* 0x001a580c01007387 */ /* 0x0009e80000100a00 */
[----:B------:R-:W-:Y:S04]  /*45340*/  LDGSTS.E [R8+0x64680], desc[UR60][R36.64], P1 ;  /* 0x6468000024087fae */ /* 0x000fe8000892187c */
[----:B------:R4:W-:Y:S04]  /*45350*/  STL.64 [R1+0x1a50], R10 ;  /* 0x001a500a01007387 */ /* 0x0009e80000100a00 */
[----:B------:R-:W-:Y:S04]  /*45360*/  LDGSTS.E [R8+0x64a80], desc[UR60][R34.64], P1 ;  /* 0x64a8000022087fae */ /* 0x000fe8000892187c */
[----:B------:R4:W-:Y:S04]  /*45370*/  STL.64 [R1+0x1a48], R2 ;  /* 0x001a480201007387 */ /* 0x0009e80000100a00 */
[----:B------:R-:W-:Y:S04]  /*45380*/  LDGSTS.E [R8+0x64e80], desc[UR60][R32.64], P1 ;  /* 0x64e8000020087fae */ /* 0x000fe8000892187c */
[----:B------:R-:W-:Y:S04]  /*45390*/  LDGSTS.E [R8+0x65280], desc[UR60][R26.64], P1 ;  /* 0x652800001a087fae */ /* 0x000fe8000892187c */
[----:B------:R-:W4:Y:S04]  /*453a0*/  LDL.LU.64 R54, [R1+0xf28] ;  /* 0x000f280001367983 */ /* 0x000f280000300a00 */
[----:B------:R-:W-:Y:S04]  /*453b0*/  LDGSTS.E [R8+0x65680], desc[UR60][R30.64], P1 ;  /* 0x656800001e087fae */ /* 0x000fe8000892187c */
[----:B------:R-:W-:Y:S04]  /*453c0*/  LDGSTS.E [R8+0x65a80], desc[UR60][R28.64], P1 ;  /* 0x65a800001c087fae */ /* 0x000fe8000892187c */
[----:B------:R-:W-:Y:S04]  /*453d0*/  LDGSTS.E [R8+0x65e80], desc[UR60][R24.64], P1 ;  /* 0x65e8000018087fae */ /* 0x000fe8000892187c */
[----:B------:R1:W-:Y:S04]  /*453e0*/  LDGSTS.E [R8+0x66280], desc[UR60][R22.64], P1 ;  /* 0x6628000016087fae */ /* 0x0003e8000892187c */
[----:B------:R-:W-:Y:S04]  /*453f0*/  LDGSTS.E [R8+0x66680], desc[UR60][R20.64], P1 ;  /* 0x6668000014087fae */ /* 0x000fe8000892187c */
[----:B------:R4:W-:Y:S04]  /*45400*/  LDGSTS.E [R8+0x66a80], desc[UR60][R18.64], P1 ;  /* 0x66a8000012087fae */ /* 0x0009e8000892187c */
[----:B------:R4:W-:Y:S04]  /*45410*/  LDGSTS.E [R8+0x66e80], desc[UR60][R16.64], P1 ;  /* 0x66e8000010087fae */ /* 0x0009e8000892187c */
[----:B------:R4:W-:Y:S04]  /*45420*/  LDGSTS.E [R8+0x67280], desc[UR60][R14.64], P1 ;  /* 0x672800000e087fae */ /* 0x0009e8000892187c */
[----:B--2---:R-:W1:Y:S04]  /*45430*/  LDL.LU.64 R26, [R1+0xef0] ;  /* 0x000ef000011a7983 */ /* 0x004e680000300a00 */
[----:B------:R-:W2:Y:S04]  /*45440*/  LDL.LU.64 R52, [R1+0xeb8] ;  /* 0x000eb80001347983 */ /* 0x000ea80000300a00 */
[----:B------:R-:W4:Y:S04]  /*45450*/  LDL.LU.64 R50, [R1+0xe80] ;  /* 0x000e800001327983 */ /* 0x000f280000300a00 */
[----:B------:R-:W2:Y:S04]  /*45460*/  LDL.LU.64 R34, [R1+0xe48] ;  /* 0x000e480001227983 */ /* 0x000ea80000300a00 */
[----:B------:R-:W4:Y:S04]  /*45470*/  LDL.LU.64 R78, [R1+0xe10] ;  /* 0x000e1000014e7983 */ /* 0x000f280000300a00 */
[----:B------:R-:W4:Y:S04]  /*45480*/  LDL.LU.64 R32, [R1+0xdd8] ;  /* 0x000dd80001207983 */ /* 0x000f280000300a00 */
[----:B------:R-:W4:Y:S04]  /*45490*/  LDL.LU.64 R46, [R1+0xda0] ;  /* 0x000da000012e7983 */ /* 0x000f280000300a00 */
        /* <DEDUP_REMOVED lines=14> */
[----:B------:R3:W-:Y:S01]  /*45580*/  LDGSTS.E [R8+0x67e80], desc[UR60][R2.64], P1 ;  /* 0x67e8000002087fae */ /* 0x0007e2000892187c */
[----:B-1----:R-:W-:-:S04]  /*45590*/  IMAD.WIDE R22, R5, 0x4, R26 ;  /* 0x0000000405167825 */ /* 0x002fc800078e021a */
[C---:B--2---:R-:W-:Y:S01]  /*455a0*/  IMAD.WIDE R162, R5.reuse, 0x4, R34 ;  /* 0x0000000405a27825 */ /* 0x044fe200078e0222 */
[----:B------:R-:W2:Y:S04]  /*455b0*/  LDL.LU.64 R26, [R1+0xac8] ;  /* 0x000ac800011a7983 */ /* 0x000ea80000300a00 */
[----:B------:R-:W2:Y:S01]  /*455c0*/  LDL.LU.64 R34, [R1+0xa90] ;  /* 0x000a900001227983 */ /* 0x000ea20000300a00 */
[----:B----4-:R-:W-:-:S04]  /*455d0*/  IMAD.WIDE R174, R5, 0x4, R32 ;  /* 0x0000000405ae7825 */ /* 0x010fc800078e0220 */
[C---:B---3--:R-:W-:Y:S01]  /*455e0*/  IMAD.WIDE R186, R5.reuse, 0x4, R24 ;  /* 0x0000000405ba7825 */ /* 0x048fe200078e0218 */
[----:B------:R-:W3:Y:S04]  /*455f0*/  LDL.LU.64 R32, [R1+0xa58] ;  /* 0x000a580001207983 */ /* 0x000ee80000300a00 */
[----:B------:R-:W4:Y:S01]  /*45600*/  LDL.LU.64 R24, [R1+0xa20] ;  /* 0x000a200001187983 */ /* 0x000f220000300a00 */
[----:B------:R-:W-:-:S03]  /*45610*/  IMAD.WIDE R202, R5, 0x4, R48 ;  /* 0x0000000405ca7825 */ /* 0x000fc600078e0230 */
[----:B------:R-:W3:Y:S01]  /*45620*/  LDL.LU.64 R48, [R1+0x9e8] ;  /* 0x0009e80001307983 */ /* 0x000ee20000300a00 */
[----:B------:R-:W-:-:S03]  /*45630*/  IMAD.WIDE R218, R5, 0x4, R66 ;  /* 0x0000000405da7825 */ /* 0x000fc600078e0242 */
[----:B------:R-:W3:Y:S01]  /*45640*/  LDL.LU.64 R66, [R1+0x9b0] ;  /* 0x0009b00001427983 */ /* 0x000ee20000300a00 */
[----:B------:R-:W-:-:S04]  /*45650*/  IMAD.WIDE R110, R5, 0x4, R38 ;  /* 0x00000004056e7825 */ /* 0x000fc800078e0226 */
[----:B------:R-:W-:-:S04]  /*45660*/  IMAD.WIDE R108, R5, 0x4, R40 ;  /* 0x00000004056c7825 */ /* 0x000fc800078e0228 */
[C---:B------:R-:W-:Y:S01]  /*45670*/  IMAD.WIDE R104, R5.reuse, 0x4, R30 ;  /* 0x0000000405687825 */ /* 0x040fe200078e021e */
[----:B------:R-:W3:Y:S03]  /*45680*/  LDL.LU.64 R40, [R1+0x978] ;  /* 0x0009780001287983 */ /* 0x000ee60000300a00 */
[C---:B------:R-:W-:Y:S01]  /*45690*/  IMAD.WIDE R106, R5.reuse, 0x4, R44 ;  /* 0x00000004056a7825 */ /* 0x040fe200078e022c */
        /* <DEDUP_REMOVED lines=8> */
[----:B------:R-:W3:Y:S01]  /*45720*/  LDL.LU.64 R38, [R1+0x890] ;  /* 0x0008900001267983 */ /* 0x000ee20000300a00 */
[----:B--2---:R-:W-:-:S04]  /*45730*/  IMAD.WIDE R98, R5, 0x4, R26 ;  /* 0x0000000405627825 */ /* 0x004fc800078e021a */
[C---:B------:R-:W-:Y:S01]  /*45740*/  IMAD.WIDE R96, R5.reuse, 0x4, R34 ;  /* 0x0000000405607825 */ /* 0x040fe200078e0222 */
[----:B------:R-:W2:Y:S04]  /*45750*/  LDL.LU.64 R26, [R1+0x858] ;  /* 0x00085800011a7983 */ /* 0x000ea80000300a00 */
[----:B------:R-:W-:Y:S04]  /*45760*/  STL.64 [R1+0x690], R104 ;  /* 0x0006906801007387 */ /* 0x000fe80000100a00 */
[----:B------:R-:W2:Y:S04]  /*45770*/  LDL.LU.64 R34, [R1+0x820] ;  /* 0x0008200001227983 */ /* 0x000ea80000300a00 */
[----:B------:R-:W-:Y:S04]  /*45780*/  STL.64 [R1+0x6a8], R102 ;  /* 0x0006a86601007387 */ /* 0x000fe80000100a00 */
[----:B------:R-:W2:Y:S04]  /*45790*/  LDL.LU.64 R44, [R1+0x7e0] ;  /* 0x0007e000012c7983 */ /* 0x000ea80000300a00 */
[----:B------:R-:W-:Y:S01]  /*457a0*/  STL.64 [R1+0x6e8], R100 ;  /* 0x0006e86401007387 */ /* 0x000fe20000100a00 */
[----:B----4-:R-:W-:-:S03]  /*457b0*/  IMAD.WIDE R92, R5, 0x4, R24 ;  /* 0x00000004055c7825 */ /* 0x010fc600078e0218 */
[----:B------:R-:W4:Y:S04]  /*457c0*/  LDL.LU.64 R24, [R1+0x7a0] ;  /* 0x0007a00001187983 */ /* 0x000f280000300a00 */
[----:B------:R-:W-:Y:S01]  /*457d0*/  STL.64 [R1+0x728], R98 ;  /* 0x0007286201007387 */ /* 0x000fe20000100a00 */
[----:B---3--:R-:W-:-:S04]  /*457e0*/  IMAD.WIDE R90, R5, 0x4, R48 ;  /* 0x00000004055a7825 */ /* 0x008fc800078e0230 */
[C---:B------:R-:W-:Y:S01]  /*457f0*/  IMAD.WIDE R94, R5.reuse, 0x4, R32 ;  /* 0x00000004055e7825 */ /* 0x040fe200078e0220 */
        /* <DEDUP_REMOVED lines=19> */
[----:B------:R-:W-:Y:S01]  /*45930*/  STL.64 [R1+0x8d8], R84 ;  /* 0x0008d85401007387 */ /* 0x000fe20000100a00 */
[----:B------:R-:W-:-:S04]  /*45940*/  IMAD.WIDE R78, R5, 0x4, R38 ;  /* 0x00000004054e7825 */ /* 0x000fc800078e0226 */
[----:B--2---:R-:W-:-:S04]  /*45950*/  IMAD.WIDE R76, R5, 0x4, R26 ;  /* 0x00000004054c7825 */ /* 0x004fc800078e021a */
[C---:B------:R-:W-:Y:S01]  /*45960*/  IMAD.WIDE R74, R5.reuse, 0x4, R34 ;  /* 0x00000004054a7825 */ /* 0x040fe200078e0222 */
[----:B------:R-:W2:Y:S04]  /*45970*/  LDL.LU.64 R26, [R1+0x5a0] ;  /* 0x0005a000011a7983 */ /* 0x000ea80000300a00 */
[----:B------:R-:W-:Y:S04]  /*45980*/  STL.64 [R1+0x908], R82 ;  /* 0x0009085201007387 */ /* 0x000fe80000100a00 */
[----:B------:R-:W2:Y:S04]  /*45990*/  LDL.LU.64 R34, [R1+0x560] ;  /* 0x0005600001227983 */ /* 0x000ea80000300a00 */
[----:B------:R-:W-:Y:S04]  /*459a0*/  STL.64 [R1+0x8d0], R80 ;  /* 0x0008d05001007387 */ /* 0x000fe80000100a00 */
[----:B------:R-:W-:Y:S01]  /*459b0*/  STL.64 [R1+0x890], R78 ;  /* 0x0008904e01007387 */ /* 0x000fe20000100a00 */
[----:B----4-:R-:W-:-:S03]  /*459c0*/  IMAD.WIDE R70, R5, 0x4, R24 ;  /* 0x0000000405467825 */ /* 0x010fc600078e0218 */
[----:B------:R-:W4:Y:S01]  /*459d0*/  LDL.LU.64 R24, [R1+0x520] ;  /* 0x0005200001187983 */ /* 0x000f220000300a00 */
[----:B------:R-:W-:-:S03]  /*459e0*/  IMAD.WIDE R72, R5, 0x4, R44 ;  /* 0x0000000405487825 */ /* 0x000fc600078e022c */
[----:B------:R-:W-:Y:S01]  /*459f0*/  STL.64 [R1+0x910], R76 ;  /* 0x0009104c01007387 */ /* 0x000fe20000100a00 */
[----:B---3--:R-:W-:-:S03]  /*45a00*/  IMAD.WIDE R68, R5, 0x4, R48 ;  /* 0x0000000405447825 */ /* 0x008fc600078e0230 */
[----:B------:R-:W3:Y:S04]  /*45a10*/  LDL.LU.64 R48, [R1+0x4e0] ;  /* 0x0004e00001307983 */ /* 0x000ee80000300a00 */
[----:B------:R-:W-:Y:S01]  /*45a20*/  STL.64 [R1+0x940], R74 ;  /* 0x0009404a01007387 */ /* 0x000fe20000100a00 */
[----:B------:R-:W-:-:S04]  /*45a30*/  IMAD.WIDE R180, R5, 0x4, R46 ;  /* 0x0000000405b47825 */ /* 0x000fc800078e022e */
[C---:B------:R-:W-:Y:S01]  /*45a40*/  IMAD.WIDE R66, R5.reuse, 0x4, R66 ;  /* 0x0000000405427825 */ /* 0x040fe200078e0242 */
[----:B------:R-:W-:Y:S04]  /*45a50*/  STL.64 [R1+0x978], R72 ;  /* 0x0009784801007387 */ /* 0x000fe80000100a00 */
[----:B------:R-:W3:Y:S01]  /*45a60*/  LDL.LU.64 R46, [R1+0x4a0] ;  /* 0x0004a000012e7983 */ /* 0x000ee20000300a00 */
[----:B------:R-:W-:-:S03]  /*45a70*/  IMAD.WIDE R194, R5, 0x4, R64 ;  /* 0x0000000405c27825 */ /* 0x000fc600078e0240 */
[----:B------:R-:W-:Y:S01]  /*45a80*/  STL.64 [R1+0x1650], R70 ;  /* 0x0016504601007387 */ /* 0x000fe20000100a00 */
[----:B------:R-:W-:-:S03]  /*45a90*/  IMAD.WIDE R64, R5, 0x4, R32 ;  /* 0x0000000405407825 */ /* 0x000fc600078e0220 */
[----:B------:R-:W3:Y:S04]  /*45aa0*/  LDL.LU.64 R44, [R1+0x460] ;  /* 0x00046000012c7983 */ /* 0x000ee80000300a00 */
[----:B------:R-:W-:Y:S01]  /*45ab0*/  STL.64 [R1+0x1690], R68 ;  /* 0x0016904401007387 */ /* 0x000fe20000100a00 */
[----:B------:R-:W-:-:S04]  /*45ac0*/  IMAD.WIDE R210, R5, 0x4, R42 ;  /* 0x0000000405d27825 */ /* 0x000fc800078e022a */
[C---:B------:R-:W-:Y:S01]  /*45ad0*/  IMAD.WIDE R228, R5.reuse, 0x4, R62 ;  /* 0x0000000405e47825 */ /* 0x040fe200078e023e */
[----:B------:R-:W-:Y:S03]  /*45ae0*/  STL.64 [R1+0x16d0], R66 ;  /* 0x0016d04201007387 */ /* 0x000fe60000100a00 */
[C---:B------:R-:W-:Y:S01]  /*45af0*/  IMAD.WIDE R62, R5.reuse, 0x4, R40 ;  /* 0x00000004053e7825 */ /* 0x040fe200078e0228 */
[----:B------:R-:W3:Y:S04]  /*45b00*/  LDL.LU.64 R42, [R1+0x420] ;  /* 0x00042000012a7983 */ /* 0x000ee80000300a00 */
[----:B------:R-:W3:Y:S04]  /*45b10*/  LDL.LU.64 R40, [R1+0x3d8] ;  /* 0x0003d80001287983 */ /* 0x000ee80000300a00 */
[----:B------:R-:W-:Y:S01]  /*45b20*/  STL.64 [R1+0x1710], R64 ;  /* 0x0017104001007387 */ /* 0x000fe20000100a00 */
[----:B------:R-:W-:-:S04]  /*45b30*/  IMAD.WIDE R60, R5, 0x4, R30 ;  /* 0x00000004053c7825 */ /* 0x000fc800078e021e */
[C---:B------:R-:W-:Y:S01]  /*45b40*/  IMAD.WIDE R56, R5.reuse, 0x4, R36 ;  /* 0x0000000405387825 */ /* 0x040fe200078e0224 */
[----:B------:R-:W3:Y:S04]  /*45b50*/  LDL.LU.64 R38, [R1+0x398] ;  /* 0x0003980001267983 */ /* 0x000ee80000300a00 */
[----:B------:R-:W3:Y:S04]  /*45b60*/  LDL.LU.64 R36, [R1+0x358] ;  /* 0x0003580001247983 */ /* 0x000ee80000300a00 */
[----:B------:R-:W-:Y:S01]  /*45b70*/  STL.64 [R1+0x1750], R62 ;  /* 0x0017503e01007387 */ /* 0x000fe20000100a00 */
[----:B------:R-:W-:-:S03]  /*45b80*/  IMAD.WIDE R58, R5, 0x4, R28 ;  /* 0x00000004053a7825 */ /* 0x000fc600078e021c */
[----:B------:R-:W3:Y:S01]  /*45b90*/  LDL.LU.64 R30, [R1+0x318] ;  /* 0x00031800011e7983 */ /* 0x000ee20000300a00 */
[----:B------:R-:W-:-:S03]  /*45ba0*/  IMAD.WIDE R154, R5, 0x4, R52 ;  /* 0x00000004059a7825 */ /* 0x000fc600078e0234 */
[----:B------:R-:W3:Y:S04]  /*45bb0*/  LDL.LU.64 R28, [R1+0x2d8] ;  /* 0x0002d800011c7983 */ /* 0x000ee80000300a00 */
        /* <DEDUP_REMOVED lines=45> */
[----:B--2---:R-:W-:-:S03]  /*45e90*/  IMAD.WIDE R52, R5, 0x4, R34 ;  /* 0x0000000405347825 */ /* 0x004fc600078e0222 */
[----:B------:R-:W2:Y:S04]  /*45ea0*/  LDL.LU.64 R34, [R1+0x298] ;  /* 0x0002980001227983 */ /* 0x000ea80000300a00 */
[----:B------:R-:W2:Y:S01]  /*45eb0*/  LDL.LU.64 R32, [R1+0x258] ;  /* 0x0002580001207983 */ /* 0x000ea20000300a00 */
[----:B------:R-:W-:-:S03]  /*45ec0*/  IMAD.WIDE R54, R5, 0x4, R26 ;  /* 0x0000000405367825 */ /* 0x000fc600078e021a */
[----:B------:R-:W-:Y:S01]  /*45ed0*/  STL.64 [R1+0x17d0], R58 ;  /* 0x0017d03a01007387 */ /* 0x000fe20000100a00 */
[----:B----4-:R-:W-:-:S03]  /*45ee0*/  IMAD.WIDE R50, R5, 0x4, R24 ;  /* 0x0000000405327825 */ /* 0x010fc600078e0218 */
        /* <DEDUP_REMOVED lines=10> */
[----:B------:R-:W4:Y:S01]  /*45f90*/  LDL.LU.64 R126, [R1+0x28] ;  /* 0x00002800017e7983 */ /* 0x000f220000300a00 */
[----:B---3--:R-:W-:-:S04]  /*45fa0*/  IMAD.WIDE R48, R5, 0x4, R48 ;  /* 0x0000000405307825 */ /* 0x008fc800078e0230 */
[----:B------:R-:W-:-:S04]  /*45fb0*/  IMAD.WIDE R46, R5, 0x4, R46 ;  /* 0x00000004052e7825 */ /* 0x000fc800078e022e */
[----:B------:R-:W-:-:S04]  /*45fc0*/  IMAD.WIDE R44, R5, 0x4, R44 ;  /* 0x00000004052c7825 */ /* 0x000fc800078e022c */
[C---:B------:R-:W-:Y:S01]  /*45fd0*/  IMAD.WIDE R42, R5.reuse, 0x4, R42 ;  /* 0x00000004052a7825 */ /* 0x040fe200078e022a */
[----:B------:R-:W-:Y:S03]  /*45fe0*/  STL.64 [R1+0x1980], R50 ;  /* 0x0019803201007387 */ /* 0x000fe60000100a00 */
[C---:B------:R-:W-:Y:S01]  /*45ff0*/  IMAD.WIDE R40, R5.reuse, 0x4, R40 ;  /* 0x0000000405287825 */ /* 0x040fe200078e0228 */
[----:B------:R-:W-:Y:S04]  /*46000*/  STL.64 [R1+0x1988], R48 ;  /* 0x0019883001007387 */ /* 0x000fe80000100a00 */
[----:B------:R-:W-:Y:S01]  /*46010*/  STL.64 [R1+0x1990], R46 ;  /* 0x0019902e01007387 */ /* 0x000fe20000100a00 */
[----:B------:R-:W-:-:S04]  /*46020*/  IMAD.WIDE R38, R5, 0x4, R38 ;  /* 0x0000000405267825 */ /* 0x000fc800078e0226 */
[C---:B------:R-:W-:Y:S01]  /*46030*/  IMAD.WIDE R36, R5.reuse, 0x4, R36 ;  /* 0x0000000405247825 */ /* 0x040fe200078e0224 */
[----:B------:R-:W-:Y:S04]  /*46040*/  STL.64 [R1+0x1998], R44 ;  /* 0x0019982c01007387 */ /* 0x000fe80000100a00 */
[----:B------:R-:W-:Y:S01]  /*46050*/  STL.64 [R1+0x19a0], R42 ;  /* 0x0019a02a01007387 */ /* 0x000fe20000100a00 */
[----:B------:R-:W-:-:S03]  /*46060*/  IMAD.WIDE R30, R5, 0x4, R30 ;  /* 0x00000004051e7825 */ /* 0x000fc600078e021e */
[----:B------:R-:W-:Y:S01]  /*46070*/  STL.64 [R1+0x19a8], R40 ;  /* 0x0019a82801007387 */ /* 0x000fe20000100a00 */
[----:B------:R-:W-:-:S03]  /*46080*/  IMAD.WIDE R28, R5, 0x4, R28 ;  /* 0x00000004051c7825 */ /* 0x000fc600078e021c */
[----:B------:R-:W-:Y:S04]  /*46090*/  STL.64 [R1+0x19b0], R38 ;  /* 0x0019b02601007387 */ /* 0x000fe80000100a00 */
[----:B------:R-:W-:Y:S04]  /*460a0*/  STL.64 [R1+0x19b8], R36 ;  /* 0x0019b82401007387 */ /* 0x000fe80000100a00 */
[----:B------:R1:W-:Y:S04]  /*460b0*/  STL.64 [R1+0x19c0], R30 ;  /* 0x0019c01e01007387 */ /* 0x0003e80000100a00 */
[----:B------:R-:W-:Y:S04]  /*460c0*/  LDGSTS.E [R244+0x62b00], desc[UR60][R54.64], P1 ;  /* 0x62b0000036f47fae */ /* 0x000fe8000892187c */
[----:B------:R3:W-:Y:S04]  /*460d0*/  STL.64 [R1+0x19c8], R28 ;  /* 0x0019c81c01007387 */ /* 0x0007e80000100a00 */
        /* <DEDUP_REMOVED lines=12> */
[----:B------:R-:W-:-:S04]  /*461a0*/  IMAD.WIDE R32, R5, 0x4, R32 ;  /* 0x0000000405207825 */ /* 0x000fc800078e0220 */
[----:B----4-:R-:W-:-:S04]  /*461b0*/  IMAD.WIDE R26, R5, 0x4, R26 ;  /* 0x00000004051a7825 */ /* 0x010fc800078e021a */
[----:B------:R-:W-:-:S04]  /*461c0*/  IMAD.WIDE R24, R5, 0x4, R24 ;  /* 0x0000000405187825 */ /* 0x000fc800078e0218 */
        /* <DEDUP_REMOVED lines=9> */
[----:B------:R-:W-:Y:S03]  /*46260*/  STL.64 [R1+0x1a08], R20 ;  /* 0x001a081401007387 */ /* 0x000fe60000100a00 */
[C---:B------:R-:W-:Y:S01]  /*46270*/  IMAD.WIDE R2, R5.reuse, 0x4, R126 ;  /* 0x0000000405027825 */ /* 0x040fe200078e027e */
[----:B------:R-:W-:Y:S04]  /*46280*/  STL.64 [R1+0x1a00], R16 ;  /* 0x001a001001007387 */ /* 0x000fe80000100a00 */
[----:B------:R-:W-:Y:S04]  /*46290*/  STL.64 [R1+0x19f8], R14 ;  /* 0x0019f80e01007387 */ /* 0x000fe80000100a00 */
[----:B------:R-:W-:Y:S04]  /*462a0*/  STL.64 [R1+0x19f0], R12 ;  /* 0x0019f00c01007387 */ /* 0x000fe80000100a00 */
[----:B------:R-:W-:Y:S04]  /*462b0*/  STL.64 [R1+0x19e8], R10 ;  /* 0x0019e80a01007387 */ /* 0x000fe80000100a00 */
[----:B------:R4:W-:Y:S04]  /*462c0*/  STL.64 [R1+0x19e0], R2 ;  /* 0x0019e00201007387 */ /* 0x0009e80000100a00 */
[----:B-1----:R-:W4:Y:S04]  /*462d0*/  LDL.LU.64 R30, [R1+0xf20] ;  /* 0x000f2000011e7983 */ /* 0x002f280000300a00 */
[----:B---3--:R-:W3:Y:S04]  /*462e0*/  LDL.LU.64 R28, [R1+0xee8] ;  /* 0x000ee800011c7983 */ /* 0x008ee80000300a00 */
[----:B------:R-:W3:Y:S04]  /*462f0*/  LDL.LU.64 R56, [R1+0xeb0] ;  /* 0x000eb00001387983 */ /* 0x000ee80000300a00 */
[----:B------:R-:W3:Y:S04]  /*46300*/  LDL.LU.64 R54, [R1+0xe78] ;  /* 0x000e780001367983 */ /* 0x000ee80000300a00 */
[----:B------:R-:W3:Y:S04]  /*46310*/  LDL.LU.64 R36, [R1+0xe40] ;  /* 0x000e400001247983 */ /* 0x000ee80000300a00 */
[----:B------:R-:W-:Y:S04]  /*46320*/  LDGSTS.E [R244+0x65b00], desc[UR60][R34.64], P1 ;  /* 0x65b0000022f47fae */ /* 0x000fe8000892187c */
        /* <DEDUP_REMOVED lines=9> */
[----:B--2---:R-:W2:Y:S04]  /*463c0*/  LDL.LU.64 R34, [R1+0xdd0] ;  /* 0x000dd00001227983 */ /* 0x004ea80000300a00 */
[----:B------:R-:W2:Y:S04]  /*463d0*/  LDL.LU.64 R50, [R1+0xd98] ;  /* 0x000d980001327983 */ /* 0x000ea80000300a00 */
[----:B------:R1:W-:Y:S04]  /*463e0*/  LDGSTS.E [R244+0x67f00], desc[UR60][R2.64], P1 ;  /* 0x67f0000002f47fae */ /* 0x0003e8000892187c */
        /* <DEDUP_REMOVED lines=12> */
[----:B-1----:R-:W-:-:S03]  /*464b0*/  IMAD.WIDE R2, R5, 0x4, R30 ;  /* 0x0000000405027825 */ /* 0x002fc600078e021e */
[----:B------:R-:W4:Y:S01]  /*464c0*/  LDL.LU.64 R30, [R1+0xac0] ;  /* 0x000ac000011e7983 */ /* 0x000f220000300a00 */
[----:B---3--:R-:W-:-:S03]  /*464d0*/  IMAD.WIDE R10, R5, 0x4, R28 ;  /* 0x00000004050a7825 */ /* 0x008fc600078e021c */
[----:B------:R-:W3:Y:S04]  /*464e0*/  LDL.LU.64 R32, [R1+0xa88] ;  /* 0x000a880001207983 */ /* 0x000ee80000300a00 */
[----:B------:R-:W3:Y:S01]  /*464f0*/  LDL.LU.64 R28, [R1+0xa50] ;  /* 0x000a5000011c7983 */ /* 0x000ee20000300a00 */
[----:B------:R-:W-:-:S04]  /*46500*/  IMAD.WIDE R16, R5, 0x4, R36 ;  /* 0x0000000405107825 */ /* 0x000fc800078e0224 */
[C---:B------:R-:W-:Y:S01]  /*46510*/  IMAD.WIDE R12, R5.reuse, 0x4, R56 ;  /* 0x00000004050c7825 */ /* 0x040fe200078e0238 */
[----:B------:R-:W3:Y:S03]  /*46520*/  LDL.LU.64 R36, [R1+0xa18] ;  /* 0x000a180001247983 */ /* 0x000ee60000300a00 */
[----:B------:R-:W-:-:S04]  /*46530*/  IMAD.WIDE R14, R5, 0x4, R54 ;  /* 0x00000004050e7825 */ /* 0x000fc800078e0236 */
[C---:B------:R-:W-:Y:S01]  /*46540*/  IMAD.WIDE R20, R5.reuse, 0x4, R52 ;  /* 0x0000000405147825 */ /* 0x040fe200078e0234 */
[----:B------:R-:W-:Y:S04]  /*46550*/  LDGSTS.E [R245+0x40380], desc[UR60][R2.64], P1 ;  /* 0x4038000002f57fae */ /* 0x000fe8000892187c */
[----:B------:R-:W-:Y:S01]  /*46560*/  LDGSTS.E [R245+0x40780], desc[UR60][R10.64], P1 ;  /* 0x407800000af57fae */ /* 0x000fe2000892187c */
[----:B--2---:R-:W-:-:S04]  /*46570*/  IMAD.WIDE R152, R5, 0x4, R34 ;  /* 0x0000000405987825 */ /* 0x004fc800078e0222 */
[C---:B------:R-:W-:Y:S01]  /*46580*/  IMAD.WIDE R156, R5.reuse, 0x4, R50 ;  /* 0x00000004059c7825 */ /* 0x040fe200078e0232 */
[----:B------:R-:W2:Y:S04]  /*46590*/  LDL.LU.64 R34, [R1+0x9e0] ;  /* 0x0009e00001227983 */ /* 0x000ea80000300a00 */
[----:B------:R-:W-:Y:S04]  /*465a0*/  LDGSTS.E [R245+0x40b80], desc[UR60][R12.64], P1 ;  /* 0x40b800000cf57fae */ /* 0x000fe8000892187c */
[----:B------:R-:W-:Y:S01]  /*465b0*/  LDGSTS.E [R245+0x40f80], desc[UR60][R14.64], P1 ;  /* 0x40f800000ef57fae */ /* 0x000fe2000892187c */
[----:B----4-:R-:W-:-:S04]  /*465c0*/  IMAD.WIDE R160, R5, 0x4, R26 ;  /* 0x0000000405a07825 */ /* 0x010fc800078e021a */
[C---:B------:R-:W-:Y:S01]  /*465d0*/  IMAD.WIDE R166, R5.reuse, 0x4, R78 ;  /* 0x0000000405a67825 */ /* 0x040fe200078e024e */
[----:B------:R-:W4:Y:S03]  /*465e0*/  LDL.LU.64 R26, [R1+0x9a8] ;  /* 0x0009a800011a7983 */ /* 0x000f260000300a00 */
[C---:B------:R-:W-:Y:S02]  /*465f0*/  IMAD.WIDE R172, R5.reuse, 0x4, R24 ;  /* 0x0000000405ac7825 */ /* 0x040fe400078e0218 */
[----:B------:R-:W4:Y:S02]  /*46600*/  LDL.LU.64 R24, [R1+0x970] ;  /* 0x0009700001187983 */ /* 0x000f240000300a00 */
[----:B------:R-:W-:-:S04]  /*46610*/  IMAD.WIDE R184, R5, 0x4, R66 ;  /* 0x0000000405b87825 */ /* 0x000fc800078e0242 */
[C---:B------:R-:W-:Y:S01]  /*46620*/  IMAD.WIDE R200, R5.reuse, 0x4, R40 ;  /* 0x0000000405c87825 */ /* 0x040fe200078e0228 */
[----:B------:R-:W4:Y:S04]  /*46630*/  LDL.LU.64 R66, [R1+0x938] ;  /* 0x0009380001427983 */ /* 0x000f280000300a00 */
[----:B------:R-:W4:Y:S01]  /*46640*/  LDL.LU.64 R40, [R1+0x900] ;  /* 0x0009000001287983 */ /* 0x000f220000300a00 */
[----:B------:R-:W-:-:S04]  /*46650*/  IMAD.WIDE R216, R5, 0x4, R38 ;  /* 0x0000000405d87825 */ /* 0x000fc800078e0226 */
        /* <DEDUP_REMOVED lines=25> */
[----:B------:R-:W-:-:S04]  /*467f0*/  IMAD.WIDE R110, R5, 0x4, R30 ;  /* 0x00000004056e7825 */ /* 0x000fc800078e021e */
[C---:B---3--:R-:W-:Y:S01]  /*46800*/  IMAD.WIDE R108, R5.reuse, 0x4, R32 ;  /* 0x00000004056c7825 */ /* 0x048fe200078e0220 */
[----:B------:R-:W3:Y:S03]  /*46810*/  LDL.LU.64 R30, [R1+0x818] ;  /* 0x00081800011e7983 */ /* 0x000ee60000300a00 */
[C---:B------:R-:W-:Y:S01]  /*46820*/  IMAD.WIDE R106, R5.reuse, 0x4, R28 ;  /* 0x00000004056a7825 */ /* 0x040fe200078e021c */
[----:B------:R-:W3:Y:S04]  /*46830*/  LDL.LU.64 R32, [R1+0x7d8] ;  /* 0x0007d80001207983 */ /* 0x000ee80000300a00 */
[----:B------:R-:W3:Y:S04]  /*46840*/  LDL.LU.64 R28, [R1+0x798] ;  /* 0x00079800011c7983 */ /* 0x000ee80000300a00 */
[----:B------:R-:W-:Y:S01]  /*46850*/  STL.64 [R1+0x620], R112 ;  /* 0x0006207001007387 */ /* 0x000fe20000100a00 */
[----:B------:R-:W-:-:S03]  /*46860*/  IMAD.WIDE R104, R5, 0x4, R36 ;  /* 0x0000000405687825 */ /* 0x000fc600078e0224 */
[----:B------:R-:W3:Y:S04]  /*46870*/  LDL.LU.64 R36, [R1+0x758] ;  /* 0x0007580001247983 */ /* 0x000ee80000300a00 */
[----:B------:R-:W-:Y:S04]  /*46880*/  STL.64 [R1+0x650], R110 ;  /* 0x0006506e01007387 */ /* 0x000fe80000100a00 */
[----:B------:R-:W-:Y:S04]  /*46890*/  LDGSTS.E [R245+0x45380], desc[UR60][R110.64], P1 ;  /* 0x453800006ef57fae */ /* 0x000fe8000892187c */
[----:B------:R-:W-:Y:S01]  /*468a0*/  LDGSTS.E [R245+0x45780], desc[UR60][R108.64], P1 ;  /* 0x457800006cf57fae */ /* 0x000fe2000892187c */
[----:B--2---:R-:W-:-:S03]  /*468b0*/  IMAD.WIDE R102, R5, 0x4, R34 ;  /* 0x0000000405667825 */ /* 0x004fc600078e0222 */
[----:B------:R-:W-:Y:S04]  /*468c0*/  LDGSTS.E [R245+0x45b80], desc[UR60][R106.64], P1 ;  /* 0x45b800006af57fae */ /* 0x000fe8000892187c */
[----:B------:R-:W2:Y:S04]  /*468d0*/  LDL.LU.64 R34, [R1+0x718] ;  /* 0x0007180001227983 */ /* 0x000ea80000300a00 */
[----:B------:R-:W-:Y:S01]  /*468e0*/  STL.64 [R1+0x660], R108 ;  /* 0x0006606c01007387 */ /* 0x000fe20000100a00 */
[----:B----4-:R-:W-:-:S03]  /*468f0*/  IMAD.WIDE R100, R5, 0x4, R26 ;  /* 0x0000000405647825 */ /* 0x010fc600078e021a */
[----:B------:R-:W-:Y:S04]  /*46900*/  LDGSTS.E [R245+0x45f80], desc[UR60][R104.64], P1 ;  /* 0x45f8000068f57fae */ /* 0x000fe8000892187c */
        /* <DEDUP_REMOVED lines=12> */
[----:B------:R-:W-:Y:S01]  /*469d0*/  STL.64 [R1+0x7a0], R98 ;  /* 0x0007a06201007387 */ /* 0x000fe20000100a00 */
[----:B------:R-:W-:-:S03]  /*469e0*/  IMAD.WIDE R92, R5, 0x4, R38 ;  /* 0x00000004055c7825 */ /* 0x000fc600078e0226 */
[----:B------:R-:W4:Y:S04]  /*469f0*/  LDL.LU.64 R48, [R1+0x618] ;  /* 0x0006180001307983 */ /* 0x000f280000300a00 */
[----:B------:R-:W-:Y:S01]  /*46a00*/  STL.64 [R1+0x7e0], R96 ;  /* 0x0007e06001007387 */ /* 0x000fe20000100a00 */
[----:B------:R-:W-:-:S03]  /*46a10*/  IMAD.WIDE R88, R5, 0x4, R44 ;  /* 0x0000000405587825 */ /* 0x000fc600078e022c */
        /* <DEDUP_REMOVED lines=9> */
[----:B---3--:R-:W-:-:S03]  /*46ab0*/  IMAD.WIDE R86, R5, 0x4, R30 ;  /* 0x0000000405567825 */ /* 0x008fc600078e021e */
[----:B------:R-:W3:Y:S04]  /*46ac0*/  LDL.LU.64 R30, [R1+0x5d8] ;  /* 0x0005d800011e7983 */ /* 0x000ee80000300a00 */
[----:B------:R-:W-:Y:S04]  /*46ad0*/  STL.64 [R1+0x858], R92 ;  /* 0x0008585c01007387 */ /* 0x000fe80000100a00 */
[----:B------:R-:W-:Y:S01]  /*46ae0*/  STL.64 [R1+0x888], R90 ;  /* 0x0008885a01007387 */ /* 0x000fe20000100a00 */
[----:B------:R-:W-:-:S04]  /*46af0*/  IMAD.WIDE R82, R5, 0x4, R28 ;  /* 0x0000000405527825 */ /* 0x000fc800078e021c */
[C---:B------:R-:W-:Y:S01]  /*46b00*/  IMAD.WIDE R80, R5.reuse, 0x4, R36 ;  /* 0x0000000405507825 */ /* 0x040fe200078e0224 */
[----:B------:R-:W3:Y:S04]  /*46b10*/  LDL.LU.64 R28, [R1+0x598] ;  /* 0x00059800011c7983 */ /* 0x000ee80000300a00 */
[----:B------:R-:W-:Y:S01]  /*46b20*/  STL.64 [R1+0x850], R88 ;  /* 0x0008505801007387 */ /* 0x000fe20000100a00 */
[----:B------:R-:W-:-:S03]  /*46b30*/  IMAD.WIDE R84, R5, 0x4, R32 ;  /* 0x0000000405547825 */ /* 0x000fc600078e0220 */
[----:B------:R-:W3:Y:S04]  /*46b40*/  LDL.LU.64 R36, [R1+0x558] ;  /* 0x0005580001247983 */ /* 0x000ee80000300a00 */
[----:B------:R-:W-:Y:S01]  /*46b50*/  STL.64 [R1+0x818], R86 ;  /* 0x0008185601007387 */ /* 0x000fe20000100a00 */
[----:B--2---:R-:W-:-:S03]  /*46b60*/  IMAD.WIDE R78, R5, 0x4, R34 ;  /* 0x00000004054e7825 */ /* 0x004fc600078e0222 */
[----:B------:R-:W2:Y:S04]  /*46b70*/  LDL.LU.64 R34, [R1+0x518] ;  /* 0x0005180001227983 */ /* 0x000ea80000300a00 */
[----:B------:R-:W-:Y:S01]  /*46b80*/  STL.64 [R1+0x7d8], R84 ;  /* 0x0007d85401007387 */ /* 0x000fe20000100a00 */
[----:B----4-:R-:W-:-:S03]  /*46b90*/  IMAD.WIDE R76, R5, 0x4, R26 ;  /* 0x00000004054c7825 */ /* 0x010fc600078e021a */
[----:B------:R-:W-:Y:S04]  /*46ba0*/  LDGSTS.E [R245+0x60380], desc[UR60][R86.64], P1 ;  /* 0x6038000056f57fae */ /* 0x000fe8000892187c */
[----:B------:R-:W4:Y:S04]  /*46bb0*/  LDL.LU.64 R26, [R1+0x4d8] ;  /* 0x0004d800011a7983 */ /* 0x000f280000300a00 */
[----:B------:R-:W-:Y:S04]  /*46bc0*/  STL.64 [R1+0x798], R82 ;  /* 0x0007985201007387 */ /* 0x000fe80000100a00 */
[----:B------:R-:W-:Y:S04]  /*46bd0*/  STL.64 [R1+0x758], R80 ;  /* 0x0007585001007387 */ /* 0x000fe80000100a00 */
[----:B------:R-:W4:Y:S04]  /*46be0*/  LDL.LU.64 R56, [R1+0x498] ;  /* 0x0004980001387983 */ /* 0x000f280000300a00 */
[----:B------:R-:W4:Y:S04]  /*46bf0*/  LDL.LU.64 R54, [R1+0x458] ;  /* 0x0004580001367983 */ /* 0x000f280000300a00 */
[----:B------:R-:W-:Y:S04]  /*46c00*/  STL.64 [R1+0x718], R78 ;  /* 0x0007184e01007387 */ /* 0x000fe80000100a00 */
[----:B------:R-:W4:Y:S01]  /*46c10*/  LDL.LU.64 R52, [R1+0x418] ;  /* 0x0004180001347983 */ /* 0x000f220000300a00 */
[----:B------:R-:W-:-:S03]  /*46c20*/  IMAD.WIDE R24, R5, 0x4, R24 ;  /* 0x0000000405187825 */ /* 0x000fc600078e0218 */
[----:B------:R-:W4:Y:S01]  /*46c30*/  LDL.LU.64 R50, [R1+0x3d0] ;  /* 0x0003d00001327983 */ /* 0x000f220000300a00 */
[----:B------:R-:W-:-:S03]  /*46c40*/  IMAD.WIDE R74, R5, 0x4, R66 ;  /* 0x00000004054a7825 */ /* 0x000fc600078e0242 */
[----:B------:R-:W-:Y:S01]  /*46c50*/  STL.64 [R1+0x6d8], R76 ;  /* 0x0006d84c01007387 */ /* 0x000fe20000100a00 */
[----:B------:R-:W-:-:S03]  /*46c60*/  IMAD.WIDE R70, R5, 0x4, R48 ;  /* 0x0000000405467825 */ /* 0x000fc600078e0230 */
[----:B------:R-:W4:Y:S04]  /*46c70*/  LDL.LU.64 R46, [R1+0x390] ;  /* 0x00039000012e7983 */ /* 0x000f280000300a00 */
[----:B------:R-:W4:Y:S01]  /*46c80*/  LDL.LU.64 R48, [R1+0x350] ;  /* 0x0003500001307983 */ /* 0x000f220000300a00 */
[----:B------:R-:W-:-:S03]  /*46c90*/  IMAD.WIDE R72, R5, 0x4, R40 ;  /* 0x0000000405487825 */ /* 0x000fc600078e0228 */
[----:B------:R-:W4:Y:S04]  /*46ca0*/  LDL.LU.64 R42, [R1+0x310] ;  /* 0x00031000012a7983 */ /* 0x000f280000300a00 */
[----:B------:R-:W-:Y:S04]  /*46cb0*/  STL.64 [R1+0x1978], R24 ;  /* 0x0019781801007387 */ /* 0x000fe80000100a00 */
[----:B------:R-:W-:Y:S04]  /*46cc0*/  STL.64 [R1+0x698], R74 ;  /* 0x0006984a01007387 */ /* 0x000fe80000100a00 */
[----:B------:R-:W4:Y:S04]  /*46cd0*/  LDL.LU.64 R44, [R1+0x2d0] ;  /* 0x0002d000012c7983 */ /* 0x000f280000300a00 */
[----:B------:R-:W4:Y:S04]  /*46ce0*/  LDL.LU.64 R38, [R1+0x290] ;  /* 0x0002900001267983 */ /* 0x000f280000300a00 */
[----:B------:R-:W-:Y:S04]  /*46cf0*/  STL.64 [R1+0x658], R72 ;  /* 0x0006584801007387 */ /* 0x000fe80000100a00 */
[----:B------:R-:W4:Y:S04]  /*46d00*/  LDL.LU.64 R40, [R1+0x250] ;  /* 0x0002500001287983 */ /* 0x000f280000300a00 */
[----:B------:R-:W4:Y:S04]  /*46d10*/  LDL.LU.64 R32, [R1+0x210] ;  /* 0x0002100001207983 */ /* 0x000f280000300a00 */
        /* <DEDUP_REMOVED lines=9> */
[----:B---3--:R-:W-:-:S04]  /*46db0*/  IMAD.WIDE R68, R5, 0x4, R30 ;  /* 0x0000000405447825 */ /* 0x008fc800078e021e */
[----:B------:R-:W-:-:S04]  /*46dc0*/  IMAD.WIDE R64, R5, 0x4, R36 ;  /* 0x0000000405407825 */ /* 0x000fc800078e0224 */
[C---:B--2---:R-:W-:Y:S01]  /*46dd0*/  IMAD.WIDE R62, R5.reuse, 0x4, R34 ;  /* 0x00000004053e7825 */ /* 0x044fe200078e0222 */
[----:B------:R-:W2:Y:S04]  /*46de0*/  LDL.LU.64 R36, [R1+0x1d0] ;  /* 0x0001d00001247983 */ /* 0x000ea80000300a00 */
[----:B------:R-:W3:Y:S04]  /*46df0*/  LDL.LU.64 R34, [R1+0x190] ;  /* 0x0001900001227983 */ /* 0x000ee80000300a00 */
[----:B------:R-:W3:Y:S01]  /*46e00*/  LDL.LU.64 R30, [R1+0x150] ;  /* 0x00015000011e7983 */ /* 0x000ee20000300a00 */
[----:B------:R-:W-:-:S03]  /*46e10*/  IMAD.WIDE R66, R5, 0x4, R28 ;  /* 0x0000000405427825 */ /* 0x000fc600078e021c */
[----:B------:R-:W-:Y:S01]  /*46e20*/  STL.64 [R1+0x8c8], R68 ;  /* 0x0008c84401007387 */ /* 0x000fe20000100a00 */
[----:B----4-:R-:W-:-:S03]  /*46e30*/  IMAD.WIDE R60, R5, 0x4, R26 ;  /* 0x00000004053c7825 */ /* 0x010fc600078e021a */
[----:B------:R-:W4:Y:S04]  /*46e40*/  LDL.LU.64 R28, [R1+0x110] ;  /* 0x00011000011c7983 */ /* 0x000f280000300a00 */
[----:B------:R-:W4:Y:S01]  /*46e50*/  LDL.LU.64 R26, [R1+0xd0] ;  /* 0x0000d000011a7983 */ /* 0x000f220000300a00 */
[----:B------:R-:W-:-:S03]  /*46e60*/  IMAD.WIDE R58, R5, 0x4, R56 ;  /* 0x00000004053a7825 */ /* 0x000fc600078e0238 */
[----:B------:R-:W-:Y:S01]  /*46e70*/  STL.64 [R1+0x900], R66 ;  /* 0x0009004201007387 */ /* 0x000fe20000100a00 */
        /* <DEDUP_REMOVED lines=19> */
[----:B------:R-:W-:Y:S04]  /*46fb0*/  STL.64 [R1+0x1918], R46 ;  /* 0x0019182e01007387 */ /* 0x000fe80000100a00 */
[----:B------:R-:W-:Y:S04]  /*46fc0*/  STL.64 [R1+0x1920], R44 ;  /* 0x0019202c01007387 */ /* 0x000fe80000100a00 */
        /* <DEDUP_REMOVED lines=21> */
[C---:B------:R-:W-:Y:S01]  /*47120*/  IMAD.WIDE R32, R5.reuse, 0x4, R30 ;  /* 0x0000000405207825 */ /* 0x040fe200078e021e */
[----:B------:R-:W-:Y:S03]  /*47130*/  STL.64 [R1+0x1968], R36 ;  /* 0x0019682401007387 */ /* 0x000fe60000100a00 */
[----:B----4-:R-:W-:-:S04]  /*47140*/  IMAD.WIDE R30, R5, 0x4, R28 ;  /* 0x00000004051e7825 */ /* 0x010fc800078e021c */
[C---:B------:R-:W-:Y:S01]  /*47150*/  IMAD.WIDE R28, R5.reuse, 0x4, R26 ;  /* 0x00000004051c7825 */ /* 0x040fe200078e021a */
[----:B------:R-:W-:Y:S03]  /*47160*/  STL.64 [R1+0x1960], R34 ;  /* 0x0019602201007387 */ /* 0x000fe60000100a00 */
[----:B------:R-:W-:Y:S01]  /*47170*/  IMAD.WIDE R26, R5, 0x4, R6 ;  /* 0x00000004051a7825 */ /* 0x000fe200078e0206 */
[----:B------:R-:W-:Y:S04]  /*47180*/  LDGSTS.E [R245+0x66780], desc[UR60][R36.64], P1 ;  /* 0x6678000024f57fae */ /* 0x000fe8000892187c */
[----:B------:R-:W5:Y:S04]  /*47190*/  LDL.LU.64 R6, [R1+0x2680] ;  /* 0x0026800001067983 */ /* 0x000f680000300a00 */
[----:B------:R1:W-:Y:S04]  /*471a0*/  STL.64 [R1+0x1958], R32 ;  /* 0x0019582001007387 */ /* 0x0003e80000100a00 */
[----:B------:R2:W-:Y:S04]  /*471b0*/  STL.64 [R1+0x1950], R30 ;  /* 0x0019501e01007387 */ /* 0x0005e80000100a00 */
[----:B------:R3:W-:Y:S04]  /*471c0*/  STL.64 [R1+0x1948], R28 ;  /* 0x0019481c01007387 */ /* 0x0007e80000100a00 */
[----:B------:R4:W-:Y:S04]  /*471d0*/  STL.64 [R1+0x1940], R26 ;  /* 0x0019401a01007387 */ /* 0x0009e80000100a00 */
[----:B------:R1:W-:Y:S04]  /*471e0*/  STL [R1+0x408], RZ ;  /* 0x000408ff01007387 */ /* 0x0003e80000100800 */
        /* <DEDUP_REMOVED lines=253> */
[----:B------:R1:W-:Y:S04]  /*481c0*/  STL [R1], RZ ;  /* 0x000000ff01007387 */ /* 0x0003e80000100800 */
        /* <DEDUP_REMOVED lines=100> */
[----:B------:R-:W-:Y:S04]  /*48810*/  LDGSTS.E [R245+0x66b80], desc[UR60][R34.64], P1 ;  /* 0x66b8000022f57fae */ /* 0x000fe8000892187c */
[----:B------:R1:W-:Y:S04]  /*48820*/  STL [R1+0x194], RZ ;  /* 0x000194ff01007387 */ /* 0x0003e80000100800 */
[----:B------:R1:W-:Y:S04]  /*48830*/  LDGSTS.E [R245+0x66f80], desc[UR60][R32.64], P1 ;  /* 0x66f8000020f57fae */ /* 0x0003e8000892187c */
[----:B------:R1:W-:Y:S04]  /*48840*/  STL [R1+0x198], RZ ;  /* 0x000198ff01007387 */ /* 0x0003e80000100800 */
[----:B------:R1:W-:Y:S04]  /*48850*/  STL [R1+0x19c], RZ ;  /* 0x00019cff01007387 */ /* 0x0003e80000100800 */
[----:B------:R1:W-:Y:S04]  /*48860*/  STL [R1+0x1a0], RZ ;  /* 0x0001a0ff01007387 */ /* 0x0003e80000100800 */
[----:B------:R1:W-:Y:S04]  /*48870*/  STL [R1+0x1a4], RZ ;  /* 0x0001a4ff01007387 */ /* 0x0003e80000100800 */
[----:B------:R1:W-:Y:S04]  /*48880*/  STL [R1+0x1a8], RZ ;  /* 0x0001a8ff01007387 */ /* 0x0003e80000100800 */
[----:B------:R2:W-:Y:S04]  /*48890*/  STL [R1+0x1ac], RZ ;  /* 0x0001acff01007387 */ /* 0x0005e80000100800 */
[----:B------:R2:W-:Y:S01]  /*488a0*/  STL [R1+0x1b0], RZ ;  /* 0x0001b0ff01007387 */ /* 0x0005e20000100800 */
[----:B-1----:R-:W1:Y:S03]  /*488b0*/  LDC R33, c[0x0][0x230] ;  /* 0x00008c00ff217b82 */ /* 0x002e660000000800 */
        /* <DEDUP_REMOVED lines=19> */
[----:B------:R2:W-:Y:S04]  /*489f0*/  LDGSTS.E [R245+0x67380], desc[UR60][R30.64], P1 ;  /* 0x673800001ef57fae */ /* 0x0005e8000892187c */
[----:B------:R3:W-:Y:S01]  /*48a00*/  LDGSTS.E [R245+0x67780], desc[UR60][R28.64], P1 ;  /* 0x677800001cf57fae */ /* 0x0007e2000892187c */
[----:B-1----:R-:W-:-:S03]  /*48a10*/  VIADD R0, R33, 0x7f ;  /* 0x0000007f21007836 */ /* 0x002fc60000000000 */
[----:B------:R4:W-:Y:S04]  /*48a20*/  LDGSTS.E [R245+0x67b80], desc[UR60][R26.64], P1 ;  /* 0x67b800001af57fae */ /* 0x0009e8000892187c */
[----:B------:R1:W-:Y:S04]  /*48a30*/  LDGSTS.E [R245+0x67f80], desc[UR60][R24.64], P1 ;  /* 0x67f8000018f57fae */ /* 0x0003e8000892187c */
[----:B------:R-:W0:Y:S01]  /*48a40*/  LDGDEPBAR ;  /* 0x00000000000079af */ /* 0x000e220000000000 */
[----:B------:R-:W-:Y:S02]  /*48a50*/  ISETP.GE.AND P0, PT, R0, 0x80, PT ;  /* 0x000000800000780c */ /* 0x000fe40003f06270 */
[----:B------:R-:W-:-:S02]  /*48a60*/  CS2R R32, SRZ ;  /* 0x0000000000207805 */ /* 0x000fc4000001ff00 */
[----:B------:R-:W-:Y:S02]  /*48a70*/  CS2R R34, SRZ ;  /* 0x0000000000227805 */ /* 0x000fe4000001ff00 */
[----:B------:R-:W-:Y:S02]  /*48a80*/  CS2R R36, SRZ ;  /* 0x0000000000247805 */ /* 0x000fe4000001ff00 */
[----:B------:R-:W-:Y:S02]  /*48a90*/  CS2R R38, SRZ ;  /* 0x0000000000267805 */ /* 0x000fe4000001ff00 */
[----:B--2---:R-:W-:Y:S02]  /*48aa0*/  CS2R R30, SRZ ;  /* 0x00000000001e7805 */ /* 0x004fe4000001ff00 */
[----:B---3--:R-:W-:Y:S02]  /*48ab0*/  CS2R R28, SRZ ;  /* 0x00000000001c7805 */ /* 0x008fe4000001ff00 */
[----:B------:R-:W-:-:S02]  /*48ac0*/  CS2R R40, SRZ ;  /* 0x0000000000287805 */ /* 0x000fc4000001ff00 */
[----:B----4-:R-:W-:Y:S02]  /*48ad0*/  CS2R R26, SRZ ;  /* 0x00000000001a7805 */ /* 0x010fe4000001ff00 */
[----:B-1----:R-:W-:Y:S02]  /*48ae0*/  CS2R R24, SRZ ;  /* 0x0000000000187805 */ /* 0x002fe4000001ff00 */
[----:B------:R-:W-:Y:S02]  /*48af0*/  CS2R R42, SRZ ;  /* 0x00000000002a7805 */ /* 0x000fe4000001ff00 */
[----:B------:R-:W-:Y:S02]  /*48b00*/  CS2R R44, SRZ ;  /* 0x00000000002c7805 */ /* 0x000fe4000001ff00 */
[----:B------:R-:W-:Y:S02]  /*48b10*/  CS2R R46, SRZ ;  /* 0x00000000002e7805 */ /* 0x000fe4000001ff00 */
[----:B------:R-:W-:-:S02]  /*48b20*/  CS2R R48, SRZ ;  /* 0x0000000000307805 */ /* 0x000fc4000001ff00 */
[----:B------:R-:W-:Y:S02]  /*48b30*/  CS2R R50, SRZ ;  /* 0x0000000000327805 */ /* 0x000fe4000001ff00 */
[----:B------:R-:W-:Y:S02]  /*48b40*/  CS2R R52, SRZ ;  /* 0x0000000000347805 */ /* 0x000fe4000001ff00 */
        /* <DEDUP_REMOVED lines=48> */
[----:B------:R-:W-:Y:S01]  /*48e50*/  CS2R R150, SRZ ;  /* 0x0000000000967805 */ /* 0x000fe2000001ff00 */
[----:B------:R-:W-:Y:S06]  /*48e60*/  @!P0 BRA `(.L_x_0) ;  /* 0x0000025c008c8947 */ /* 0x000fec0003800000 */
[----:B------:R-:W2:Y:S04]  /*48e70*/  LDL.LU.64 R134, [R1+0x1130] ;  /* 0x0011300001867983 */ /* 0x000ea80000300a00 */
[----:B------:R-:W3:Y:S04]  /*48e80*/  LDL.LU.64 R136, [R1+0x1140] ;  /* 0x0011400001887983 */ /* 0x000ee80000300a00 */
[----:B------:R-:W4:Y:S04]  /*48e90*/  LDL.LU.64 R144, [R1+0x1148] ;  /* 0x0011480001907983 */ /* 0x000f280000300a00 */
[----:B------:R-:W4:Y:S04]  /*48ea0*/  LDL.LU.64 R244, [R1+0x1150] ;  /* 0x0011500001f47983 */ /* 0x000f280000300a00 */
[----:B------:R-:W4:Y:S04]  /*48eb0*/  LDL.LU.64 R138, [R1+0x10f8] ;  /* 0x0010f800018a7983 */ /* 0x000f280000300a00 */
[----:B------:R-:W4:Y:S04]  /*48ec0*/  LDL.LU.64 R140, [R1+0x1100] ;  /* 0x00110000018c7983 */ /* 0x000f280000300a00 */
[----:B------:R-:W4:Y:S04]  /*48ed0*/  LDL.LU.64 R142, [R1+0x1108] ;  /* 0x00110800018e7983 */ /* 0x000f280000300a00 */
[----:B------:R-:W4:Y:S04]  /*48ee0*/  LDL.LU.64 R146, [R1+0x1110] ;  /* 0x0011100001927983 */ /* 0x000f280000300a00 */
[----:B------:R-:W4:Y:S04]  /*48ef0*/  LDL.LU.64 R148, [R1+0x10d8] ;  /* 0x0010d80001947983 */ /* 0x000f280000300a00 */
[----:B--2---:R-:W-:Y:S04]  /*48f00*/  STL [R1+0x9a0], R134 ;  /* 0x0009a08601007387 */ /* 0x004fe80000100800 */
[----:B------:R-:W2:Y:S01]  /*48f10*/  LDL.LU.64 R150, [R1+0x10e0] ;  /* 0x0010e00001967983 */ /* 0x000ea20000300a00 */
[----:B------:R-:W-:-:S03]  /*48f20*/  MOV R4, R135 ;  /* 0x0000008700047202 */ /* 0x000fc60000000f00 */
[----:B---3--:R-:W-:Y:S04]  /*48f30*/  STL [R1+0x9a8], R136 ;  /* 0x0009a88801007387 */ /* 0x008fe80000100800 */
[----:B------:R1:W-:Y:S04]  /*48f40*/  STL [R1+0x99c], R4 ;  /* 0x00099c0401007387 */ /* 0x0003e80000100800 */
[----:B------:R-:W3:Y:S04]  /*48f50*/  LDL.LU.64 R126, [R1+0x10e8] ;  /* 0x0010e800017e7983 */ /* 0x000ee80000300a00 */
[----:B------:R-:W3:Y:S01]  /*48f60*/  LDL.LU.64 R128, [R1+0x10f0] ;  /* 0x0010f00001807983 */ /* 0x000ee20000300a00 */
[----:B-1----:R-:W-:-:S05]  /*48f70*/  IMAD.MOV.U32 R4, RZ, RZ, R137 ;  /* 0x000000ffff047224 */ /* 0x002fca00078e0089 */
[----:B------:R1:W-:Y:S04]  /*48f80*/  STL [R1+0x9a4], R4 ;  /* 0x0009a40401007387 */ /* 0x0003e80000100800 */
[----:B----4-:R4:W-:Y:S04]  /*48f90*/  STL [R1+0x9b0], R144 ;  /* 0x0009b09001007387 */ /* 0x0109e80000100800 */
[----:B------:R-:W3:Y:S01]  /*48fa0*/  LDL.LU.64 R130, [R1+0x10b8] ;  /* 0x0010b80001827983 */ /* 0x000ee20000300a00 */
[----:B-1----:R-:W-:-:S03]  /*48fb0*/  IMAD.MOV.U32 R4, RZ, RZ, R145 ;  /* 0x000000ffff047224 */ /* 0x002fc600078e0091 */
[----:B----4-:R-:W4:Y:S04]  /*48fc0*/  LDL.LU.64 R144, [R1+0x10c0] ;  /* 0x0010c00001907983 */ /* 0x010f280000300a00 */
[----:B------:R1:W-:Y:S04]  /*48fd0*/  STL [R1+0x9ac], R4 ;  /* 0x0009ac0401007387 */ /* 0x0003e80000100800 */
[----:B------:R1:W-:Y:S02]  /*48fe0*/  STL [R1+0x9b8], R244 ;  /* 0x0009b8f401007387 */ /* 0x0003e40000100800 */
[----:B-1----:R-:W-:-:S02]  /*48ff0*/  IMAD.MOV.U32 R4, RZ, RZ, R245 ;  /* 0x000000ffff047224 */ /* 0x002fc400078e00f5 */
[----:B------:R-:W4:Y:S04]  /*49000*/  LDL.LU.64 R244, [R1+0x10c8] ;  /* 0x0010c80001f47983 */ /* 0x000f280000300a00 */
[----:B------:R1:W-:Y:S04]  /*49010*/  STL [R1+0x9b4], R4 ;  /* 0x0009b40401007387 */ /* 0x0003e80000100800 */
[----:B------:R-:W-:Y:S04]  /*49020*/  STL [R1+0x9c0], R138 ;  /* 0x0009c08a01007387 */ /* 0x000fe80000100800 */
[----:B------:R-:W4:Y:S01]  /*49030*/  LDL.LU.64 R132, [R1+0x10d0] ;  /* 0x0010d00001847983 */ /* 0x000f220000300a00 */
[----:B-1----:R-:W-:-:S05]  /*49040*/  IMAD.MOV.U32 R4, RZ, RZ, R139 ;  /* 0x000000ffff047224 */ /* 0x002fca00078e008b */
[----:B------:R1:W-:Y:S04]  /*49050*/  STL [R1+0x9bc], R4 ;  /* 0x0009bc0401007387 */ /* 0x0003e80000100800 */
[----:B------:R-:W-:Y:S04]  /*49060*/  STL [R1+0x9c8], R140 ;  /* 0x0009c88c01007387 */ /* 0x000fe80000100800 */
[----:B------:R-:W4:Y:S01]  /*49070*/  LDL.LU.64 R134, [R1+0x1098] ;  /* 0x0010980001867983 */ /* 0x000f220000300a00 */
[----:B-1----:R-:W-:-:S03]  /*49080*/  IMAD.MOV.U32 R4, RZ, RZ, R141 ;  /* 0x000000ffff047224 */ /* 0x002fc600078e008d */
[----:B------:R-:W4:Y:S04]  /*49090*/  LDL.LU.64 R136, [R1+0x10a0] ;  /* 0x0010a00001887983 */ /* 0x000f280000300a00 */
[----:B------:R1:W-:Y:S04]  /*490a0*/  STL [R1+0x9c4], R4 ;  /* 0x0009c40401007387 */ /* 0x0003e80000100800 */
[----:B------:R1:W-:Y:S04]  /*490b0*/  STL [R1+0x9d0], R142 ;  /* 0x0009d08e01007387 */ /* 0x0003e80000100800 */
        /* <DEDUP_REMOVED lines=9> */
[----:B------:R1:W-:Y:S02]  /*49150*/  STL [R1+0x9e0], R148 ;  /* 0x0009e09401007387 */ /* 0x0003e40000100800 */
[----:B-1----:R-:W-:-:S02]  /*49160*/  MOV R4, R149 ;  /* 0x0000009500047202 */ /* 0x002fc40000000f00 */
[----:B------:R-:W4:Y:S04]  /*49170*/  LDL.LU.64 R148, [R1+0x1088] ;  /* 0x0010880001947983 */ /* 0x000f280000300a00 */
[----:B------:R1:W-:Y:S04]  /*49180*/  STL [R1+0x9dc], R4 ;  /* 0x0009dc0401007387 */ /* 0x0003e80000100800 */
[----:B--2---:R2:W-:Y:S01]  /*49190*/  STL [R1+0x9e8], R150 ;  /* 0x0009e89601007387 */ /* 0x0045e20000100800 */
[----:B-1----:R-:W-:-:S03]  /*491a0*/  IMAD.MOV.U32 R4, RZ, RZ, R151 ;  /* 0x000000ffff047224 */ /* 0x002fc600078e0097 */
[----:B--2---:R-:W2:Y:S04]  /*491b0*/  LDL.LU.64 R150, [R1+0x1090] ;  /* 0x0010900001967983 */ /* 0x004ea80000300a00 */
[----:B------:R1:W-:Y:S04]  /*491c0*/  STL [R1+0x9e4], R4 ;  /* 0x0009e40401007387 */ /* 0x0003e80000100800 */
[----:B---3--:R-:W-:Y:S01]  /*491d0*/  STL [R1+0x9f0], R126 ;  /* 0x0009f07e01007387 */ /* 0x008fe20000100800 */
[----:B-1----:R-:W-:-:S03]  /*491e0*/  IMAD.MOV.U32 R4, RZ, RZ, R127 ;  /* 0x000000ffff047224 */ /* 0x002fc600078e007f */
[----:B------:R-:W-:Y:S04]  /*491f0*/  STL [R1+0x9f8], R128 ;  /* 0x0009f88001007387 */ /* 0x000fe80000100800 */
[----:B------:R1:W-:Y:S04]  /*49200*/  STL [R1+0x9ec], R4 ;  /* 0x0009ec0401007387 */ /* 0x0003e80000100800 */
[----:B------:R-:W-:Y:S01]  /*49210*/  STL [R1+0xa00], R130 ;  /* 0x000a008201007387 */ /* 0x000fe20000100800 */
[----:B-1----:R-:W-:-:S05]  /*49220*/  IMAD.MOV.U32 R4, RZ, RZ, R129 ;  /* 0x000000ffff047224 */ /* 0x002fca00078e0081 */
[----:B------:R1:W-:Y:S04]  /*49230*/  STL [R1+0x9f4], R4 ;  /* 0x0009f40401007387 */ /* 0x0003e80000100800 */
[----:B----4-:R-:W-:Y:S01]  /*49240*/  STL [R1+0xa08], R144 ;  /* 0x000a089001007387 */ /* 0x010fe20000100800 */
[----:B-1----:R-:W-:-:S05]  /*49250*/  IMAD.MOV.U32 R4, RZ, RZ, R131 ;  /* 0x000000ffff047224 */ /* 0x002fca00078e0083 */
[----:B------:R1:W-:Y:S02]  /*49260*/  STL [R1+0x9fc], R4 ;  /* 0x0009fc0401007387 */ /* 0x0003e40000100800 */
[----:B-1----:R-:W-:Y:S02]  /*49270*/  IMAD.MOV.U32 R4, RZ, RZ, R145 ;  /* 0x000000ffff047224 */ /* 0x002fe400078e0091 */
[----:B------:R-:W3:Y:S04]  /*49280*/  LDL.LU.64 R144, [R1+0x1068] ;  /* 0x0010680001907983 */ /* 0x000ee80000300a00 */
[----:B------:R1:W-:Y:S04]  /*49290*/  STL [R1+0xa04], R4 ;  /* 0x000a040401007387 */ /* 0x0003e80000100800 */
[----:B------:R4:W-:Y:S01]  /*492a0*/  STL [R1+0xa10], R244 ;  /* 0x000a10f401007387 */ /* 0x0009e20000100800 */
[----:B-1----:R-:W-:-:S03]  /*492b0*/  IMAD.MOV.U32 R4, RZ, RZ, R245 ;  /* 0x000000ffff047224 */ /* 0x002fc600078e00f5 */
[----:B----4-:R-:W4:Y:S04]  /*492c0*/  LDL.LU.64 R244, [R1+0x1070] ;  /* 0x0010700001f47983 */ /* 0x010f280000300a00 */
[----:B------:R1:W-:Y:S04]  /*492d0*/  STL [R1+0xa0c], R4 ;  /* 0x000a0c0401007387 */ /* 0x0003e80000100800 */
[----:B------:R-:W-:Y:S01]  /*492e0*/  STL [R1+0xa18], R132 ;  /* 0x000a188401007387 */ /* 0x000fe20000100800 */
[----:B-1----:R-:W-:-:S03]  /*492f0*/  IMAD.MOV.U32 R4, RZ, RZ, R133 ;  /* 0x000000ffff047224 */ /* 0x002fc600078e0085 */
[----:B------:R-:W-:Y:S04]  /*49300*/  STL [R1+0xa20], R134 ;  /* 0x000a208601007387 */ /* 0x000fe80000100800 */
[----:B------:R1:W-:Y:S04]  /*49310*/  STL [R1+0xa14], R4 ;  /* 0x000a140401007387 */ /* 0x0003e80000100800 */
[----:B------:R-:W-:Y:S01]  /*49320*/  STL [R1+0xa28], R136 ;  /* 0x000a288801007387 */ /* 0x000fe20000100800 */
[----:B-1----:R-:W-:-:S05]  /*49330*/  MOV R4, R135 ;  /* 0x0000008700047202 */ /* 0x002fca0000000f00 */
[----:B------:R1:W-:Y:S04]  /*49340*/  STL [R1+0xa1c], R4 ;  /* 0x000a1c0401007387 */ /* 0x0003e80000100800 */
[----:B------:R-:W-:Y:S01]  /*49350*/  STL [R1+0xa30], R138 ;  /* 0x000a308a01007387 */ /* 0x000fe20000100800 */
[----:B-1----:R-:W-:-:S05]  /*49360*/  IMAD.MOV.U32 R4, RZ, RZ, R137 ;  /* 0x000000ffff047224 */ /* 0x002fca00078e0089 */
        /* <DEDUP_REMOVED lines=10> */
[----:B------:R-:W4:Y:S01]  /*49410*/  LDL.LU.64 R132, [R1+0x1230] ;  /* 0x0012300001847983 */ /* 0x000f220000300a00 */
[----:B-1----:R-:W-:-:S05]  /*49420*/  IMAD.MOV.U32 R4, RZ, RZ, R147 ;  /* 0x000000ffff047224 */ /* 0x002fca00078e0093 */
[----:B------:R1:W-:Y:S04]  /*49430*/  STL [R1+0xa44], R4 ;  /* 0x000a440401007387 */ /* 0x0003e80000100800 */
[----:B------:R-:W-:Y:S04]  /*49440*/  STL [R1+0xa50], R148 ;  /* 0x000a509401007387 */ /* 0x000fe80000100800 */
[----:B------:R-:W4:Y:S01]  /*49450*/  LDL.LU.64 R146, [R1+0x1240] ;  /* 0x0012400001927983 */ /* 0x000f220000300a00 */
[----:B-1----:R-:W-:-:S05]  /*49460*/  IMAD.MOV.U32 R4, RZ, RZ, R149 ;  /* 0x000000ffff047224 */ /* 0x002fca00078e0095 */
[----:B------:R2:W-:Y:S02]  /*49470*/  STL [R1+0xa4c], R4 ;  /* 0x000a4c0401007387 */ /* 0x0005e40000100800 */
[----:B--2---:R-:W-:Y:S02]  /*49480*/  IMAD.MOV.U32 R4, RZ, RZ, R151 ;  /* 0x000000ffff047224 */ /* 0x004fe400078e0097 */
[----:B------:R1:W-:Y:S04]  /*49490*/  STL [R1+0xa58], R150 ;  /* 0x000a589601007387 */ /* 0x0003e80000100800 */
[----:B------:R-:W2:Y:S04]  /*494a0*/  LDL.LU.64 R148, [R1+0x1248] ;  /* 0x0012480001947983 */ /* 0x000ea80000300a00 */
[----:B------:R3:W-:Y:S04]  /*494b0*/  STL [R1+0xa54], R4 ;  /* 0x000a540401007387 */ /* 0x0007e80000100800 */
[----:B------:R-:W-:Y:S04]  /*494c0*/  STL [R1+0xa60], R248 ;  /* 0x000a60f801007387 */ /* 0x000fe80000100800 */
[----:B------:R-:W-:Y:S04]  /*494d0*/  STL [R1+0xa5c], R249 ;  /* 0x000a5cf901007387 */ /* 0x000fe80000100800 */
[----:B------:R-:W2:Y:S04]  /*494e0*/  LDL.LU.64 R142, [R1+0x1250] ;  /* 0x00125000018e7983 */ /* 0x000ea80000300a00 */
[----:B------:R-:W-:Y:S04]  /*494f0*/  STL [R1+0xa68], R250 ;  /* 0x000a68fa01007387 */ /* 0x000fe80000100800 */
[----:B------:R-:W-:Y:S04]  /*49500*/  STL [R1+0xa64], R251 ;  /* 0x000a64fb01007387 */ /* 0x000fe80000100800 */
[----:B-1----:R-:W2:Y:S04]  /*49510*/  LDL.LU.64 R150, [R1+0x11f8] ;  /* 0x0011f80001967983 */ /* 0x002ea80000300a00 */
[----:B---3--:R-:W-:Y:S01]  /*49520*/  STL [R1+0xa70], R144 ;  /* 0x000a709001007387 */ /* 0x008fe20000100800 */
[----:B------:R-:W-:-:S03]  /*49530*/  MOV R4, R145 ;  /* 0x0000009100047202 */ /* 0x000fc60000000f00 */
[----:B------:R-:W3:Y:S04]  /*49540*/  LDL.LU.64 R134, [R1+0x1200] ;  /* 0x0012000001867983 */ /* 0x000ee80000300a00 */
[----:B------:R1:W-:Y:S04]  /*49550*/  STL [R1+0xa6c], R4 ;  /* 0x000a6c0401007387 */ /* 0x0003e80000100800 */
[----:B----4-:R4:W-:Y:S01]  /*49560*/  STL [R1+0xa78], R244 ;  /* 0x000a78f401007387 */ /* 0x0109e20000100800 */
[----:B-1----:R-:W-:-:S03]  /*49570*/  IMAD.MOV.U32 R4, RZ, RZ, R245 ;  /* 0x000000ffff047224 */ /* 0x002fc600078e00f5 */
[----:B----4-:R-:W4:Y:S04]  /*49580*/  LDL.LU.64 R244, [R1+0x1208] ;  /* 0x0012080001f47983 */ /* 0x010f280000300a00 */
[----:B------:R1:W-:Y:S04]  /*49590*/  STL [R1+0xa74], R4 ;  /* 0x000a740401007387 */ /* 0x0003e80000100800 */
[----:B------:R-:W-:Y:S04]  /*495a0*/  STL [R1+0xa80], R230 ;  /* 0x000a80e601007387 */ /* 0x000fe80000100800 */
[----:B------:R-:W-:Y:S04]  /*495b0*/  STL [R1+0xa7c], R231 ;  /* 0x000a7ce701007387 */ /* 0x000fe80000100800 */
[----:B------:R-:W4:Y:S04]  /*495c0*/  LDL.LU.64 R136, [R1+0x1210] ;  /* 0x0012100001887983 */ /* 0x000f280000300a00 */
        /* <DEDUP_REMOVED lines=9> */
[----:B------:R1:W-:Y:S02]  /*49660*/  STL [R1+0xaa0], R132 ;  /* 0x000aa08401007387 */ /* 0x0003e40000100800 */
[----:B-1----:R-:W-:-:S02]  /*49670*/  IMAD.MOV.U32 R4, RZ, RZ, R133 ;  /* 0x000000ffff047224 */ /* 0x002fc400078e0085 */
[----:B------:R-:W4:Y:S04]  /*49680*/  LDL.LU.64 R132, [R1+0x11f0] ;  /* 0x0011f00001847983 */ /* 0x000f280000300a00 */
[----:B------:R1:W-:Y:S04]  /*49690*/  STL [R1+0xa9c], R4 ;  /* 0x000a9c0401007387 */ /* 0x0003e80000100800 */
[----:B------:R1:W-:Y:S02]  /*496a0*/  STL [R1+0xaa8], R146 ;  /* 0x000aa89201007387 */ /* 0x0003e40000100800 */
[----:B-1----:R-:W-:-:S02]  /*496b0*/  IMAD.MOV.U32 R4, RZ, RZ, R147 ;  /* 0x000000ffff047224 */ /* 0x002fc400078e0093 */
[----:B------:R-:W4:Y:S04]  /*496c0*/  LDL.LU.64 R146, [R1+0x11b8] ;  /* 0x0011b80001927983 */ /* 0x000f280000300a00 */
[----:B------:R1:W-:Y:S04]  /*496d0*/  STL [R1+0xaa4], R4 ;  /* 0x000aa40401007387 */ /* 0x0003e80000100800 */
[----:B--2---:R2:W-:Y:S01]  /*496e0*/  STL [R1+0xab0], R148 ;  /* 0x000ab09401007387 */ /* 0x0045e20000100800 */
[----:B-1----:R-:W-:-:S03]  /*496f0*/  IMAD.MOV.U32 R4, RZ, RZ, R149 ;  /* 0x000000ffff047224 */ /* 0x002fc600078e0095 */
[----:B--2---:R-:W2:Y:S04]  /*49700*/  LDL.LU.64 R148, [R1+0x11c0] ;  /* 0x0011c00001947983 */ /* 0x004ea80000300a00 */
[----:B------:R1:W-:Y:S04]  /*49710*/  STL [R1+0xaac], R4 ;  /* 0x000aac0401007387 */ /* 0x0003e80000100800 */
[----:B------:R1:W-:Y:S02]  /*49720*/  STL [R1+0xab8], R142 ;  /* 0x000ab88e01007387 */ /* 0x0003e40000100800 */
[----:B-1----:R-:W-:-:S02]  /*49730*/  IMAD.MOV.U32 R4, RZ, RZ, R143 ;  /* 0x000000ffff047224 */ /* 0x002fc400078e008f */
[----:B------:R-:W2:Y:S04]  /*49740*/  LDL.LU.64 R142, [R1+0x11c8] ;  /* 0x0011c800018e7983 */ /* 0x000ea80000300a00 */
[----:B------:R1:W-:Y:S04]  /*49750*/  STL [R1+0xab4], R4 ;  /* 0x000ab40401007387 */ /* 0x0003e80000100800 */
[----:B------:R1:W-:Y:S02]  /*49760*/  STL [R1+0xac0], R150 ;  /* 0x000ac09601007387 */ /* 0x0003e40000100800 */
[----:B-1----:R-:W-:-:S02]  /*49770*/  IMAD.MOV.U32 R4, RZ, RZ, R151 ;  /* 0x000000ffff047224 */ /* 0x002fc400078e0097 */
[----:B------:R-:W2:Y:S04]  /*49780*/  LDL.LU.64 R150, [R1+0x11d0] ;  /* 0x0011d00001967983 */ /* 0x000ea80000300a00 */
[----:B------:R1:W-:Y:S04]  /*49790*/  STL [R1+0xabc], R4 ;  /* 0x000abc0401007387 */ /* 0x0003e80000100800 */
[----:B---3--:R3:W-:Y:S01]  /*497a0*/  STL [R1+0xac8], R134 ;  /* 0x000ac88601007387 */ /* 0x0087e20000100800 */
[----:B-1----:R-:W-:-:S03]  /*497b0*/  IMAD.MOV.U32 R4, RZ, RZ, R135 ;  /* 0x000000ffff047224 */ /* 0x002fc600078e0087 */
[----:B---3--:R-:W3:Y:S04]  /*497c0*/  LDL.LU.64 R134, [R1+0x1198] ;  /* 0x0011980001867983 */ /* 0x008ee80000300a00 */
[----:B------:R1:W-:Y:S04]  /*497d0*/  STL [R1+0xac4], R4 ;  /* 0x000ac40401007387 */ /* 0x0003e80000100800 */
[----:B----4-:R4:W-:Y:S01]  /*497e0*/  STL [R1+0xad0], R244 ;  /* 0x000ad0f401007387 */ /* 0x0109e20000100800 */
[----:B-1----:R-:W-:-:S03]  /*497f0*/  MOV R4, R245 ;  /* 0x000000f500047202 */ /* 0x002fc60000000f00 */
[----:B----4-:R-:W4:Y:S04]  /*49800*/  LDL.LU.64 R244, [R1+0x11a0] ;  /* 0x0011a00001f47983 */ /* 0x010f280000300a00 */
[----:B------:R1:W-:Y:S04]  /*49810*/  STL [R1+0xacc], R4 ;  /* 0x000acc0401007387 */ /* 0x0003e80000100800 */
        /* <DEDUP_REMOVED lines=29> */
[----:B-1----:R-:W-:-:S02]  /*499f0*/  MOV R4, R143 ;  /* 0x0000008f00047202 */ /* 0x002fc40000000f00 */
        /* <DEDUP_REMOVED lines=11> */
[----:B-1----:R-:W-:-:S03]  /*49ab0*/  IMAD.MOV.U32 R4, RZ, RZ, R245 ;  /* 0x000000ffff047224 */ /* 0x002fc600078e00f5 */
        /* <DEDUP_REMOVED lines=19> */
[----:B-1----:R-:W-:-:S02]  /*49bf0*/  MOV R4, R133 ;  /* 0x0000008500047202 */ /* 0x002fc40000000f00 */
        /* <DEDUP_REMOVED lines=46> */
[----:B------:R1:W-:Y:S02]  /*49ee0*/  STL [R1+0xbb0], R146 ;  /* 0x000bb09201007387 */ /* 0x0003e40000100800 */
[----:B-1----:R-:W-:Y:S02]  /*49ef0*/  IMAD.MOV.U32 R4, RZ, RZ, R147 ;  /* 0x000000ffff047224 */ /* 0x002fe400078e0093 */
        /* <DEDUP_REMOVED lines=14> */
[----:B---3--:R-:W-:Y:S04]  /*49fe0*/  STL [R1+0xbd0], R134 ;  /* 0x000bd08601007387 */ /* 0x008fe80000100800 */
[----:B------:R-:W3:Y:S01]  /*49ff0*/  LDL.LU.64 R132, [R1+0x12a0] ;  /* 0x0012a00001847983 */ /* 0x000ee20000300a00 */
[----:B-1----:R-:W-:-:S05]  /*4a000*/  MOV R4, R135 ;  /* 0x0000008700047202 */ /* 0x002fca0000000f00 */
[----:B------:R1:W-:Y:S04]  /*4a010*/  STL [R1+0xbcc], R4 ;  /* 0x000bcc0401007387 */ /* 0x0003e80000100800 */
[----:B----4-:R4:W-:Y:S01]  /*4a020*/  STL [R1+0xbd8], R244 ;  /* 0x000bd8f401007387 */ /* 0x0109e20000100800 */
[----:B-1----:R-:W-:-:S03]  /*4a030*/  IMAD.MOV.U32 R4, RZ, RZ, R245 ;  /* 0x000000ffff047224 */ /* 0x002fc600078e00f5 */
[----:B----4-:R-:W4:Y:S04]  /*4a040*/  LDL.LU.64 R244, [R1+0x12a8] ;  /* 0x0012a80001f47983 */ /* 0x010f280000300a00 */
[----:B------:R1:W-:Y:S04]  /*4a050*/  STL [R1+0xbd4], R4 ;  /* 0x000bd40401007387 */ /* 0x0003e80000100800 */
        /* <DEDUP_REMOVED lines=8> */
[----:B-1----:R-:W-:Y:S02]  /*4a0e0*/  IMAD.MOV.U32 R4, RZ, RZ, R145 ;  /* 0x000000ffff047224 */ /* 0x002fe400078e0091 */
[----:B------:R-:W-:Y:S04]  /*4a0f0*/  STL [R1+0xbf0], R144 ;  /* 0x000bf09001007387 */ /* 0x000fe80000100800 */
[----:B------:R-:W4:Y:S04]  /*4a100*/  LDL.LU.64 R138, [R1+0x1280] ;  /* 0x00128000018a7983 */ /* 0x000f280000300a00 */
[----:B------:R1:W-:Y:S04]  /*4a110*/  STL [R1+0xbec], R4 ;  /* 0x000bec0401007387 */ /* 0x0003e80000100800 */
[----:B------:R1:W-:Y:S02]  /*4a120*/  STL [R1+0xbf8], R140 ;  /* 0x000bf88c01007387 */ /* 0x0003e40000100800 */
[----:B-1----:R-:W-:-:S02]  /*4a130*/  IMAD.MOV.U32 R4, RZ, RZ, R141 ;  /* 0x000000ffff047224 */ /* 0x002fc400078e008d */
[----:B------:R-:W4:Y:S04]  /*4a140*/  LDL.LU.64 R144, [R1+0x1288] ;  /* 0x0012880001907983 */ /* 0x000f280000300a00 */
[----:B------:R-:W-:Y:S04]  /*4a150*/  STL [R1+0xc00], R130 ;  /* 0x000c008201007387 */ /* 0x000fe80000100800 */
[----:B------:R1:W-:Y:S04]  /*4a160*/  STL [R1+0xbf4], R4 ;  /* 0x000bf40401007387 */ /* 0x0003e80000100800 */
[----:B------:R-:W4:Y:S01]  /*4a170*/  LDL.LU.64 R140, [R1+0x1290] ;  /* 0x00129000018c7983 */ /* 0x000f220000300a00 */
[----:B-1----:R-:W-:-:S03]  /*4a180*/  IMAD.MOV.U32 R4, RZ, RZ, R131 ;  /* 0x000000ffff047224 */ /* 0x002fc600078e0083 */
[----:B------:R-:W-:Y:S04]  /*4a190*/  STL [R1+0xc08], R146 ;  /* 0x000c089201007387 */ /* 0x000fe80000100800 */
[----:B------:R1:W-:Y:S02]  /*4a1a0*/  STL [R1+0xbfc], R4 ;  /* 0x000bfc0401007387 */ /* 0x0003e40000100800 */
[----:B-1----:R-:W-:Y:S02]  /*4a1b0*/  IMAD.MOV.U32 R4, RZ, RZ, R147 ;  /* 0x000000ffff047224 */ /* 0x002fe400078e0093 */
[----:B------:R-:W4:Y:S04]  /*4a1c0*/  LDL.LU.64 R146, [R1+0x1258] ;  /* 0x0012580001927983 */ /* 0x000f280000300a00 */
[----:B------:R1:W-:Y:S04]  /*4a1d0*/  STL [R1+0xc04], R4 ;  /* 0x000c040401007387 */ /* 0x0003e80000100800 */
[----:B--2---:R2:W-:Y:S01]  /*4a1e0*/  STL [R1+0xc10], R148 ;  /* 0x000c109401007387 */ /* 0x0045e20000100800 */
[----:B-1----:R-:W-:-:S03]  /*4a1f0*/  MOV R4, R149 ;  /* 0x0000009500047202 */ /* 0x002fc60000000f00 */
        /* <DEDUP_REMOVED lines=28> */
[----:B------:R-:W-:Y:S04]  /*4a3c0*/  STL [R1+0xc50], R144 ;  /* 0x000c509001007387 */ /* 0x000fe80000100800 */
[----:B------:R1:W-:Y:S04]  /*4a3d0*/  STL [R1+0xc44], R4 ;  /* 0x000c440401007387 */ /* 0x0003e80000100800 */
[----:B------:R-:W4:Y:S01]  /*4a3e0*/  LDL.LU.64 R138, [R1+0x1420] ;  /* 0x00142000018a7983 */ /* 0x000f220000300a00 */
[----:B-1----:R-:W-:-:S03]  /*4a3f0*/  MOV R4, R145 ;  /* 0x0000009100047202 */ /* 0x002fc60000000f00 */
[----:B------:R-:W-:Y:S04]  /*4a400*/  STL [R1+0xc58], R140 ;  /* 0x000c588c01007387 */ /* 0x000fe80000100800 */
[----:B------:R1:W-:Y:S04]  /*4a410*/  STL [R1+0xc4c], R4 ;  /* 0x000c4c0401007387 */ /* 0x0003e80000100800 */
[----:B------:R-:W4:Y:S04]  /*4a420*/  LDL.LU.64 R144, [R1+0x1428] ;  /* 0x0014280001907983 */ /* 0x000f280000300a00 */
[----:B------:R-:W4:Y:S01]  /*4a430*/  LDL.LU.64 R130, [R1+0x1430] ;  /* 0x0014300001827983 */ /* 0x000f220000300a00 */
[----:B-1----:R-:W-:-:S05]  /*4a440*/  IMAD.MOV.U32 R4, RZ, RZ, R141 ;  /* 0x000000ffff047224 */ /* 0x002fca00078e008d */
[----:B------:R1:W-:Y:S04]  /*4a450*/  STL [R1+0xc54], R4 ;  /* 0x000c540401007387 */ /* 0x0003e80000100800 */
[----:B------:R1:W-:Y:S02]  /*4a460*/  STL [R1+0xc60], R146 ;  /* 0x000c609201007387 */ /* 0x0003e40000100800 */
[----:B-1----:R-:W-:Y:S02]  /*4a470*/  IMAD.MOV.U32 R4, RZ, RZ, R147 ;  /* 0x000000ffff047224 */ /* 0x002fe400078e0093 */
[----:B------:R-:W4:Y:S04]  /*4a480*/  LDL.LU.64 R146, [R1+0x1438] ;  /* 0x0014380001927983 */ /* 0x000f280000300a00 */
[----:B------:R2:W-:Y:S02]  /*4a490*/  STL [R1+0xc5c], R4 ;  /* 0x000c5c0401007387 */ /* 0x0005e40000100800 */
[----:B--2---:R-:W-:-:S02]  /*4a4a0*/  IMAD.MOV.U32 R4, RZ, RZ, R149 ;  /* 0x000000ffff047224 */ /* 0x004fc400078e0095 */
[----:B------:R1:W-:Y:S04]  /*4a4b0*/  STL [R1+0xc68], R148 ;  /* 0x000c689401007387 */ /* 0x0003e80000100800 */
[----:B-1----:R-:W2:Y:S04]  /*4a4c0*/  LDL.LU.64 R148, [R1+0x1400] ;  /* 0x0014000001947983 */ /* 0x002ea80000300a00 */
[----:B------:R1:W-:Y:S04]  /*4a4d0*/  STL [R1+0xc64], R4 ;  /* 0x000c640401007387 */ /* 0x0003e80000100800 */
[----:B------:R1:W-:Y:S04]  /*4a4e0*/  STL [R1+0xc70], R142 ;  /* 0x000c708e01007387 */ /* 0x0003e80000100800 */
[----:B------:R-:W2:Y:S01]  /*4a4f0*/  LDL.LU.64 R140, [R1+0x1408] ;  /* 0x00140800018c7983 */ /* 0x000ea20000300a00 */
[----:B-1----:R-:W-:-:S03]  /*4a500*/  IMAD.MOV.U32 R4, RZ, RZ, R143 ;  /* 0x000000ffff047224 */ /* 0x002fc600078e008f */
[----:B------:R-:W-:Y:S04]  /*4a510*/  STL [R1+0xc78], R150 ;  /* 0x000c789601007387 */ /* 0x000fe80000100800 */
[----:B------:R1:W-:Y:S04]  /*4a520*/  STL [R1+0xc6c], R4 ;  /* 0x000c6c0401007387 */ /* 0x0003e80000100800 */
[----:B------:R-:W2:Y:S01]  /*4a530*/  LDL.LU.64 R142, [R1+0x1410] ;  /* 0x00141000018e7983 */ /* 0x000ea20000300a00 */
[----:B-1----:R-:W-:-:S03]  /*4a540*/  IMAD.MOV.U32 R4, RZ, RZ, R151 ;  /* 0x000000ffff047224 */ /* 0x002fc600078e0097 */
[----:B---3--:R-:W-:Y:S04]  /*4a550*/  STL [R1+0xc80], R132 ;  /* 0x000c808401007387 */ /* 0x008fe80000100800 */
[----:B------:R1:W-:Y:S04]  /*4a560*/  STL [R1+0xc74], R4 ;  /* 0x000c740401007387 */ /* 0x0003e80000100800 */
[----:B------:R-:W3:Y:S01]  /*4a570*/  LDL.LU.64 R150, [R1+0x1418] ;  /* 0x0014180001967983 */ /* 0x000ee20000300a00 */
[----:B-1----:R-:W-:-:S03]  /*4a580*/  IMAD.MOV.U32 R4, RZ, RZ, R133 ;  /* 0x000000ffff047224 */ /* 0x002fc600078e0085 */
[----:B----4-:R-:W-:Y:S04]  /*4a590*/  STL [R1+0xc88], R244 ;  /* 0x000c88f401007387 */ /* 0x010fe80000100800 */
[----:B------:R1:W-:Y:S04]  /*4a5a0*/  STL [R1+0xc7c], R4 ;  /* 0x000c7c0401007387 */ /* 0x0003e80000100800 */
[----:B------:R-:W4:Y:S01]  /*4a5b0*/  LDL.LU.64 R132, [R1+0x13d8] ;  /* 0x0013d80001847983 */ /* 0x000f220000300a00 */
[----:B-1----:R-:W-:-:S03]  /*4a5c0*/  IMAD.MOV.U32 R4, RZ, RZ, R245 ;  /* 0x000000ffff047224 */ /* 0x002fc600078e00f5 */
[----:B------:R-:W-:Y:S04]  /*4a5d0*/  STL [R1+0xc90], R134 ;  /* 0x000c908601007387 */ /* 0x000fe80000100800 */
[----:B------:R1:W-:Y:S04]  /*4a5e0*/  STL [R1+0xc84], R4 ;  /* 0x000c840401007387 */ /* 0x0003e80000100800 */
[----:B------:R-:W4:Y:S01]  /*4a5f0*/  LDL.LU.64 R244, [R1+0x13e0] ;  /* 0x0013e00001f47983 */ /* 0x000f220000300a00 */
[----:B-1----:R-:W-:-:S03]  /*4a600*/  MOV R4, R135 ;  /* 0x0000008700047202 */ /* 0x002fc60000000f00 */
[----:B------:R-:W-:Y:S04]  /*4a610*/  STL [R1+0xc98], R136 ;  /* 0x000c988801007387 */ /* 0x000fe80000100800 */
[----:B------:R1:W-:Y:S04]  /*4a620*/  STL [R1+0xc8c], R4 ;  /* 0x000c8c0401007387 */ /* 0x0003e80000100800 */
[----:B------:R-:W4:Y:S01]  /*4a630*/  LDL.LU.64 R134, [R1+0x13e8] ;  /* 0x0013e80001867983 */ /* 0x000f220000300a00 */
[----:B-1----:R-:W-:-:S03]  /*4a640*/  IMAD.MOV.U32 R4, RZ, RZ, R137 ;  /* 0x000000ffff047224 */ /* 0x002fc600078e0089 */
        /* <DEDUP_REMOVED lines=16> */
[----:B------:R2:W-:Y:S02]  /*4a750*/  STL [R1+0xcb4], R4 ;  /* 0x000cb40401007387 */ /* 0x0005e40000100800 */
[----:B--2---:R-:W-:-:S02]  /*4a760*/  IMAD.MOV.U32 R4, RZ, RZ, R149 ;  /* 0x000000ffff047224 */ /* 0x004fc400078e0095 */
[----:B------:R1:W-:Y:S04]  /*4a770*/  STL [R1+0xcc0], R148 ;  /* 0x000cc09401007387 */ /* 0x0003e80000100800 */
[----:B------:R-:W-:Y:S04]  /*4a780*/  STL [R1+0xcc8], R140 ;  /* 0x000cc88c01007387 */ /* 0x000fe80000100800 */
[----:B------:R2:W-:Y:S04]  /*4a790*/  STL [R1+0xcbc], R4 ;  /* 0x000cbc0401007387 */ /* 0x0005e80000100800 */
[----:B-1----:R-:W4:Y:S01]  /*4a7a0*/  LDL.LU.64 R148, [R1+0x13d0] ;  /* 0x0013d00001947983 */ /* 0x002f220000300a00 */
[----:B--2---:R-:W-:-:S03]  /*4a7b0*/  IMAD.MOV.U32 R4, RZ, RZ, R141 ;  /* 0x000000ffff047224 */ /* 0x004fc600078e008d */
[----:B------:R-:W-:Y:S04]  /*4a7c0*/  STL [R1+0xcd0], R142 ;  /* 0x000cd08e01007387 */ /* 0x000fe80000100800 */
[----:B------:R1:W-:Y:S04]  /*4a7d0*/  STL [R1+0xcc4], R4 ;  /* 0x000cc40401007387 */ /* 0x0003e80000100800 */
[----:B------:R-:W2:Y:S01]  /*4a7e0*/  LDL.LU.64 R140, [R1+0x1398] ;  /* 0x00139800018c7983 */ /* 0x000ea20000300a00 */
[----:B-1----:R-:W-:-:S03]  /*4a7f0*/  MOV R4, R143 ;  /* 0x0000008f00047202 */ /* 0x002fc60000000f00 */
        /* <DEDUP_REMOVED lines=13> */
[----:B------:R-:W-:Y:S01]  /*4a8d0*/  STL [R1+0xcf0], R134 ;  /* 0x000cf08601007387 */ /* 0x000fe20000100800 */
[----:B-1----:R-:W-:-:S03]  /*4a8e0*/  IMAD.MOV.U32 R4, RZ, RZ, R135 ;  /* 0x000000ffff047224 */ /* 0x002fc600078e0087 */
[----:B------:R-:W-:Y:S04]  /*4a8f0*/  STL [R1+0xcf8], R136 ;  /* 0x000cf88801007387 */ /* 0x000fe80000100800 */
[----:B------:R1:W-:Y:S04]  /*4a900*/  STL [R1+0xcec], R4 ;  /* 0x000cec0401007387 */ /* 0x0003e80000100800 */
[----:B------:R-:W4:Y:S01]  /*4a910*/  LDL.LU.64 R124, [R1+0x1378] ;  /* 0x00137800017c7983 */ /* 0x000f220000300a00 */
[----:B-1----:R-:W-:-:S03]  /*4a920*/  IMAD.MOV.U32 R4, RZ, RZ, R137 ;  /* 0x000000ffff047224 */ /* 0x002fc600078e0089 */
[----:B------:R-:W-:Y:S04]  /*4a930*/  STL [R1+0xd00], R138 ;  /* 0x000d008a01007387 */ /* 0x000fe80000100800 */
[----:B------:R1:W-:Y:S04]  /*4a940*/  STL [R1+0xcf4], R4 ;  /* 0x000cf40401007387 */ /* 0x0003e80000100800 */
[----:B------:R-:W4:Y:S04]  /*4a950*/  LDL.LU.64 R126, [R1+0x1380] ;  /* 0x00138000017e7983 */ /* 0x000f280000300a00 */
        /* <DEDUP_REMOVED lines=8> */
[----:B------:R-:W-:Y:S04]  /*4a9e0*/  STL [R1+0xd10], R146 ;  /* 0x000d109201007387 */ /* 0x000fe80000100800 */
[----:B------:R-:W4:Y:S01]  /*4a9f0*/  LDL.LU.64 R134, [R1+0x1360] ;  /* 0x0013600001867983 */ /* 0x000f220000300a00 */
[----:B-1----:R-:W-:-:S03]  /*4aa00*/  MOV R4, R147 ;  /* 0x0000009300047202 */ /* 0x002fc60000000f00 */
[----:B------:R-:W4:Y:S04]  /*4aa10*/  LDL.LU.64 R144, [R1+0x1368] ;  /* 0x0013680001907983 */ /* 0x000f280000300a00 */
[----:B------:R1:W-:Y:S04]  /*4aa20*/  STL [R1+0xd0c], R4 ;  /* 0x000d0c0401007387 */ /* 0x0003e80000100800 */
[----:B------:R2:W-:Y:S01]  /*4aa30*/  STL [R1+0xd18], R148 ;  /* 0x000d189401007387 */ /* 0x0005e20000100800 */
[----:B-1----:R-:W-:-:S03]  /*4aa40*/  IMAD.MOV.U32 R4, RZ, RZ, R149 ;  /* 0x000000ffff047224 */ /* 0x002fc600078e0095 */
[----:B------:R-:W4:Y:S04]  /*4aa50*/  LDL.LU.64 R146, [R1+0x1370] ;  /* 0x0013700001927983 */ /* 0x000f280000300a00 */
[----:B--2---:R-:W-:Y:S04]  /*4aa60*/  STL [R1+0xd20], R140 ;  /* 0x000d208c01007387 */ /* 0x004fe80000100800 */
[----:B------:R1:W-:Y:S04]  /*4aa70*/  STL [R1+0xd14], R4 ;  /* 0x000d140401007387 */ /* 0x0003e80000100800 */
[----:B------:R-:W2:Y:S01]  /*4aa80*/  LDL.LU.64 R148, [R1+0x1318] ;  /* 0x0013180001947983 */ /* 0x000ea20000300a00 */
[----:B-1----:R-:W-:-:S03]  /*4aa90*/  IMAD.MOV.U32 R4, RZ, RZ, R141 ;  /* 0x000000ffff047224 */ /* 0x002fc600078e008d */
[----:B---3--:R-:W-:Y:S04]  /*4aaa0*/  STL [R1+0xd28], R142 ;  /* 0x000d288e01007387 */ /* 0x008fe80000100800 */
[----:B------:R1:W-:Y:S04]  /*4aab0*/  STL [R1+0xd1c], R4 ;  /* 0x000d1c0401007387 */ /* 0x0003e80000100800 */
[----:B------:R-:W3:Y:S01]  /*4aac0*/  LDL.LU.64 R136, [R1+0x1320] ;  /* 0x0013200001887983 */ /* 0x000ee20000300a00 */
[----:B-1----:R-:W-:-:S05]  /*4aad0*/  IMAD.MOV.U32 R4, RZ, RZ, R143 ;  /* 0x000000ffff047224 */ /* 0x002fca00078e008f */
[----:B------:R1:W-:Y:S04]  /*4aae0*/  STL [R1+0xd24], R4 ;  /* 0x000d240401007387 */ /* 0x0003e80000100800 */
[----:B----4-:R-:W-:Y:S04]  /*4aaf0*/  STL [R1+0xd30], R150 ;  /* 0x000d309601007387 */ /* 0x010fe80000100800 */
        /* <DEDUP_REMOVED lines=9> */
[----:B------:R-:W-:Y:S04]  /*4ab90*/  STL [R1+0xd40], R124 ;  /* 0x000d407c01007387 */ /* 0x000fe80000100800 */
[----:B------:R-:W4:Y:S01]  /*4aba0*/  LDL.LU.64 R244, [R1+0x688] ;  /* 0x0006880001f47983 */ /* 0x000f220000300a00 */
[----:B-1----:R-:W-:-:S03]  /*4abb0*/  IMAD.MOV.U32 R4, RZ, RZ, R125 ;  /* 0x000000ffff047224 */ /* 0x002fc600078e007d */
[----:B------:R-:W-:Y:S04]  /*4abc0*/  STL [R1+0xd48], R126 ;  /* 0x000d487e01007387 */ /* 0x000fe80000100800 */
[----:B------:R1:W-:Y:S04]  /*4abd0*/  STL [R1+0xd3c], R4 ;  /* 0x000d3c0401007387 */ /* 0x0003e80000100800 */
[----:B------:R-:W-:Y:S01]  /*4abe0*/  STL [R1+0xd50], R128 ;  /* 0x000d508001007387 */ /* 0x000fe20000100800 */
[----:B-1----:R-:W-:-:S05]  /*4abf0*/  IMAD.MOV.U32 R4, RZ, RZ, R127 ;  /* 0x000000ffff047224 */ /* 0x002fca00078e007f */
[----:B------:R1:W-:Y:S04]  /*4ac00*/  STL [R1+0xd44], R4 ;  /* 0x000d440401007387 */ /* 0x0003e80000100800 */
[----:B------:R-:W-:Y:S01]  /*4ac10*/  STL [R1+0xd58], R130 ;  /* 0x000d588201007387 */ /* 0x000fe20000100800 */
[----:B-1----:R-:W-:-:S05]  /*4ac20*/  MOV R4, R129 ;  /* 0x0000008100047202 */ /* 0x002fca0000000f00 */
[----:B------:R1:W-:Y:S04]  /*4ac30*/  STL [R1+0xd4c], R4 ;  /* 0x000d4c0401007387 */ /* 0x0003e80000100800 */
[----:B------:R-:W-:Y:S01]  /*4ac40*/  STL [R1+0xd60], R132 ;  /* 0x000d608401007387 */ /* 0x000fe20000100800 */
[----:B-1----:R-:W-:-:S05]  /*4ac50*/  IMAD.MOV.U32 R4, RZ, RZ, R131 ;  /* 0x000000ffff047224 */ /* 0x002fca00078e0083 */
[----:B------:R1:W-:Y:S02]  /*4ac60*/  STL [R1+0xd54], R4 ;  /* 0x000d540401007387 */ /* 0x0003e40000100800 */
[----:B-1----:R-:W-:Y:S02]  /*4ac70*/  IMAD.MOV.U32 R4, RZ, RZ, R133 ;  /* 0x000000ffff047224 */ /* 0x002fe400078e0085 */
[----:B------:R-:W-:Y:S04]  /*4ac80*/  STL [R1+0xd68], R134 ;  /* 0x000d688601007387 */ /* 0x000fe80000100800 */
[----:B------:R1:W-:Y:S04]  /*4ac90*/  STL [R1+0xd5c], R4 ;  /* 0x000d5c0401007387 */ /* 0x0003e80000100800 */
[----:B------:R-:W-:Y:S01]  /*4aca0*/  STL [R1+0xd70], R144 ;  /* 0x000d709001007387 */ /* 0x000fe20000100800 */
[----:B-1----:R-:W-:-:S05]  /*4acb0*/  IMAD.MOV.U32 R4, RZ, RZ, R135 ;  /* 0x000000ffff047224 */ /* 0x002fca00078e0087 */
[----:B------:R1:W-:Y:S02]  /*4acc0*/  STL [R1+0xd64], R4 ;  /* 0x000d640401007387 */ /* 0x0003e40000100800 */
[----:B-1----:R-:W-:Y:S02]  /*4acd0*/  IMAD.MOV.U32 R4, RZ, RZ, R145 ;  /* 0x000000ffff047224 */ /* 0x002fe400078e0091 */
[----:B------:R-:W-:Y:S04]  /*4ace0*/  STL [R1+0xd78], R146 ;  /* 0x000d789201007387 */ /* 0x000fe80000100800 */
[----:B------:R1:W-:Y:S04]  /*4acf0*/  STL [R1+0xd6c], R4 ;  /* 0x000d6c0401007387 */ /* 0x0003e80000100800 */
[----:B------:R-:W4:Y:S01]  /*4ad00*/  LDL.LU.64 R144, [R1+0xf60] ;  /* 0x000f600001907983 */ /* 0x000f220000300a00 */
[----:B-1----:R-:W-:-:S05]  /*4ad10*/  IMAD.MOV.U32 R4, RZ, RZ, R147 ;  /* 0x000000ffff047224 */ /* 0x002fca00078e0093 */
[----:B------:R1:W-:Y:S04]  /*4ad20*/  STL [R1+0xd74], R4 ;  /* 0x000d740401007387 */ /* 0x0003e80000100800 */
[----:B--2---:R2:W-:Y:S04]  /*4ad30*/  STL [R1+0xd80], R148 ;  /* 0x000d809401007387 */ /* 0x0045e80000100800 */
[----:B------:R-:W4:Y:S01]  /*4ad40*/  LDL.LU.64 R146, [R1+0x7d0] ;  /* 0x0007d00001927983 */ /* 0x000f220000300a00 */
[----:B-1----:R-:W-:-:S03]  /*4ad50*/  IMAD.MOV.U32 R4, RZ, RZ, R149 ;  /* 0x000000ffff047224 */ /* 0x002fc600078e0095 */
[----:B--2---:R-:W2:Y:S04]  /*4ad60*/  LDL.LU.64 R148, [R1+0x6c8] ;  /* 0x0006c80001947983 */ /* 0x004ea80000300a00 */
[----:B------:R1:W-:Y:S04]  /*4ad70*/  STL [R1+0xd7c], R4 ;  /* 0x000d7c0401007387 */ /* 0x0003e80000100800 */
[----:B---3--:R-:W-:Y:S01]  /*4ad80*/  STL [R1+0xd88], R136 ;  /* 0x000d888801007387 */ /* 0x008fe20000100800 */
[----:B-1----:R-:W-:-:S03]  /*4ad90*/  IMAD.MOV.U32 R4, RZ, RZ, R137 ;  /* 0x000000ffff047224 */ /* 0x002fc600078e0089 */
[----:B----4-:R-:W-:Y:S04]  /*4ada0*/  STL [R1+0xd90], R138 ;  /* 0x000d908a01007387 */ /* 0x010fe80000100800 */
[----:B------:R1:W-:Y:S04]  /*4adb0*/  STL [R1+0xd84], R4 ;  /* 0x000d840401007387 */ /* 0x0003e80000100800 */
[----:B------:R-:W-:Y:S01]  /*4adc0*/  STL [R1+0xd98], R140 ;  /* 0x000d988c01007387 */ /* 0x000fe20000100800 */
[----:B-1----:R-:W-:-:S05]  /*4add0*/  MOV R4, R139 ;  /* 0x0000008b00047202 */ /* 0x002fca0000000f00 */
[----:B------:R1:W-:Y:S02]  /*4ade0*/  STL [R1+0xd8c], R4 ;  /* 0x000d8c0401007387 */ /* 0x0003e40000100800 */
[----:B-1----:R-:W-:Y:S02]  /*4adf0*/  IMAD.MOV.U32 R4, RZ, RZ, R141 ;  /* 0x000000ffff047224 */ /* 0x002fe400078e008d */
[----:B------:R-:W-:Y:S04]  /*4ae00*/  STL [R1+0xda0], R142 ;  /* 0x000da08e01007387 */ /* 0x000fe80000100800 */
        /* <DEDUP_REMOVED lines=10> */
[----:B------:R-:W-:Y:S04]  /*4aeb0*/  STL [R1+0xdb4], R225 ;  /* 0x000db4e101007387 */ /* 0x000fe80000100800 */
[----:B------:R-:W-:Y:S01]  /*4aec0*/  STL [R1+0xdc0], R190 ;  /* 0x000dc0be01007387 */ /* 0x000fe20000100800 */
[----:B-1----:R-:W1:Y:S03]  /*4aed0*/  LDC R4, c[0x0][0x238] ;  /* 0x00008e00ff047b82 */ /* 0x002e660000000800 */
[----:B------:R-:W3:Y:S04]  /*4aee0*/  LDL.LU.64 R138, [R1+0xf68] ;  /* 0x000f6800018a7983 */ /* 0x000ee80000300a00 */
[----:B------:R-:W-:Y:S04]  /*4aef0*/  STL [R1+0xdbc], R191 ;  /* 0x000dbcbf01007387 */ /* 0x000fe80000100800 */
[----:B------:R-:W4:Y:S04]  /*4af00*/  LDL.LU.64 R140, [R1+0x810] ;  /* 0x00081000018c7983 */ /* 0x000f280000300a00 */
[----:B------:R-:W-:Y:S04]  /*4af10*/  STL [R1+0xdc8], R164 ;  /* 0x000dc8a401007387 */ /* 0x000fe80000100800 */
[----:B------:R-:W4:Y:S04]  /*4af20*/  LDL.LU.64 R150, [R1+0x708] ;  /* 0x0007080001967983 */ /* 0x000f280000300a00 */
[----:B------:R-:W-:Y:S04]  /*4af30*/  STL [R1+0xdc4], R165 ;  /* 0x000dc4a501007387 */ /* 0x000fe80000100800 */
[----:B------:R-:W4:Y:S04]  /*4af40*/  LDL.LU.64 R244, [R1+0x640] ;  /* 0x0006400001f47983 */ /* 0x000f280000300a00 */
[----:B------:R-:W-:Y:S04]  /*4af50*/  STL [R1+0xdd0], R18 ;  /* 0x000dd01201007387 */ /* 0x000fe80000100800 */
[----:B------:R-:W-:Y:S04]  /*4af60*/  STL [R1+0xdcc], R19 ;  /* 0x000dcc1301007387 */ /* 0x000fe80000100800 */
[----:B------:R1:W-:Y:S04]  /*4af70*/  STL [R1+0xdd8], R2 ;  /* 0x000dd80201007387 */ /* 0x0003e80000100800 */
[----:B------:R-:W-:Y:S01]  /*4af80*/  STL [R1+0xdd4], R3 ;  /* 0x000dd40301007387 */ /* 0x000fe20000100800 */
[----:B-1----:R-:W-:-:S03]  /*4af90*/  IMAD.MOV.U32 R2, RZ, RZ, R145 ;  /* 0x000000ffff027224 */ /* 0x002fc600078e0091 */
[----:B------:R-:W-:Y:S04]  /*4afa0*/  STL [R1+0xde0], R144 ;  /* 0x000de09001007387 */ /* 0x000fe80000100800 */
[----:B------:R-:W-:Y:S04]  /*4afb0*/  STL [R1+0xde8], R146 ;  /* 0x000de89201007387 */ /* 0x000fe80000100800 */
[----:B------:R1:W-:Y:S04]  /*4afc0*/  STL [R1+0xddc], R2 ;  /* 0x000ddc0201007387 */ /* 0x0003e80000100800 */
[----:B--2---:R-:W-:Y:S01]  /*4afd0*/  STL [R1+0xdf0], R148 ;  /* 0x000df09401007387 */ /* 0x004fe20000100800 */
[----:B-1----:R-:W-:-:S05]  /*4afe0*/  IMAD.MOV.U32 R2, RZ, RZ, R147 ;  /* 0x000000ffff027224 */ /* 0x002fca00078e0093 */
[----:B------:R1:W-:Y:S04]  /*4aff0*/  STL [R1+0xde4], R2 ;  /* 0x000de40201007387 */ /* 0x0003e80000100800 */
[----:B------:R-:W-:Y:S01]  /*4b000*/  STL [R1+0xdf8], R242 ;  /* 0x000df8f201007387 */ /* 0x000fe20000100800 */
[----:B-1----:R-:W-:-:S05]  /*4b010*/  IMAD.MOV.U32 R2, RZ, RZ, R149 ;  /* 0x000000ffff027224 */ /* 0x002fca00078e0095 */
[----:B------:R3:W-:Y:S04]  /*4b020*/  STL [R1+0xdec], R2 ;  /* 0x000dec0201007387 */ /* 0x0007e80000100800 */
[----:B------:R-:W-:Y:S04]  /*4b030*/  STL [R1+0xdf4], R243 ;  /* 0x000df4f301007387 */ /* 0x000fe80000100800 */
[----:B------:R-:W-:Y:S04]  /*4b040*/  STL [R1+0xe00], R198 ;  /* 0x000e00c601007387 */ /* 0x000fe80000100800 */
[----:B------:R-:W2:Y:S04]  /*4b050*/  LDL.LU.64 R142, [R1+0x13f0] ;  /* 0x0013f000018e7983 */ /* 0x000ea80000300a00 */
[----:B------:R-:W-:Y:S04]  /*4b060*/  STL [R1+0xdfc], R199 ;  /* 0x000dfcc701007387 */ /* 0x000fe80000100800 */
[----:B------:R-:W2:Y:S04]  /*4b070*/  LDL.LU.64 R144, [R1+0x8c0] ;  /* 0x0008c00001907983 */ /* 0x000ea80000300a00 */
[----:B------:R-:W-:Y:S04]  /*4b080*/  STL [R1+0xe08], R170 ;  /* 0x000e08aa01007387 */ /* 0x000fe80000100800 */
[----:B------:R-:W2:Y:S04]  /*4b090*/  LDL.LU.64 R146, [R1+0x748] ;  /* 0x0007480001927983 */ /* 0x000ea80000300a00 */
[----:B------:R-:W-:Y:S04]  /*4b0a0*/  STL [R1+0xe04], R171 ;  /* 0x000e04ab01007387 */ /* 0x000fe80000100800 */
[----:B------:R-:W2:Y:S04]  /*4b0b0*/  LDL.LU.64 R148, [R1+0x648] ;  /* 0x0006480001947983 */ /* 0x000ea80000300a00 */
[----:B------:R-:W-:Y:S04]  /*4b0c0*/  STL [R1+0xe10], R22 ;  /* 0x000e101601007387 */ /* 0x000fe80000100800 */
[----:B------:R-:W-:Y:S04]  /*4b0d0*/  STL [R1+0xe0c], R23 ;  /* 0x000e0c1701007387 */ /* 0x000fe80000100800 */
[----:B------:R-:W-:Y:S04]  /*4b0e0*/  STL [R1+0xe18], R10 ;  /* 0x000e180a01007387 */ /* 0x000fe80000100800 */
[----:B------:R-:W-:Y:S01]  /*4b0f0*/  STL [R1+0xe14], R11 ;  /* 0x000e140b01007387 */ /* 0x000fe20000100800 */
[----:B---3--:R-:W-:-:S03]  /*4b100*/  MOV R2, R139 ;  /* 0x0000008b00027202 */ /* 0x008fc60000000f00 */
[----:B------:R-:W-:Y:S04]  /*4b110*/  STL [R1+0xe20], R138 ;  /* 0x000e208a01007387 */ /* 0x000fe80000100800 */
[----:B----4-:R-:W-:Y:S04]  /*4b120*/  STL [R1+0xe28], R140 ;  /* 0x000e288c01007387 */ /* 0x010fe80000100800 */
        /* <DEDUP_REMOVED lines=19> */
[----:B------:R-:W-:Y:S04]  /*4b260*/  STL [R1+0xe58], R12 ;  /* 0x000e580c01007387 */ /* 0x000fe80000100800 */
[----:B------:R-:W-:Y:S01]  /*4b270*/  STL [R1+0xe54], R13 ;  /* 0x000e540d01007387 */ /* 0x000fe20000100800 */
[----:B--2---:R-:W-:-:S03]  /*4b280*/  IMAD.MOV.U32 R2, RZ, RZ, R143 ;  /* 0x000000ffff027224 */ /* 0x004fc600078e008f */
[----:B------:R-:W-:Y:S04]  /*4b290*/  STL [R1+0xe60], R142 ;  /* 0x000e608e01007387 */ /* 0x000fe80000100800 */
        /* <DEDUP_REMOVED lines=36> */
[----:B------:R-:W-:Y:S04]  /*4b4e0*/  STL [R1+0xec8], R188 ;  /* 0x000ec8bc01007387 */ /* 0x000fe80000100800 */
        /* <DEDUP_REMOVED lines=8> */
[----:B------:R-:W4:Y:S04]  /*4b570*/  LDL.LU.64 R244, [R1+0x610] ;  /* 0x0006100001f47983 */ /* 0x000f280000300a00 */
        /* <DEDUP_REMOVED lines=63> */
[----:B-1----:R-:W-:-:S05]  /*4b970*/  MOV R2, R147 ;  /* 0x0000009300027202 */ /* 0x002fca0000000f00 */
[----:B------:R1:W-:Y:S04]  /*4b980*/  STL [R1+0xf74], R2 ;  /* 0x000f740201007387 */ /* 0x0003e80000100800 */
[----:B------:R-:W2:Y:S01]  /*4b990*/  LDL.LU.64 R144, [R1+0x14c0] ;  /* 0x0014c00001907983 */ /* 0x000ea20000300a00 */
[----:B-1----:R-:W-:-:S05]  /*4b9a0*/  IMAD.MOV.U32 R2, RZ, RZ, R149 ;  /* 0x000000ffff027224 */ /* 0x002fca00078e0095 */
[----:B------:R3:W-:Y:S04]  /*4b9b0*/  STL [R1+0xf7c], R2 ;  /* 0x000f7c0201007387 */ /* 0x0007e80000100800 */
[----:B------:R-:W-:Y:S04]  /*4b9c0*/  STL [R1+0xf88], R212 ;  /* 0x000f88d401007387 */ /* 0x000fe80000100800 */
[----:B------:R-:W-:Y:S04]  /*4b9d0*/  STL [R1+0xf84], R213 ;  /* 0x000f84d501007387 */ /* 0x000fe80000100800 */
[----:B------:R-:W2:Y:S04]  /*4b9e0*/  LDL.LU.64 R140, [R1+0xfe8] ;  /* 0x000fe800018c7983 */ /* 0x000ea80000300a00 */
[----:B------:R-:W-:Y:S04]  /*4b9f0*/  STL [R1+0xf90], R180 ;  /* 0x000f90b401007387 */ /* 0x000fe80000100800 */
[----:B------:R-:W-:Y:S04]  /*4ba00*/  STL [R1+0xf8c], R181 ;  /* 0x000f8cb501007387 */ /* 0x000fe80000100800 */
[----:B------:R-:W2:Y:S04]  /*4ba10*/  LDL.LU.64 R142, [R1+0x8b8] ;  /* 0x0008b800018e7983 */ /* 0x000ea80000300a00 */
[----:B------:R-:W-:Y:S04]  /*4ba20*/  STL [R1+0xf98], R156 ;  /* 0x000f989c01007387 */ /* 0x000fe80000100800 */
[----:B------:R-:W2:Y:S04]  /*4ba30*/  LDL.LU.64 R146, [R1+0x780] ;  /* 0x0007800001927983 */ /* 0x000ea80000300a00 */
[----:B------:R-:W-:Y:S04]  /*4ba40*/  STL [R1+0xf94], R157 ;  /* 0x000f949d01007387 */ /* 0x000fe80000100800 */
[----:B------:R-:W2:Y:S01]  /*4ba50*/  LDL.LU.64 R148, [R1+0x6b8] ;  /* 0x0006b80001947983 */ /* 0x000ea20000300a00 */
[----:B---3--:R-:W-:-:S03]  /*4ba60*/  IMAD.MOV.U32 R2, RZ, RZ, R135 ;  /* 0x000000ffff027224 */ /* 0x008fc600078e0087 */
        /* <DEDUP_REMOVED lines=17> */
[----:B------:R-:W-:Y:S04]  /*4bb80*/  STL [R1+0xfd0], R186 ;  /* 0x000fd0ba01007387 */ /* 0x000fe80000100800 */
[----:B------:R-:W4:Y:S04]  /*4bb90*/  LDL.LU.64 R132, [R1+0x1028] ;  /* 0x0010280001847983 */ /* 0x000f280000300a00 */
[----:B------:R-:W-:Y:S04]  /*4bba0*/  STL [R1+0xfcc], R187 ;  /* 0x000fccbb01007387 */ /* 0x000fe80000100800 */
[----:B------:R-:W-:Y:S04]  /*4bbb0*/  STL [R1+0xfd8], R160 ;  /* 0x000fd8a001007387 */ /* 0x000fe80000100800 */
[----:B------:R-:W4:Y:S04]  /*4bbc0*/  LDL.LU.64 R134, [R1+0x8f8] ;  /* 0x0008f80001867983 */ /* 0x000f280000300a00 */
[----:B------:R-:W-:Y:S04]  /*4bbd0*/  STL [R1+0xfd4], R161 ;  /* 0x000fd4a101007387 */ /* 0x000fe80000100800 */
[----:B------:R-:W4:Y:S04]  /*4bbe0*/  LDL.LU.64 R136, [R1+0x7c0] ;  /* 0x0007c00001887983 */ /* 0x000f280000300a00 */
[----:B--2---:R2:W-:Y:S01]  /*4bbf0*/  STL [R1+0xfe0], R144 ;  /* 0x000fe09001007387 */ /* 0x0045e20000100800 */
[----:B-1----:R-:W-:-:S03]  /*4bc00*/  IMAD.MOV.U32 R2, RZ, RZ, R145 ;  /* 0x000000ffff027224 */ /* 0x002fc600078e0091 */
[----:B------:R-:W4:Y:S04]  /*4bc10*/  LDL.LU.64 R244, [R1+0x6f8] ;  /* 0x0006f80001f47983 */ /* 0x000f280000300a00 */
[----:B------:R-:W-:Y:S04]  /*4bc20*/  STL [R1+0xfe8], R140 ;  /* 0x000fe88c01007387 */ /* 0x000fe80000100800 */
[----:B------:R1:W-:Y:S04]  /*4bc30*/  STL [R1+0xfdc], R2 ;  /* 0x000fdc0201007387 */ /* 0x0003e80000100800 */
[----:B--2---:R-:W2:Y:S01]  /*4bc40*/  LDL.LU.64 R144, [R1+0x608] ;  /* 0x0006080001907983 */ /* 0x004ea20000300a00 */
[----:B-1----:R-:W-:-:S03]  /*4bc50*/  MOV R2, R141 ;  /* 0x0000008d00027202 */ /* 0x002fc60000000f00 */
        /* <DEDUP_REMOVED lines=11> */
[----:B------:R-:W2:Y:S04]  /*4bd10*/  LDL.LU.64 R146, [R1+0x1518] ;  /* 0x0015180001927983 */ /* 0x000ea80000300a00 */
[----:B------:R-:W-:Y:S04]  /*4bd20*/  STL [R1+0x1004], R237 ;  /* 0x001004ed01007387 */ /* 0x000fe80000100800 */
[----:B------:R-:W-:Y:S04]  /*4bd30*/  STL [R1+0x1010], R194 ;  /* 0x001010c201007387 */ /* 0x000fe80000100800 */
[----:B------:R-:W-:Y:S04]  /*4bd40*/  STL [R1+0x100c], R195 ;  /* 0x00100cc301007387 */ /* 0x000fe80000100800 */
[----:B------:R-:W2:Y:S04]  /*4bd50*/  LDL.LU.64 R138, [R1+0x1470] ;  /* 0x00147000018a7983 */ /* 0x000ea80000300a00 */
[----:B------:R-:W-:Y:S04]  /*4bd60*/  STL [R1+0x1018], R166 ;  /* 0x001018a601007387 */ /* 0x000fe80000100800 */
[----:B------:R-:W2:Y:S04]  /*4bd70*/  LDL.LU.64 R140, [R1+0x930] ;  /* 0x00093000018c7983 */ /* 0x000ea80000300a00 */
[----:B------:R-:W-:Y:S04]  /*4bd80*/  STL [R1+0x1014], R167 ;  /* 0x001014a701007387 */ /* 0x000fe80000100800 */
[----:B------:R-:W2:Y:S04]  /*4bd90*/  LDL.LU.64 R142, [R1+0x800] ;  /* 0x00080000018e7983 */ /* 0x000ea80000300a00 */
[----:B---3--:R3:W-:Y:S01]  /*4bda0*/  STL [R1+0x1020], R150 ;  /* 0x0010209601007387 */ /* 0x0087e20000100800 */
[----:B-1----:R-:W-:-:S03]  /*4bdb0*/  IMAD.MOV.U32 R2, RZ, RZ, R151 ;  /* 0x000000ffff027224 */ /* 0x002fc600078e0097 */
[----:B------:R-:W2:Y:S04]  /*4bdc0*/  LDL.LU.64 R148, [R1+0x710] ;  /* 0x0007100001947983 */ /* 0x000ea80000300a00 */
[----:B----4-:R-:W-:Y:S04]  /*4bdd0*/  STL [R1+0x1028], R132 ;  /* 0x0010288401007387 */ /* 0x010fe80000100800 */
[----:B------:R1:W-:Y:S04]  /*4bde0*/  STL [R1+0x101c], R2 ;  /* 0x00101c0201007387 */ /* 0x0003e80000100800 */
[----:B---3--:R-:W3:Y:S01]  /*4bdf0*/  LDL.LU.64 R150, [R1+0x630] ;  /* 0x0006300001967983 */ /* 0x008ee20000300a00 */
[----:B-1----:R-:W-:-:S03]  /*4be00*/  IMAD.MOV.U32 R2, RZ, RZ, R133 ;  /* 0x000000ffff027224 */ /* 0x002fc600078e0085 */
[----:B------:R-:W-:Y:S04]  /*4be10*/  STL [R1+0x1030], R134 ;  /* 0x0010308601007387 */ /* 0x000fe80000100800 */
[----:B------:R1:W-:Y:S04]  /*4be20*/  STL [R1+0x1024], R2 ;  /* 0x0010240201007387 */ /* 0x0003e80000100800 */
[----:B------:R-:W-:Y:S01]  /*4be30*/  STL [R1+0x1038], R136 ;  /* 0x0010388801007387 */ /* 0x000fe20000100800 */
[----:B-1----:R-:W-:-:S05]  /*4be40*/  IMAD.MOV.U32 R2, RZ, RZ, R135 ;  /* 0x000000ffff027224 */ /* 0x002fca00078e0087 */
[----:B------:R1:W-:Y:S02]  /*4be50*/  STL [R1+0x102c], R2 ;  /* 0x00102c0201007387 */ /* 0x0003e40000100800 */
[----:B-1----:R-:W-:Y:S02]  /*4be60*/  IMAD.MOV.U32 R2, RZ, RZ, R137 ;  /* 0x000000ffff027224 */ /* 0x002fe400078e0089 */
[----:B------:R-:W-:Y:S04]  /*4be70*/  STL [R1+0x1040], R244 ;  /* 0x001040f401007387 */ /* 0x000fe80000100800 */
[----:B------:R1:W-:Y:S02]  /*4be80*/  STL [R1+0x1034], R2 ;  /* 0x0010340201007387 */ /* 0x0003e40000100800 */
[----:B-1----:R-:W-:-:S02]  /*4be90*/  MOV R2, R245 ;  /* 0x000000f500027202 */ /* 0x002fc40000000f00 */
[----:B------:R-:W4:Y:S04]  /*4bea0*/  LDL.LU.64 R244, [R1+0x1540] ;  /* 0x0015400001f47983 */ /* 0x000f280000300a00 */
[----:B------:R1:W-:Y:S04]  /*4beb0*/  STL [R1+0x103c], R2 ;  /* 0x00103c0201007387 */ /* 0x0003e80000100800 */
[----:B--2---:R2:W-:Y:S01]  /*4bec0*/  STL [R1+0x1048], R144 ;  /* 0x0010489001007387 */ /* 0x0045e20000100800 */
[----:B-1----:R-:W-:-:S03]  /*4bed0*/  IMAD.MOV.U32 R2, RZ, RZ, R145 ;  /* 0x000000ffff027224 */ /* 0x002fc600078e0091 */
[----:B------:R-:W-:Y:S04]  /*4bee0*/  STL [R1+0x1050], R202 ;  /* 0x001050ca01007387 */ /* 0x000fe80000100800 */
[----:B------:R1:W-:Y:S04]  /*4bef0*/  STL [R1+0x1044], R2 ;  /* 0x0010440201007387 */ /* 0x0003e80000100800 */
[----:B------:R-:W4:Y:S04]  /*4bf00*/  LDL.LU.64 R132, [R1+0x1490] ;  /* 0x0014900001847983 */ /* 0x000f280000300a00 */
[----:B------:R-:W-:Y:S04]  /*4bf10*/  STL [R1+0x104c], R203 ;  /* 0x00104ccb01007387 */ /* 0x000fe80000100800 */
[----:B------:R-:W-:Y:S04]  /*4bf20*/  STL [R1+0x1058], R172 ;  /* 0x001058ac01007387 */ /* 0x000fe80000100800 */
[----:B------:R-:W4:Y:S04]  /*4bf30*/  LDL.LU.64 R134, [R1+0x968] ;  /* 0x0009680001867983 */ /* 0x000f280000300a00 */
[----:B------:R-:W-:Y:S04]  /*4bf40*/  STL [R1+0x1054], R173 ;  /* 0x001054ad01007387 */ /* 0x000fe80000100800 */
[----:B------:R-:W4:Y:S04]  /*4bf50*/  LDL.LU.64 R136, [R1+0x840] ;  /* 0x0008400001887983 */ /* 0x000f280000300a00 */
[----:B------:R1:W-:Y:S04]  /*4bf60*/  STL [R1+0x1060], R146 ;  /* 0x0010609201007387 */ /* 0x0003e80000100800 */
[----:B--2---:R-:W2:Y:S01]  /*4bf70*/  LDL.LU.64 R144, [R1+0x738] ;  /* 0x0007380001907983 */ /* 0x004ea20000300a00 */
[----:B-1----:R-:W-:-:S03]  /*4bf80*/  IMAD.MOV.U32 R2, RZ, RZ, R147 ;  /* 0x000000ffff027224 */ /* 0x002fc600078e0093 */
[----:B------:R-:W2:Y:S04]  /*4bf90*/  LDL.LU.64 R146, [R1+0x670] ;  /* 0x0006700001927983 */ /* 0x000ea80000300a00 */
[----:B------:R1:W-:Y:S04]  /*4bfa0*/  STL [R1+0x105c], R2 ;  /* 0x00105c0201007387 */ /* 0x0003e80000100800 */
[----:B------:R-:W-:Y:S01]  /*4bfb0*/  STL [R1+0x1068], R138 ;  /* 0x0010688a01007387 */ /* 0x000fe20000100800 */
        /* <DEDUP_REMOVED lines=9> */
[----:B------:R-:W2:Y:S01]  /*4c050*/  LDL.LU.64 R138, [R1+0x1570] ;  /* 0x00157000018a7983 */ /* 0x000ea20000300a00 */
[----:B-1----:R-:W-:-:S05]  /*4c060*/  IMAD.MOV.U32 R2, RZ, RZ, R149 ;  /* 0x000000ffff027224 */ /* 0x002fca00078e0095 */
[----:B------:R1:W-:Y:S04]  /*4c070*/  STL [R1+0x107c], R2 ;  /* 0x00107c0201007387 */ /* 0x0003e80000100800 */
[----:B---3--:R3:W-:Y:S04]  /*4c080*/  STL [R1+0x1088], R150 ;  /* 0x0010889601007387 */ /* 0x0087e80000100800 */
[----:B------:R-:W2:Y:S01]  /*4c090*/  LDL.LU.64 R148, [R1+0x14b8] ;  /* 0x0014b80001947983 */ /* 0x000ea20000300a00 */
[----:B-1----:R-:W-:-:S05]  /*4c0a0*/  IMAD.MOV.U32 R2, RZ, RZ, R151 ;  /* 0x000000ffff027224 */ /* 0x002fca00078e0097 */
[----:B------:R1:W-:Y:S04]  /*4c0b0*/  STL [R1+0x1084], R2 ;  /* 0x0010840201007387 */ /* 0x0003e80000100800 */
[----:B------:R-:W-:Y:S04]  /*4c0c0*/  STL [R1+0x1090], R210 ;  /* 0x001090d201007387 */ /* 0x000fe80000100800 */
[----:B------:R-:W-:Y:S04]  /*4c0d0*/  STL [R1+0x108c], R211 ;  /* 0x00108cd301007387 */ /* 0x000fe80000100800 */
[----:B------:R-:W-:Y:S04]  /*4c0e0*/  STL [R1+0x1098], R178 ;  /* 0x001098b201007387 */ /* 0x000fe80000100800 */
[----:B---3--:R-:W3:Y:S04]  /*4c0f0*/  LDL.LU.64 R150, [R1+0x1440] ;  /* 0x0014400001967983 */ /* 0x008ee80000300a00 */
[----:B------:R-:W-:Y:S04]  /*4c100*/  STL [R1+0x1094], R179 ;  /* 0x001094b301007387 */ /* 0x000fe80000100800 */
[----:B----4-:R4:W-:Y:S01]  /*4c110*/  STL [R1+0x10a0], R244 ;  /* 0x0010a0f401007387 */ /* 0x0109e20000100800 */
[----:B-1----:R-:W-:-:S03]  /*4c120*/  MOV R2, R245 ;  /* 0x000000f500027202 */ /* 0x002fc60000000f00 */
[----:B------:R-:W3:Y:S04]  /*4c130*/  LDL.LU.64 R140, [R1+0x878] ;  /* 0x00087800018c7983 */ /* 0x000ee80000300a00 */
[----:B----4-:R-:W4:Y:S04]  /*4c140*/  LDL.LU.64 R244, [R1+0x778] ;  /* 0x0007780001f47983 */ /* 0x010f280000300a00 */
        /* <DEDUP_REMOVED lines=8> */
[----:B------:R1:W-:Y:S02]  /*4c1d0*/  STL [R1+0x10ac], R2 ;  /* 0x0010ac0201007387 */ /* 0x0003e40000100800 */
[----:B-1----:R-:W-:Y:S02]  /*4c1e0*/  IMAD.MOV.U32 R2, RZ, RZ, R137 ;  /* 0x000000ffff027224 */ /* 0x002fe400078e0089 */
[----:B--2---:R-:W-:Y:S04]  /*4c1f0*/  STL [R1+0x10c0], R144 ;  /* 0x0010c09001007387 */ /* 0x004fe80000100800 */
[----:B------:R1:W-:Y:S04]  /*4c200*/  STL [R1+0x10b4], R2 ;  /* 0x0010b40201007387 */ /* 0x0003e80000100800 */
[----:B------:R-:W-:Y:S01]  /*4c210*/  STL [R1+0x10c8], R146 ;  /* 0x0010c89201007387 */ /* 0x000fe20000100800 */
[----:B-1----:R-:W-:-:S05]  /*4c220*/  IMAD.MOV.U32 R2, RZ, RZ, R145 ;  /* 0x000000ffff027224 */ /* 0x002fca00078e0091 */
[----:B------:R1:W-:Y:S04]  /*4c230*/  STL [R1+0x10bc], R2 ;  /* 0x0010bc0201007387 */ /* 0x0003e80000100800 */
[----:B------:R-:W2:Y:S01]  /*4c240*/  LDL.LU.64 R134, [R1+0x15a0] ;  /* 0x0015a00001867983 */ /* 0x000ea20000300a00 */
[----:B-1----:R-:W-:-:S03]  /*4c250*/  IMAD.MOV.U32 R2, RZ, RZ, R147 ;  /* 0x000000ffff027224 */ /* 0x002fc600078e0093 */
[----:B------:R-:W-:Y:S04]  /*4c260*/  STL [R1+0x10d0], R218 ;  /* 0x0010d0da01007387 */ /* 0x000fe80000100800 */
[----:B------:R1:W-:Y:S04]  /*4c270*/  STL [R1+0x10c4], R2 ;  /* 0x0010c40201007387 */ /* 0x0003e80000100800 */
[----:B------:R-:W2:Y:S04]  /*4c280*/  LDL.LU.64 R144, [R1+0x14e0] ;  /* 0x0014e00001907983 */ /* 0x000ea80000300a00 */
[----:B------:R-:W-:Y:S04]  /*4c290*/  STL [R1+0x10cc], R219 ;  /* 0x0010ccdb01007387 */ /* 0x000fe80000100800 */
[----:B------:R-:W-:Y:S04]  /*4c2a0*/  STL [R1+0x10d8], R184 ;  /* 0x0010d8b801007387 */ /* 0x000fe80000100800 */
[----:B------:R-:W-:Y:S04]  /*4c2b0*/  STL [R1+0x10d4], R185 ;  /* 0x0010d4b901007387 */ /* 0x000fe80000100800 */
[----:B------:R-:W2:Y:S01]  /*4c2c0*/  LDL.LU.64 R146, [R1+0x1450] ;  /* 0x0014500001927983 */ /* 0x000ea20000300a00 */
[----:B-1----:R-:W-:-:S03]  /*4c2d0*/  IMAD.MOV.U32 R2, RZ, RZ, R139 ;  /* 0x000000ffff027224 */ /* 0x002fc600078e008b */
[----:B------:R1:W-:Y:S04]  /*4c2e0*/  STL [R1+0x10e0], R138 ;  /* 0x0010e08a01007387 */ /* 0x0003e80000100800 */
[----:B------:R-:W2:Y:S04]  /*4c2f0*/  LDL.LU.64 R136, [R1+0x8b0] ;  /* 0x0008b00001887983 */ /* 0x000ea80000300a00 */
[----:B------:R1:W-:Y:S04]  /*4c300*/  STL [R1+0x10dc], R2 ;  /* 0x0010dc0201007387 */ /* 0x0003e80000100800 */
[----:B------:R1:W-:Y:S04]  /*4c310*/  STL [R1+0x10e8], R148 ;  /* 0x0010e89401007387 */ /* 0x0003e80000100800 */
[----:B-1----:R-:W2:Y:S01]  /*4c320*/  LDL.LU.64 R138, [R1+0x7b8] ;  /* 0x0007b800018a7983 */ /* 0x002ea20000300a00 */
[----:B------:R-:W-:-:S03]  /*4c330*/  IMAD.MOV.U32 R2, RZ, RZ, R149 ;  /* 0x000000ffff027224 */ /* 0x000fc600078e0095 */
[----:B------:R-:W2:Y:S04]  /*4c340*/  LDL.LU.64 R148, [R1+0x6d0] ;  /* 0x0006d00001947983 */ /* 0x000ea80000300a00 */
[----:B------:R1:W-:Y:S04]  /*4c350*/  STL [R1+0x10e4], R2 ;  /* 0x0010e40201007387 */ /* 0x0003e80000100800 */
[----:B---3--:R3:W-:Y:S01]  /*4c360*/  STL [R1+0x10f0], R150 ;  /* 0x0010f09601007387 */ /* 0x0087e20000100800 */
[----:B-1----:R-:W-:-:S03]  /*4c370*/  MOV R2, R151 ;  /* 0x0000009700027202 */ /* 0x002fc60000000f00 */
[----:B---3--:R-:W3:Y:S04]  /*4c380*/  LDL.LU.64 R150, [R1+0x600] ;  /* 0x0006000001967983 */ /* 0x008ee80000300a00 */
[----:B------:R1:W-:Y:S02]  /*4c390*/  STL [R1+0x10ec], R2 ;  /* 0x0010ec0201007387 */ /* 0x0003e40000100800 */
[----:B-1----:R-:W-:Y:S02]  /*4c3a0*/  IMAD.MOV.U32 R2, RZ, RZ, R141 ;  /* 0x000000ffff027224 */ /* 0x002fe400078e008d */
[----:B------:R-:W-:Y:S04]  /*4c3b0*/  STL [R1+0x10f8], R140 ;  /* 0x0010f88c01007387 */ /* 0x000fe80000100800 */
[----:B----4-:R-:W-:Y:S04]  /*4c3c0*/  STL [R1+0x1100], R244 ;  /* 0x001100f401007387 */ /* 0x010fe80000100800 */
[----:B------:R1:W-:Y:S02]  /*4c3d0*/  STL [R1+0x10f4], R2 ;  /* 0x0010f40201007387 */ /* 0x0003e40000100800 */
[----:B-1----:R-:W-:-:S02]  /*4c3e0*/  IMAD.MOV.U32 R2, RZ, RZ, R245 ;  /* 0x000000ffff027224 */ /* 0x002fc400078e00f5 */
[----:B------:R-:W-:Y:S04]  /*4c3f0*/  STL [R1+0x1108], R142 ;  /* 0x0011088e01007387 */ /* 0x000fe80000100800 */
[----:B------:R1:W-:Y:S04]  /*4c400*/  STL [R1+0x10fc], R2 ;  /* 0x0010fc0201007387 */ /* 0x0003e80000100800 */
[----:B------:R-:W4:Y:S01]  /*4c410*/  LDL.LU.64 R244, [R1+0x15d0] ;  /* 0x0015d00001f47983 */ /* 0x000f220000300a00 */
[----:B-1----:R-:W-:-:S03]  /*4c420*/  IMAD.MOV.U32 R2, RZ, RZ, R143 ;  /* 0x000000ffff027224 */ /* 0x002fc600078e008f */
[----:B------:R-:W-:Y:S04]  /*4c430*/  STL [R1+0x1110], R228 ;  /* 0x001110e401007387 */ /* 0x000fe80000100800 */
[----:B------:R2:W-:Y:S04]  /*4c440*/  STL [R1+0x1104], R2 ;  /* 0x0011040201007387 */ /* 0x0005e80000100800 */
[----:B------:R-:W4:Y:S04]  /*4c450*/  LDL.LU.64 R140, [R1+0x1510] ;  /* 0x00151000018c7983 */ /* 0x000f280000300a00 */
[----:B------:R-:W-:Y:S04]  /*4c460*/  STL [R1+0x110c], R229 ;  /* 0x00110ce501007387 */ /* 0x000fe80000100800 */
[----:B------:R-:W-:Y:S04]  /*4c470*/  STL [R1+0x1118], R192 ;  /* 0x001118c001007387 */ /* 0x000fe80000100800 */
[----:B------:R-:W-:Y:S04]  /*4c480*/  STL [R1+0x1114], R193 ;  /* 0x001114c101007387 */ /* 0x000fe80000100800 */
[----:B------:R-:W4:Y:S01]  /*4c490*/  LDL.LU.64 R142, [R1+0x1468] ;  /* 0x00146800018e7983 */ /* 0x000f220000300a00 */
[----:B--2---:R-:W-:-:S03]  /*4c4a0*/  IMAD.MOV.U32 R2, RZ, RZ, R135 ;  /* 0x000000ffff027224 */ /* 0x004fc600078e0087 */
        /* <DEDUP_REMOVED lines=8> */
[----:B------:R1:W-:Y:S02]  /*4c530*/  STL [R1+0x1130], R146 ;  /* 0x0011309201007387 */ /* 0x0003e40000100800 */
[----:B-1----:R-:W-:-:S02]  /*4c540*/  IMAD.MOV.U32 R2, RZ, RZ, R147 ;  /* 0x000000ffff027224 */ /* 0x002fc400078e0093 */
[----:B------:R-:W2:Y:S04]  /*4c550*/  LDL.LU.64 R146, [R1+0x628] ;  /* 0x0006280001927983 */ /* 0x000ea80000300a00 */
[----:B------:R1:W-:Y:S02]  /*4c560*/  STL [R1+0x112c], R2 ;  /* 0x00112c0201007387 */ /* 0x0003e40000100800 */
[----:B-1----:R-:W-:Y:S02]  /*4c570*/  IMAD.MOV.U32 R2, RZ, RZ, R137 ;  /* 0x000000ffff027224 */ /* 0x002fe400078e0089 */
[----:B------:R-:W-:Y:S04]  /*4c580*/  STL [R1+0x1138], R136 ;  /* 0x0011388801007387 */ /* 0x000fe80000100800 */
[----:B------:R-:W-:Y:S04]  /*4c590*/  STL [R1+0x1140], R138 ;  /* 0x0011408a01007387 */ /* 0x000fe80000100800 */
[----:B------:R1:W-:Y:S04]  /*4c5a0*/  STL [R1+0x1134], R2 ;  /* 0x0011340201007387 */ /* 0x0003e80000100800 */
[----:B------:R-:W-:Y:S01]  /*4c5b0*/  STL [R1+0x1148], R148 ;  /* 0x0011489401007387 */ /* 0x000fe20000100800 */
[----:B-1----:R-:W-:-:S05]  /*4c5c0*/  MOV R2, R139 ;  /* 0x0000008b00027202 */ /* 0x002fca0000000f00 */
[----:B------:R1:W-:Y:S04]  /*4c5d0*/  STL [R1+0x113c], R2 ;  /* 0x00113c0201007387 */ /* 0x0003e80000100800 */
[----:B------:R-:W2:Y:S01]  /*4c5e0*/  LDL.LU.64 R136, [R1+0x15f8] ;  /* 0x0015f80001887983 */ /* 0x000ea20000300a00 */
[----:B-1----:R-:W-:-:S03]  /*4c5f0*/  IMAD.MOV.U32 R2, RZ, RZ, R149 ;  /* 0x000000ffff027224 */ /* 0x002fc600078e0095 */
[----:B---3--:R-:W-:Y:S04]  /*4c600*/  STL [R1+0x1150], R150 ;  /* 0x0011509601007387 */ /* 0x008fe80000100800 */
[----:B------:R1:W-:Y:S04]  /*4c610*/  STL [R1+0x1144], R2 ;  /* 0x0011440201007387 */ /* 0x0003e80000100800 */
[----:B------:R-:W3:Y:S01]  /*4c620*/  LDL.LU.64 R148, [R1+0x1538] ;  /* 0x0015380001947983 */ /* 0x000ee20000300a00 */
[----:B-1----:R-:W-:-:S03]  /*4c630*/  IMAD.MOV.U32 R2, RZ, RZ, R151 ;  /* 0x000000ffff027224 */ /* 0x002fc600078e0097 */
[----:B------:R-:W-:Y:S04]  /*4c640*/  STL [R1+0x1158], R200 ;  /* 0x001158c801007387 */ /* 0x000fe80000100800 */
[----:B------:R4:W-:Y:S04]  /*4c650*/  STL [R1+0x114c], R2 ;  /* 0x00114c0201007387 */ /* 0x0009e80000100800 */
[----:B------:R-:W-:Y:S04]  /*4c660*/  STL [R1+0x1154], R201 ;  /* 0x001154c901007387 */ /* 0x000fe80000100800 */
[----:B------:R-:W3:Y:S01]  /*4c670*/  LDL.LU.64 R150, [R1+0x1488] ;  /* 0x0014880001967983 */ /* 0x000ee20000300a00 */
[----:B----4-:R-:W-:-:S03]  /*4c680*/  IMAD.MOV.U32 R2, RZ, RZ, R245 ;  /* 0x000000ffff027224 */ /* 0x010fc600078e00f5 */
[----:B------:R1:W-:Y:S04]  /*4c690*/  STL [R1+0x1160], R244 ;  /* 0x001160f401007387 */ /* 0x0003e80000100800 */
[----:B------:R-:W4:Y:S04]  /*4c6a0*/  LDL.LU.64 R138, [R1+0x928] ;  /* 0x00092800018a7983 */ /* 0x000f280000300a00 */
[----:B------:R1:W-:Y:S04]  /*4c6b0*/  STL [R1+0x115c], R2 ;  /* 0x00115c0201007387 */ /* 0x0003e80000100800 */
[----:B------:R1:W-:Y:S04]  /*4c6c0*/  STL [R1+0x1168], R140 ;  /* 0x0011688c01007387 */ /* 0x0003e80000100800 */
[----:B-1----:R-:W4:Y:S01]  /*4c6d0*/  LDL.LU.64 R244, [R1+0x838] ;  /* 0x0008380001f47983 */ /* 0x002f220000300a00 */
[----:B------:R-:W-:-:S03]  /*4c6e0*/  IMAD.MOV.U32 R2, RZ, RZ, R141 ;  /* 0x000000ffff027224 */ /* 0x000fc600078e008d */
[----:B------:R-:W4:Y:S04]  /*4c6f0*/  LDL.LU.64 R140, [R1+0x730] ;  /* 0x00073000018c7983 */ /* 0x000f280000300a00 */
[----:B------:R1:W-:Y:S04]  /*4c700*/  STL [R1+0x1164], R2 ;  /* 0x0011640201007387 */ /* 0x0003e80000100800 */
[----:B------:R1:W-:Y:S02]  /*4c710*/  STL [R1+0x1170], R142 ;  /* 0x0011708e01007387 */ /* 0x0003e40000100800 */
[----:B-1----:R-:W-:-:S02]  /*4c720*/  IMAD.MOV.U32 R2, RZ, RZ, R143 ;  /* 0x000000ffff027224 */ /* 0x002fc400078e008f */
[----:B------:R-:W4:Y:S04]  /*4c730*/  LDL.LU.64 R142, [R1+0x668] ;  /* 0x00066800018e7983 */ /* 0x000f280000300a00 */
[----:B------:R2:W-:Y:S02]  /*4c740*/  STL [R1+0x116c], R2 ;  /* 0x00116c0201007387 */ /* 0x0005e40000100800 */
[----:B--2---:R-:W-:Y:S02]  /*4c750*/  IMAD.MOV.U32 R2, RZ, RZ, R133 ;  /* 0x000000ffff027224 */ /* 0x004fe400078e0085 */
[----:B------:R-:W-:Y:S04]  /*4c760*/  STL [R1+0x1178], R132 ;  /* 0x0011788401007387 */ /* 0x000fe80000100800 */
[----:B------:R-:W-:Y:S04]  /*4c770*/  STL [R1+0x1180], R134 ;  /* 0x0011808601007387 */ /* 0x000fe80000100800 */
[----:B------:R1:W-:Y:S04]  /*4c780*/  STL [R1+0x1174], R2 ;  /* 0x0011740201007387 */ /* 0x0003e80000100800 */
[----:B------:R-:W-:Y:S01]  /*4c790*/  STL [R1+0x1188], R144 ;  /* 0x0011889001007387 */ /* 0x000fe20000100800 */
[----:B-1----:R-:W-:-:S05]  /*4c7a0*/  IMAD.MOV.U32 R2, RZ, RZ, R135 ;  /* 0x000000ffff027224 */ /* 0x002fca00078e0087 */
[----:B------:R1:W-:Y:S04]  /*4c7b0*/  STL [R1+0x117c], R2 ;  /* 0x00117c0201007387 */ /* 0x0003e80000100800 */
[----:B------:R-:W2:Y:S01]  /*4c7c0*/  LDL.LU.64 R134, [R1+0x1628] ;  /* 0x0016280001867983 */ /* 0x000ea20000300a00 */
[----:B-1----:R-:W-:-:S03]  /*4c7d0*/  MOV R2, R145 ;  /* 0x0000009100027202 */ /* 0x002fc60000000f00 */
[----:B------:R-:W-:Y:S04]  /*4c7e0*/  STL [R1+0x1190], R146 ;  /* 0x0011909201007387 */ /* 0x000fe80000100800 */
[----:B------:R1:W-:Y:S04]  /*4c7f0*/  STL [R1+0x1184], R2 ;  /* 0x0011840201007387 */ /* 0x0003e80000100800 */
[----:B------:R-:W2:Y:S01]  /*4c800*/  LDL.LU.64 R144, [R1+0x1568] ;  /* 0x0015680001907983 */ /* 0x000ea20000300a00 */
[----:B-1----:R-:W-:-:S03]  /*4c810*/  IMAD.MOV.U32 R2, RZ, RZ, R147 ;  /* 0x000000ffff027224 */ /* 0x002fc600078e0093 */
[----:B------:R-:W-:Y:S04]  /*4c820*/  STL [R1+0x1198], R208 ;  /* 0x001198d001007387 */ /* 0x000fe80000100800 */
[----:B------:R1:W-:Y:S04]  /*4c830*/  STL [R1+0x118c], R2 ;  /* 0x00118c0201007387 */ /* 0x0003e80000100800 */
[----:B------:R-:W2:Y:S04]  /*4c840*/  LDL.LU.64 R146, [R1+0x14b0] ;  /* 0x0014b00001927983 */ /* 0x000ea80000300a00 */
[----:B------:R-:W-:Y:S04]  /*4c850*/  STL [R1+0x1194], R209 ;  /* 0x001194d101007387 */ /* 0x000fe80000100800 */
[----:B------:R3:W-:Y:S01]  /*4c860*/  STL [R1+0x11a0], R136 ;  /* 0x0011a08801007387 */ /* 0x0007e20000100800 */
[----:B-1----:R-:W-:-:S03]  /*4c870*/  IMAD.MOV.U32 R2, RZ, RZ, R137 ;  /* 0x000000ffff027224 */ /* 0x002fc600078e0089 */
[----:B------:R-:W2:Y:S04]  /*4c880*/  LDL.LU.64 R132, [R1+0x960] ;  /* 0x0009600001847983 */ /* 0x000ea80000300a00 */
[----:B---3--:R-:W-:Y:S04]  /*4c890*/  STL [R1+0x11a8], R148 ;  /* 0x0011a89401007387 */ /* 0x008fe80000100800 */
[----:B------:R1:W-:Y:S04]  /*4c8a0*/  STL [R1+0x119c], R2 ;  /* 0x00119c0201007387 */ /* 0x0003e80000100800 */
[----:B------:R-:W3:Y:S01]  /*4c8b0*/  LDL.LU.64 R136, [R1+0x870] ;  /* 0x0008700001887983 */ /* 0x000ee20000300a00 */
[----:B-1----:R-:W-:-:S03]  /*4c8c0*/  IMAD.MOV.U32 R2, RZ, RZ, R149 ;  /* 0x000000ffff027224 */ /* 0x002fc600078e0095 */
[----:B------:R-:W3:Y:S04]  /*4c8d0*/  LDL.LU.64 R148, [R1+0x770] ;  /* 0x0007700001947983 */ /* 0x000ee80000300a00 */
[----:B------:R1:W-:Y:S04]  /*4c8e0*/  STL [R1+0x11a4], R2 ;  /* 0x0011a40201007387 */ /* 0x0003e80000100800 */
[----:B------:R1:W-:Y:S02]  /*4c8f0*/  STL [R1+0x11b0], R150 ;  /* 0x0011b09601007387 */ /* 0x0003e40000100800 */
[----:B-1----:R-:W-:-:S02]  /*4c900*/  IMAD.MOV.U32 R2, RZ, RZ, R151 ;  /* 0x000000ffff027224 */ /* 0x002fc400078e0097 */
[----:B------:R-:W3:Y:S04]  /*4c910*/  LDL.LU.64 R150, [R1+0x690] ;  /* 0x0006900001967983 */ /* 0x000ee80000300a00 */
[----:B------:R4:W-:Y:S02]  /*4c920*/  STL [R1+0x11ac], R2 ;  /* 0x0011ac0201007387 */ /* 0x0009e40000100800 */
[----:B----4-:R-:W-:Y:S02]  /*4c930*/  IMAD.MOV.U32 R2, RZ, RZ, R139 ;  /* 0x000000ffff027224 */ /* 0x010fe400078e008b */
[----:B------:R-:W-:Y:S04]  /*4c940*/  STL [R1+0x11b8], R138 ;  /* 0x0011b88a01007387 */ /* 0x000fe80000100800 */
[----:B------:R-:W-:Y:S04]  /*4c950*/  STL [R1+0x11c0], R244 ;  /* 0x0011c0f401007387 */ /* 0x000fe80000100800 */
[----:B------:R1:W-:Y:S04]  /*4c960*/  STL [R1+0x11b4], R2 ;  /* 0x0011b40201007387 */ /* 0x0003e80000100800 */
[----:B------:R-:W-:Y:S01]  /*4c970*/  STL [R1+0x11c8], R140 ;  /* 0x0011c88c01007387 */ /* 0x000fe20000100800 */
[----:B-1----:R-:W-:-:S05]  /*4c980*/  IMAD.MOV.U32 R2, RZ, RZ, R245 ;  /* 0x000000ffff027224 */ /* 0x002fca00078e00f5 */
        /* <DEDUP_REMOVED lines=9> */
[----:B------:R-:W4:Y:S04]  /*4ca20*/  LDL.LU.64 R140, [R1+0x14d8] ;  /* 0x0014d800018c7983 */ /* 0x000f280000300a00 */
[----:B------:R-:W-:Y:S04]  /*4ca30*/  STL [R1+0x11d4], R217 ;  /* 0x0011d4d901007387 */ /* 0x000fe80000100800 */
[----:B--2---:R2:W-:Y:S01]  /*4ca40*/  STL [R1+0x11e0], R134 ;  /* 0x0011e08601007387 */ /* 0x0045e20000100800 */
[----:B-1----:R-:W-:-:S03]  /*4ca50*/  IMAD.MOV.U32 R2, RZ, RZ, R135 ;  /* 0x000000ffff027224 */ /* 0x002fc600078e0087 */
[----:B------:R-:W4:Y:S04]  /*4ca60*/  LDL.LU.64 R142, [R1+0x1448] ;  /* 0x00144800018e7983 */ /* 0x000f280000300a00 */
[----:B------:R-:W-:Y:S04]  /*4ca70*/  STL [R1+0x11e8], R144 ;  /* 0x0011e89001007387 */ /* 0x000fe80000100800 */
[----:B------:R1:W-:Y:S04]  /*4ca80*/  STL [R1+0x11dc], R2 ;  /* 0x0011dc0201007387 */ /* 0x0003e80000100800 */
[----:B--2---:R-:W2:Y:S01]  /*4ca90*/  LDL.LU.64 R134, [R1+0x8a8] ;  /* 0x0008a80001867983 */ /* 0x004ea20000300a00 */
[----:B-1----:R-:W-:-:S03]  /*4caa0*/  IMAD.MOV.U32 R2, RZ, RZ, R145 ;  /* 0x000000ffff027224 */ /* 0x002fc600078e0091 */
[----:B------:R-:W-:Y:S04]  /*4cab0*/  STL [R1+0x11f0], R146 ;  /* 0x0011f09201007387 */ /* 0x000fe80000100800 */
        /* <DEDUP_REMOVED lines=9> */
[----:B------:R-:W-:Y:S01]  /*4cb50*/  STL [R1+0x1208], R148 ;  /* 0x0012089401007387 */ /* 0x000fe20000100800 */
[----:B-1----:R-:W-:-:S05]  /*4cb60*/  IMAD.MOV.U32 R2, RZ, RZ, R137 ;  /* 0x000000ffff027224 */ /* 0x002fca00078e0089 */
[----:B------:R1:W-:Y:S02]  /*4cb70*/  STL [R1+0x11fc], R2 ;  /* 0x0011fc0201007387 */ /* 0x0003e40000100800 */
[----:B-1----:R-:W-:Y:S02]  /*4cb80*/  IMAD.MOV.U32 R2, RZ, RZ, R149 ;  /* 0x000000ffff027224 */ /* 0x002fe400078e0095 */
[----:B------:R-:W3:Y:S04]  /*4cb90*/  LDL.LU.64 R148, [R1+0x1698] ;  /* 0x0016980001947983 */ /* 0x000ee80000300a00 */
[----:B------:R1:W-:Y:S04]  /*4cba0*/  STL [R1+0x1204], R2 ;  /* 0x0012040201007387 */ /* 0x0003e80000100800 */
[----:B------:R1:W-:Y:S02]  /*4cbb0*/  STL [R1+0x1210], R150 ;  /* 0x0012109601007387 */ /* 0x0003e40000100800 */
[----:B-1----:R-:W-:-:S02]  /*4cbc0*/  IMAD.MOV.U32 R2, RZ, RZ, R151 ;  /* 0x000000ffff027224 */ /* 0x002fc400078e0097 */
[----:B------:R-:W3:Y:S04]  /*4cbd0*/  LDL.LU.64 R150, [R1+0x15c0] ;  /* 0x0015c00001967983 */ /* 0x000ee80000300a00 */
[----:B------:R1:W-:Y:S04]  /*4cbe0*/  STL [R1+0x120c], R2 ;  /* 0x00120c0201007387 */ /* 0x0003e80000100800 */
[----:B------:R-:W-:Y:S04]  /*4cbf0*/  STL [R1+0x1218], R226 ;  /* 0x001218e201007387 */ /* 0x000fe80000100800 */
[----:B------:R-:W-:Y:S04]  /*4cc00*/  STL [R1+0x1214], R227 ;  /* 0x001214e301007387 */ /* 0x000fe80000100800 */
[----:B------:R-:W3:Y:S04]  /*4cc10*/  LDL.LU.64 R136, [R1+0x1500] ;  /* 0x0015000001887983 */ /* 0x000ee80000300a00 */
        /* <DEDUP_REMOVED lines=16> */
[----:B--2---:R2:W-:Y:S04]  /*4cd20*/  STL [R1+0x1240], R134 ;  /* 0x0012408601007387 */ /* 0x0045e80000100800 */
[----:B------:R-:W4:Y:S01]  /*4cd30*/  LDL.LU.64 R132, [R1+0x620] ;  /* 0x0006200001847983 */ /* 0x000f220000300a00 */
[----:B-1----:R-:W-:-:S05]  /*4cd40*/  IMAD.MOV.U32 R2, RZ, RZ, R135 ;  /* 0x000000ffff027224 */ /* 0x002fca00078e0087 */
[----:B------:R1:W-:Y:S04]  /*4cd50*/  STL [R1+0x123c], R2 ;  /* 0x00123c0201007387 */ /* 0x0003e80000100800 */
[----:B------:R-:W-:Y:S04]  /*4cd60*/  STL [R1+0x1248], R144 ;  /* 0x0012489001007387 */ /* 0x000fe80000100800 */
[----:B--2---:R-:W2:Y:S01]  /*4cd70*/  LDL.LU.64 R134, [R1+0x16b8] ;  /* 0x0016b80001867983 */ /* 0x004ea20000300a00 */
[----:B-1----:R-:W-:-:S05]  /*4cd80*/  IMAD.MOV.U32 R2, RZ, RZ, R145 ;  /* 0x000000ffff027224 */ /* 0x002fca00078e0091 */
[----:B------:R1:W-:Y:S04]  /*4cd90*/  STL [R1+0x1244], R2 ;  /* 0x0012440201007387 */ /* 0x0003e80000100800 */
[----:B------:R1:W-:Y:S02]  /*4cda0*/  STL [R1+0x1250], R146 ;  /* 0x0012509201007387 */ /* 0x0003e40000100800 */
[----:B-1----:R-:W-:Y:S02]  /*4cdb0*/  IMAD.MOV.U32 R2, RZ, RZ, R147 ;  /* 0x000000ffff027224 */ /* 0x002fe400078e0093 */
[----:B------:R-:W2:Y:S04]  /*4cdc0*/  LDL.LU.64 R144, [R1+0x15f0] ;  /* 0x0015f00001907983 */ /* 0x000ea80000300a00 */
[----:B------:R1:W-:Y:S04]  /*4cdd0*/  STL [R1+0x124c], R2 ;  /* 0x00124c0201007387 */ /* 0x0003e80000100800 */
[----:B------:R-:W-:Y:S04]  /*4cde0*/  STL [R1+0x1258], R246 ;  /* 0x001258f601007387 */ /* 0x000fe80000100800 */
[----:B------:R-:W-:Y:S04]  /*4cdf0*/  STL [R1+0x1254], R247 ;  /* 0x001254f701007387 */ /* 0x000fe80000100800 */
[----:B------:R-:W2:Y:S04]  /*4ce00*/  LDL.LU.64 R146, [R1+0x1530] ;  /* 0x0015300001927983 */ /* 0x000ea80000300a00 */
[----:B---3--:R3:W-:Y:S01]  /*4ce10*/  STL [R1+0x1260], R148 ;  /* 0x0012609401007387 */ /* 0x0087e20000100800 */
[----:B-1----:R-:W-:-:S03]  /*4ce20*/  IMAD.MOV.U32 R2, RZ, RZ, R149 ;  /* 0x000000ffff027224 */ /* 0x002fc600078e0095 */
[----:B---3--:R-:W3:Y:S04]  /*4ce30*/  LDL.LU.64 R148, [R1+0x1480] ;  /* 0x0014800001947983 */ /* 0x008ee80000300a00 */
[----:B------:R1:W-:Y:S04]  /*4ce40*/  STL [R1+0x125c], R2 ;  /* 0x00125c0201007387 */ /* 0x0003e80000100800 */
[----:B------:R1:W-:Y:S02]  /*4ce50*/  STL [R1+0x1268], R150 ;  /* 0x0012689601007387 */ /* 0x0003e40000100800 */
[----:B-1----:R-:W-:-:S02]  /*4ce60*/  MOV R2, R151 ;  /* 0x0000009700027202 */ /* 0x002fc40000000f00 */
[----:B------:R-:W3:Y:S04]  /*4ce70*/  LDL.LU.64 R150, [R1+0x920] ;  /* 0x0009200001967983 */ /* 0x000ee80000300a00 */
[----:B------:R1:W-:Y:S04]  /*4ce80*/  STL [R1+0x1264], R2 ;  /* 0x0012640201007387 */ /* 0x0003e80000100800 */
[----:B------:R1:W-:Y:S02]  /*4ce90*/  STL [R1+0x1270], R136 ;  /* 0x0012708801007387 */ /* 0x0003e40000100800 */
[----:B-1----:R-:W-:-:S02]  /*4cea0*/  IMAD.MOV.U32 R2, RZ, RZ, R137 ;  /* 0x000000ffff027224 */ /* 0x002fc400078e0089 */
[----:B------:R-:W3:Y:S04]  /*4ceb0*/  LDL.LU.64 R136, [R1+0x830] ;  /* 0x0008300001887983 */ /* 0x000ee80000300a00 */
        /* <DEDUP_REMOVED lines=37> */
[----:B------:R1:W-:Y:S02]  /*4d110*/  STL [R1+0x12c0], R150 ;  /* 0x0012c09601007387 */ /* 0x0003e40000100800 */
[----:B-1----:R-:W-:-:S02]  /*4d120*/  IMAD.MOV.U32 R2, RZ, RZ, R151 ;  /* 0x000000ffff027224 */ /* 0x002fc400078e0097 */
        /* <DEDUP_REMOVED lines=83> */
[----:B-1----:R-:W-:-:S03]  /*4d660*/  MOV R2, R149 ;  /* 0x0000009500027202 */ /* 0x002fc60000000f00 */
        /* <DEDUP_REMOVED lines=95> */
[----:B-1----:R-:W-:-:S02]  /*4dc60*/  MOV R2, R137 ;  /* 0x0000008900027202 */ /* 0x002fc40000000f00 */
        /* <DEDUP_REMOVED lines=31> */
[----:B-1----:R-:W-:-:S02]  /*4de60*/  MOV R2, R147 ;  /* 0x0000009300027202 */ /* 0x002fc40000000f00 */
        /* <DEDUP_REMOVED lines=298> */
[----:B--2---:R-:W-:Y:S04]  /*4f110*/  STL [R1+0x16c0], R134 ;  /* 0x0016c08601007387 */ /* 0x004fe80000100800 */
[----:B------:R-:W2:Y:S01]  /*4f120*/  LDL.LU.64 R130, [R1+0x6d8] ;  /* 0x0006d80001827983 */ /* 0x000ea20000300a00 */
[----:B-1----:R-:W-:-:S05]  /*4f130*/  IMAD.MOV.U32 R2, RZ, RZ, R135 ;  /* 0x000000ffff027224 */ /* 0x002fca00078e0087 */
[----:B------:R1:W-:Y:S04]  /*4f140*/  STL [R1+0x16bc], R2 ;  /* 0x0016bc0201007387 */ /* 0x0003e80000100800 */
[----:B------:R1:W-:Y:S02]  /*4f150*/  STL [R1+0x16c8], R144 ;  /* 0x0016c89001007387 */ /* 0x0003e40000100800 */
[----:B-1----:R-:W-:Y:S02]  /*4f160*/  IMAD.MOV.U32 R2, RZ, RZ, R145 ;  /* 0x000000ffff027224 */ /* 0x002fe400078e0091 */
        /* <DEDUP_REMOVED lines=14> */
[----:B------:R-:W-:Y:S04]  /*4f250*/  STL [R1+0x16e8], R136 ;  /* 0x0016e88801007387 */ /* 0x000fe80000100800 */
[----:B------:R-:W3:Y:S01]  /*4f260*/  LDL.LU.64 R134, [R1+0x1740] ;  /* 0x0017400001867983 */ /* 0x000ee20000300a00 */
[----:B-1----:R-:W-:-:S05]  /*4f270*/  MOV R2, R137 ;  /* 0x0000008900027202 */ /* 0x002fca0000000f00 */
[----:B------:R4:W-:Y:S02]  /*4f280*/  STL [R1+0x16e4], R2 ;  /* 0x0016e40201007387 */ /* 0x0009e40000100800 */
[----:B----4-:R-:W-:Y:S02]  /*4f290*/  IMAD.MOV.U32 R2, RZ, RZ, R245 ;  /* 0x000000ffff027224 */ /* 0x010fe400078e00f5 */
[----:B------:R1:W-:Y:S04]  /*4f2a0*/  STL [R1+0x16f0], R244 ;  /* 0x0016f0f401007387 */ /* 0x0003e80000100800 */
[----:B-1----:R-:W4:Y:S04]  /*4f2b0*/  LDL.LU.64 R244, [R1+0x1748] ;  /* 0x0017480001f47983 */ /* 0x002f280000300a00 */
[----:B------:R1:W-:Y:S04]  /*4f2c0*/  STL [R1+0x16ec], R2 ;  /* 0x0016ec0201007387 */ /* 0x0003e80000100800 */
[----:B------:R1:W-:Y:S04]  /*4f2d0*/  STL [R1+0x16f8], R138 ;  /* 0x0016f88a01007387 */ /* 0x0003e80000100800 */
[----:B------:R-:W4:Y:S01]  /*4f2e0*/  LDL.LU.64 R136, [R1+0x1750] ;  /* 0x0017500001887983 */ /* 0x000f220000300a00 */
[----:B-1----:R-:W-:-:S03]  /*4f2f0*/  IMAD.MOV.U32 R2, RZ, RZ, R139 ;  /* 0x000000ffff027224 */ /* 0x002fc600078e008b */
[----:B------:R-:W-:Y:S04]  /*4f300*/  STL [R1+0x1700], R140 ;  /* 0x0017008c01007387 */ /* 0x000fe80000100800 */
        /* <DEDUP_REMOVED lines=11> */
[----:B--2---:R-:W-:Y:S04]  /*4f3c0*/  STL [R1+0x1718], R130 ;  /* 0x0017188201007387 */ /* 0x004fe80000100800 */
[----:B------:R1:W-:Y:S04]  /*4f3d0*/  STL [R1+0x170c], R2 ;  /* 0x00170c0201007387 */ /* 0x0003e80000100800 */
[----:B------:R-:W2:Y:S01]  /*4f3e0*/  LDL.LU.64 R132, [R1+0x1ac8] ;  /* 0x001ac80001847983 */ /* 0x000ea20000300a00 */
[----:B-1----:R-:W-:-:S03]  /*4f3f0*/  IMAD.MOV.U32 R2, RZ, RZ, R131 ;  /* 0x000000ffff027224 */ /* 0x002fc600078e0083 */
[----:B------:R-:W-:Y:S04]  /*4f400*/  STL [R1+0x1720], R144 ;  /* 0x0017209001007387 */ /* 0x000fe80000100800 */
[----:B------:R1:W-:Y:S02]  /*4f410*/  STL [R1+0x1714], R2 ;  /* 0x0017140201007387 */ /* 0x0003e40000100800 */
[----:B-1----:R-:W-:Y:S02]  /*4f420*/  IMAD.MOV.U32 R2, RZ, RZ, R145 ;  /* 0x000000ffff027224 */ /* 0x002fe400078e0091 */
        /* <DEDUP_REMOVED lines=17> */
[----:B------:R4:W-:Y:S02]  /*4f540*/  STL [R1+0x173c], R2 ;  /* 0x00173c0201007387 */ /* 0x0009e40000100800 */
[----:B----4-:R-:W-:Y:S02]  /*4f550*/  IMAD.MOV.U32 R2, RZ, RZ, R245 ;  /* 0x000000ffff027224 */ /* 0x010fe400078e00f5 */
[----:B------:R1:W-:Y:S04]  /*4f560*/  STL [R1+0x1748], R244 ;  /* 0x001748f401007387 */ /* 0x0003e80000100800 */
[----:B------:R-:W-:Y:S04]  /*4f570*/  STL [R1+0x1750], R136 ;  /* 0x0017508801007387 */ /* 0x000fe80000100800 */
[----:B------:R4:W-:Y:S04]  /*4f580*/  STL [R1+0x1744], R2 ;  /* 0x0017440201007387 */ /* 0x0009e80000100800 */
[----:B-1----:R-:W3:Y:S01]  /*4f590*/  LDL.LU.64 R244, [R1+0x1d58] ;  /* 0x001d580001f47983 */ /* 0x002ee20000300a00 */
[----:B----4-:R-:W-:-:S03]  /*4f5a0*/  IMAD.MOV.U32 R2, RZ, RZ, R137 ;  /* 0x000000ffff027224 */ /* 0x010fc600078e0089 */
        /* <DEDUP_REMOVED lines=11> */
[----:B-1----:R-:W-:-:S03]  /*4f660*/  MOV R2, R143 ;  /* 0x0000008f00027202 */ /* 0x002fc60000000f00 */
[----:B--2---:R-:W-:Y:S04]  /*4f670*/  STL [R1+0x1770], R132 ;  /* 0x0017708401007387 */ /* 0x004fe80000100800 */
[----:B------:R1:W-:Y:S04]  /*4f680*/  STL [R1+0x1764], R2 ;  /* 0x0017640201007387 */ /* 0x0003e80000100800 */
[----:B------:R-:W2:Y:S04]  /*4f690*/  LDL.LU.64 R142, [R1+0x17c0] ;  /* 0x0017c000018e7983 */ /* 0x000ea80000300a00 */
        /* <DEDUP_REMOVED lines=11> */
[----:B---3--:R3:W-:Y:S04]  /*4f750*/  STL [R1+0x1788], R148 ;  /* 0x0017889401007387 */ /* 0x0087e80000100800 */
[----:B------:R-:W2:Y:S01]  /*4f760*/  LDL.LU.64 R132, [R1+0x1d60] ;  /* 0x001d600001847983 */ /* 0x000ea20000300a00 */
[----:B-1----:R-:W-:-:S03]  /*4f770*/  IMAD.MOV.U32 R2, RZ, RZ, R149 ;  /* 0x000000ffff027224 */ /* 0x002fc600078e0095 */
[----:B------:R-:W-:Y:S04]  /*4f780*/  STL [R1+0x1790], R150 ;  /* 0x0017909601007387 */ /* 0x000fe80000100800 */
[----:B------:R1:W-:Y:S04]  /*4f790*/  STL [R1+0x1784], R2 ;  /* 0x0017840201007387 */ /* 0x0003e80000100800 */
[----:B---3--:R-:W3:Y:S01]  /*4f7a0*/  LDL.LU.64 R148, [R1+0x1d68] ;  /* 0x001d680001947983 */ /* 0x008ee20000300a00 */
[----:B-1----:R-:W-:-:S03]  /*4f7b0*/  IMAD.MOV.U32 R2, RZ, RZ, R151 ;  /* 0x000000ffff027224 */ /* 0x002fc600078e0097 */
[----:B------:R-:W-:Y:S04]  /*4f7c0*/  STL [R1+0x1798], R134 ;  /* 0x0017988601007387 */ /* 0x000fe80000100800 */
        /* <DEDUP_REMOVED lines=23> */
[----:B------:R-:W-:Y:S04]  /*4f940*/  STL [R1+0x17c8], R130 ;  /* 0x0017c88201007387 */ /* 0x000fe80000100800 */
[----:B------:R1:W-:Y:S04]  /*4f950*/  STL [R1+0x17bc], R2 ;  /* 0x0017bc0201007387 */ /* 0x0003e80000100800 */
[----:B--2---:R-:W2:Y:S01]  /*4f960*/  LDL.LU.64 R142, [R1+0x1ba0] ;  /* 0x001ba000018e7983 */ /* 0x004ea20000300a00 */
[----:B-1----:R-:W-:-:S03]  /*4f970*/  IMAD.MOV.U32 R2, RZ, RZ, R131 ;  /* 0x000000ffff027224 */ /* 0x002fc600078e0083 */
[----:B------:R-:W-:Y:S04]  /*4f980*/  STL [R1+0x17d0], R144 ;  /* 0x0017d09001007387 */ /* 0x000fe80000100800 */
[----:B------:R1:W-:Y:S02]  /*4f990*/  STL [R1+0x17c4], R2 ;  /* 0x0017c40201007387 */ /* 0x0003e40000100800 */
[----:B-1----:R-:W-:Y:S02]  /*4f9a0*/  IMAD.MOV.U32 R2, RZ, RZ, R145 ;  /* 0x000000ffff027224 */ /* 0x002fe400078e0091 */
[----:B------:R-:W2:Y:S04]  /*4f9b0*/  LDL.LU.64 R144, [R1+0x1ba8] ;  /* 0x001ba80001907983 */ /* 0x000ea80000300a00 */
[----:B------:R1:W-:Y:S04]  /*4f9c0*/  STL [R1+0x17cc], R2 ;  /* 0x0017cc0201007387 */ /* 0x0003e80000100800 */
[----:B------:R1:W-:Y:S02]  /*4f9d0*/  STL [R1+0x17d8], R146 ;  /* 0x0017d89201007387 */ /* 0x0003e40000100800 */
[----:B-1----:R-:W-:-:S02]  /*4f9e0*/  IMAD.MOV.U32 R2, RZ, RZ, R147 ;  /* 0x000000ffff027224 */ /* 0x002fc400078e0093 */
[----:B------:R-:W-:Y:S04]  /*4f9f0*/  STL [R1+0x17e0], R132 ;  /* 0x0017e08401007387 */ /* 0x000fe80000100800 */
[----:B------:R1:W-:Y:S04]  /*4fa00*/  STL [R1+0x17d4], R2 ;  /* 0x0017d40201007387 */ /* 0x0003e80000100800 */
[----:B------:R-:W2:Y:S01]  /*4fa10*/  LDL.LU.64 R146, [R1+0x1bb0] ;  /* 0x001bb00001927983 */ /* 0x000ea20000300a00 */
[----:B-1----:R-:W-:-:S03]  /*4fa20*/  IMAD.MOV.U32 R2, RZ, RZ, R133 ;  /* 0x000000ffff027224 */ /* 0x002fc600078e0085 */
[----:B---3--:R-:W-:Y:S04]  /*4fa30*/  STL [R1+0x17e8], R148 ;  /* 0x0017e89401007387 */ /* 0x008fe80000100800 */
[----:B------:R1:W-:Y:S02]  /*4fa40*/  STL [R1+0x17dc], R2 ;  /* 0x0017dc0201007387 */ /* 0x0003e40000100800 */
[----:B-1----:R-:W-:Y:S02]  /*4fa50*/  MOV R2, R149 ;  /* 0x0000009500027202 */ /* 0x002fe40000000f00 */
[----:B------:R-:W3:Y:S04]  /*4fa60*/  LDL.LU.64 R148, [R1+0x1bb8] ;  /* 0x001bb80001947983 */ /* 0x000ee80000300a00 */
[----:B------:R1:W-:Y:S04]  /*4fa70*/  STL [R1+0x17e4], R2 ;  /* 0x0017e40201007387 */ /* 0x0003e80000100800 */
[----:B------:R1:W-:Y:S02]  /*4fa80*/  STL [R1+0x17f0], R150 ;  /* 0x0017f09601007387 */ /* 0x0003e40000100800 */
[----:B-1----:R-:W-:-:S02]  /*4fa90*/  IMAD.MOV.U32 R2, RZ, RZ, R151 ;  /* 0x000000ffff027224 */ /* 0x002fc400078e0097 */
[----:B------:R-:W-:Y:S04]  /*4faa0*/  STL [R1+0x17f8], R134 ;  /* 0x0017f88601007387 */ /* 0x000fe80000100800 */
[----:B------:R1:W-:Y:S04]  /*4fab0*/  STL [R1+0x17ec], R2 ;  /* 0x0017ec0201007387 */ /* 0x0003e80000100800 */
[----:B------:R-:W3:Y:S01]  /*4fac0*/  LDL.LU.64 R150, [R1+0x1850] ;  /* 0x0018500001967983 */ /* 0x000ee20000300a00 */
[----:B-1----:R-:W-:-:S03]  /*4fad0*/  IMAD.MOV.U32 R2, RZ, RZ, R135 ;  /* 0x000000ffff027224 */ /* 0x002fc600078e0087 */
[----:B------:R-:W-:Y:S04]  /*4fae0*/  STL [R1+0x1800], R244 ;  /* 0x001800f401007387 */ /* 0x000fe80000100800 */
[----:B------:R1:W-:Y:S02]  /*4faf0*/  STL [R1+0x17f4], R2 ;  /* 0x0017f40201007387 */ /* 0x0003e40000100800 */
[----:B-1----:R-:W-:Y:S02]  /*4fb00*/  IMAD.MOV.U32 R2, RZ, RZ, R245 ;  /* 0x000000ffff027224 */ /* 0x002fe400078e00f5 */
[----:B------:R-:W3:Y:S04]  /*4fb10*/  LDL.LU.64 R244, [R1+0x1878] ;  /* 0x0018780001f47983 */ /* 0x000ee80000300a00 */
[----:B------:R1:W-:Y:S04]  /*4fb20*/  STL [R1+0x17fc], R2 ;  /* 0x0017fc0201007387 */ /* 0x0003e80000100800 */
[----:B----4-:R-:W-:Y:S04]  /*4fb30*/  STL [R1+0x1808], R136 ;  /* 0x0018088801007387 */ /* 0x010fe80000100800 */
[----:B------:R-:W4:Y:S01]  /*4fb40*/  LDL.LU.64 R122, [R1+0x1898] ;  /* 0x00189800017a7983 */ /* 0x000f220000300a00 */
[----:B-1----:R-:W-:-:S05]  /*4fb50*/  IMAD.MOV.U32 R2, RZ, RZ, R137 ;  /* 0x000000ffff027224 */ /* 0x002fca00078e0089 */
[----:B------:R1:W-:Y:S04]  /*4fb60*/  STL [R1+0x1804], R2 ;  /* 0x0018040201007387 */ /* 0x0003e80000100800 */
[----:B------:R-:W-:Y:S01]  /*4fb70*/  STL [R1+0x1810], R138 ;  /* 0x0018108a01007387 */ /* 0x000fe20000100800 */
[----:B-1----:R-:W-:-:S03]  /*4fb80*/  IMAD.MOV.U32 R2, RZ, RZ, R139 ;  /* 0x000000ffff027224 */ /* 0x002fc600078e008b */
[----:B------:R-:W4:Y:S04]  /*4fb90*/  LDL.LU.64 R124, [R1+0x18c0] ;  /* 0x0018c000017c7983 */ /* 0x000f280000300a00 */
[----:B------:R1:W-:Y:S04]  /*4fba0*/  STL [R1+0x180c], R2 ;  /* 0x00180c0201007387 */ /* 0x0003e80000100800 */
[----:B------:R-:W-:Y:S04]  /*4fbb0*/  STL [R1+0x1818], R140 ;  /* 0x0018188c01007387 */ /* 0x000fe80000100800 */
[----:B------:R-:W4:Y:S01]  /*4fbc0*/  LDL.LU.64 R126, [R1+0x1860] ;  /* 0x00186000017e7983 */ /* 0x000f220000300a00 */
[----:B-1----:R-:W-:-:S03]  /*4fbd0*/  IMAD.MOV.U32 R2, RZ, RZ, R141 ;  /* 0x000000ffff027224 */ /* 0x002fc600078e008d */
[----:B------:R-:W4:Y:S04]  /*4fbe0*/  LDL.LU.64 R128, [R1+0x1868] ;  /* 0x0018680001807983 */ /* 0x000f280000300a00 */
[----:B------:R1:W-:Y:S04]  /*4fbf0*/  STL [R1+0x1814], R2 ;  /* 0x0018140201007387 */ /* 0x0003e80000100800 */
[----:B--2---:R-:W-:Y:S04]  /*4fc00*/  STL [R1+0x1820], R142 ;  /* 0x0018208e01007387 */ /* 0x004fe80000100800 */
[----:B------:R-:W2:Y:S01]  /*4fc10*/  LDL.LU.64 R130, [R1+0x1870] ;  /* 0x0018700001827983 */ /* 0x000ea20000300a00 */
[----:B-1----:R-:W-:-:S03]  /*4fc20*/  IMAD.MOV.U32 R2, RZ, RZ, R143 ;  /* 0x000000ffff027224 */ /* 0x002fc600078e008f */
[----:B------:R-:W2:Y:S04]  /*4fc30*/  LDL.LU.64 R132, [R1+0x8c8] ;  /* 0x0008c80001847983 */ /* 0x000ea80000300a00 */
[----:B------:R1:W-:Y:S04]  /*4fc40*/  STL [R1+0x181c], R2 ;  /* 0x00181c0201007387 */ /* 0x0003e80000100800 */
[----:B------:R-:W-:Y:S04]  /*4fc50*/  STL [R1+0x1828], R144 ;  /* 0x0018289001007387 */ /* 0x000fe80000100800 */
[----:B------:R-:W2:Y:S01]  /*4fc60*/  LDL.LU.64 R134, [R1+0x1880] ;  /* 0x0018800001867983 */ /* 0x000ea20000300a00 */
[----:B-1----:R-:W-:-:S03]  /*4fc70*/  MOV R2, R145 ;  /* 0x0000009100027202 */ /* 0x002fc60000000f00 */
[----:B------:R-:W2:Y:S04]  /*4fc80*/  LDL.LU.64 R136, [R1+0x1888] ;  /* 0x0018880001887983 */ /* 0x000ea80000300a00 */
[----:B------:R1:W-:Y:S04]  /*4fc90*/  STL [R1+0x1824], R2 ;  /* 0x0018240201007387 */ /* 0x0003e80000100800 */
[----:B------:R-:W-:Y:S04]  /*4fca0*/  STL [R1+0x1830], R146 ;  /* 0x0018309201007387 */ /* 0x000fe80000100800 */
[----:B------:R-:W2:Y:S01]  /*4fcb0*/  LDL.LU.64 R138, [R1+0x1890] ;  /* 0x00189000018a7983 */ /* 0x000ea20000300a00 */
[----:B-1----:R-:W-:-:S03]  /*4fcc0*/  IMAD.MOV.U32 R2, RZ, RZ, R147 ;  /* 0x000000ffff027224 */ /* 0x002fc600078e0093 */
[----:B------:R-:W2:Y:S04]  /*4fcd0*/  LDL.LU.64 R140, [R1+0x900] ;  /* 0x00090000018c7983 */ /* 0x000ea80000300a00 */
[----:B------:R1:W-:Y:S04]  /*4fce0*/  STL [R1+0x182c], R2 ;  /* 0x00182c0201007387 */ /* 0x0003e80000100800 */
[----:B---3--:R-:W-:Y:S04]  /*4fcf0*/  STL [R1+0x1838], R148 ;  /* 0x0018389401007387 */ /* 0x008fe80000100800 */
[----:B------:R-:W3:Y:S01]  /*4fd00*/  LDL.LU.64 R142, [R1+0x18a0] ;  /* 0x0018a000018e7983 */ /* 0x000ee20000300a00 */
[----:B-1----:R-:W-:-:S03]  /*4fd10*/  IMAD.MOV.U32 R2, RZ, RZ, R149 ;  /* 0x000000ffff027224 */ /* 0x002fc600078e0095 */
[----:B------:R-:W3:Y:S04]  /*4fd20*/  LDL.LU.64 R144, [R1+0x18a8] ;  /* 0x0018a80001907983 */ /* 0x000ee80000300a00 */
[----:B------:R1:W-:Y:S04]  /*4fd30*/  STL [R1+0x1834], R2 ;  /* 0x0018340201007387 */ /* 0x0003e80000100800 */
[----:B------:R-:W-:Y:S04]  /*4fd40*/  STL [R1+0x1840], R150 ;  /* 0x0018409601007387 */ /* 0x000fe80000100800 */
[----:B------:R-:W3:Y:S01]  /*4fd50*/  LDL.LU.64 R146, [R1+0x18b0] ;  /* 0x0018b00001927983 */ /* 0x000ee20000300a00 */
[----:B-1----:R-:W-:-:S03]  /*4fd60*/  IMAD.MOV.U32 R2, RZ, RZ, R151 ;  /* 0x000000ffff027224 */ /* 0x002fc600078e0097 */
[----:B------:R-:W3:Y:S04]  /*4fd70*/  LDL.LU.64 R148, [R1+0x18b8] ;  /* 0x0018b80001947983 */ /* 0x000ee80000300a00 */
[----:B------:R1:W-:Y:S04]  /*4fd80*/  STL [R1+0x183c], R2 ;  /* 0x00183c0201007387 */ /* 0x0003e80000100800 */
[----:B------:R4:W-:Y:S01]  /*4fd90*/  STL [R1+0x1848], R244 ;  /* 0x001848f401007387 */ /* 0x0009e20000100800 */
[----:B-1----:R-:W-:-:S03]  /*4fda0*/  IMAD.MOV.U32 R2, RZ, RZ, R245 ;  /* 0x000000ffff027224 */ /* 0x002fc600078e00f5 */
[----:B------:R-:W3:Y:S04]  /*4fdb0*/  LDL.LU.64 R150, [R1+0x938] ;  /* 0x0009380001967983 */ /* 0x000ee80000300a00 */
[----:B----4-:R-:W-:Y:S04]  /*4fdc0*/  STL [R1+0x1850], R122 ;  /* 0x0018507a01007387 */ /* 0x010fe80000100800 */
[----:B------:R1:W-:Y:S04]  /*4fdd0*/  STL [R1+0x1844], R2 ;  /* 0x0018440201007387 */ /* 0x0003e80000100800 */
[----:B------:R-:W4:Y:S01]  /*4fde0*/  LDL.LU.64 R244, [R1+0x1938] ;  /* 0x0019380001f47983 */ /* 0x000f220000300a00 */
[----:B-1----:R-:W-:-:S03]  /*4fdf0*/  IMAD.MOV.U32 R2, RZ, RZ, R123 ;  /* 0x000000ffff027224 */ /* 0x002fc600078e007b */
[----:B------:R-:W-:Y:S04]  /*4fe00*/  STL [R1+0x1858], R124 ;  /* 0x0018587c01007387 */ /* 0x000fe80000100800 */
[----:B------:R1:W-:Y:S02]  /*4fe10*/  STL [R1+0x184c], R2 ;  /* 0x00184c0201007387 */ /* 0x0003e40000100800 */
[----:B-1----:R-:W-:Y:S02]  /*4fe20*/  IMAD.MOV.U32 R2, RZ, RZ, R125 ;  /* 0x000000ffff027224 */ /* 0x002fe400078e007d */
[----:B------:R-:W-:Y:S04]  /*4fe30*/  STL [R1+0x1860], R126 ;  /* 0x0018607e01007387 */ /* 0x000fe80000100800 */
[----:B------:R1:W-:Y:S04]  /*4fe40*/  STL [R1+0x1854], R2 ;  /* 0x0018540201007387 */ /* 0x0003e80000100800 */
[----:B------:R-:W-:Y:S01]  /*4fe50*/  STL [R1+0x1868], R128 ;  /* 0x0018688001007387 */ /* 0x000fe20000100800 */
[----:B-1----:R-:W-:-:S05]  /*4fe60*/  IMAD.MOV.U32 R2, RZ, RZ, R127 ;  /* 0x000000ffff027224 */ /* 0x002fca00078e007f */
[----:B------:R1:W-:Y:S04]  /*4fe70*/  STL [R1+0x185c], R2 ;  /* 0x00185c0201007387 */ /* 0x0003e80000100800 */
[----:B--2---:R-:W-:Y:S01]  /*4fe80*/  STL [R1+0x1870], R130 ;  /* 0x0018708201007387 */ /* 0x004fe20000100800 */
        /* <DEDUP_REMOVED lines=18> */
[----:B---3--:R-:W-:Y:S04]  /*4ffb0*/  STL [R1+0x18a0], R142 ;  /* 0x0018a08e01007387 */ /* 0x008fe80000100800 */
        /* <DEDUP_REMOVED lines=12> */
[----:B------:R1:W-:Y:S02]  /*50080*/  STL [R1+0x18b4], R2 ;  /* 0x0018b40201007387 */ /* 0x0003e40000100800 */
[----:B-1----:R-:W-:-:S02]  /*50090*/  IMAD.MOV.U32 R2, RZ, RZ, R151 ;  /* 0x000000ffff027224 */ /* 0x002fc400078e0097 */
[----:B----4-:R-:W-:Y:S04]  /*500a0*/  STL [R1+0x18c8], R244 ;  /* 0x0018c8f401007387 */ /* 0x010fe80000100800 */
[----:B------:R1:W-:Y:S04]  /*500b0*/  STL [R1+0x18bc], R2 ;  /* 0x0018bc0201007387 */ /* 0x0003e80000100800 */
[----:B------:R-:W2:Y:S01]  /*500c0*/  LDL.LU.64 R10, [R1+0x1ea8] ;  /* 0x001ea800010a7983 */ /* 0x000ea20000300a00 */
[----:B-1----:R-:W-:-:S05]  /*500d0*/  IMAD.MOV.U32 R2, RZ, RZ, R245 ;  /* 0x000000ffff027224 */ /* 0x002fca00078e00f5 */
[----:B------:R-:W-:Y:S04]  /*500e0*/  STL [R1+0x18c4], R2 ;  /* 0x0018c40201007387 */ /* 0x000fe80000100800 */
[----:B------:R-:W3:Y:S04]  /*500f0*/  LDL.LU.64 R12, [R1+0x1ea0] ;  /* 0x001ea000010c7983 */ /* 0x000ee80000300a00 */
[----:B--2---:R1:W-:Y:S04]  /*50100*/  STL.64 [R1+0x980], R10 ;  /* 0x0009800a01007387 */ /* 0x0043e80000100a00 */
[----:B-1----:R-:W2:Y:S04]  /*50110*/  LDL.LU.64 R10, [R1+0x1e98] ;  /* 0x001e9800010a7983 */ /* 0x002ea80000300a00 */
[----:B---3--:R1:W-:Y:S04]  /*50120*/  STL.64 [R1+0x978], R12 ;  /* 0x0009780c01007387 */ /* 0x0083e80000100a00 */
[----:B-1----:R-:W3:Y:S04]  /*50130*/  LDL.LU.64 R12, [R1+0x1e90] ;  /* 0x001e9000010c7983 */ /* 0x002ee80000300a00 */
        /* <DEDUP_REMOVED lines=218> */
[----:B---3--:R-:W-:Y:S04]  /*50ee0*/  STL.64 [R1+0x608], R12 ;  /* 0x0006080c01007387 */ /* 0x008fe80000100a00 */
[----:B------:R1:W5:Y:S01]  /*50ef0*/  LDL.LU.64 R250, [R1+0x1a98] ;  /* 0x001a980001fa7983 */ /* 0x0003620000300a00 */
[----:B------:R-:W-:-:S05]  /*50f00*/  IMAD.SHL.U32 R4, R4, 0x80, RZ ;  /* 0x0000008004047824 */ /* 0x000fca00078e00ff */
[----:B------:R-:W-:Y:S01]  /*50f10*/  SHF.R.S32.HI R2, RZ, 0x1f, R4 ;  /* 0x0000001fff027819 */ /* 0x000fe20000011404 */
[----:B------:R-:W-:-:S03]  /*50f20*/  IMAD.SHL.U32 R8, R4, 0x4, RZ ;  /* 0x0000000404087824 */ /* 0x000fc600078e00ff */
[----:B------:R-:W-:Y:S01]  /*50f30*/  SHF.L.U64.HI R2, R4, 0x2, R2 ;  /* 0x0000000204027819 */ /* 0x000fe20000010202 */
[----:B------:R-:W-:Y:S01]  /*50f40*/  IMAD.MOV.U32 R4, RZ, RZ, -0x1 ;  /* 0xffffffffff047424 */ /* 0x000fe200078e00ff */
[----:B--2---:R2:W-:Y:S04]  /*50f50*/  STL.64 [R1+0x600], R10 ;  /* 0x0006000a01007387 */ /* 0x0045e80000100a00 */
[----:B------:R1:W5:Y:S04]  /*50f60*/  LDL.LU.64 R248, [R1+0x1a90] ;  /* 0x001a900001f87983 */ /* 0x0003680000300a00 */
        /* <DEDUP_REMOVED lines=30> */
[----:B------:R1:W5:Y:S01]  /*51150*/  LDL.LU.64 R186, [R1+0x19e0] ;  /* 0x0019e00001ba7983 */ /* 0x0003620000300a00 */
[----:B--2---:R-:W-:-:S03]  /*51160*/  MOV R10, 0x1 ;  /* 0x00000001000a7802 */ /* 0x004fc60000000f00 */
        /* <DEDUP_REMOVED lines=8> */
[----:B------:R1:W-:Y:S04]  /*511f0*/  STL [R1+0x994], R10 ;  /* 0x0009940a01007387 */ /* 0x0003e80000100800 */
[----:B------:R1:W-:Y:S04]  /*51200*/  STL [R1+0x990], RZ ;  /* 0x000990ff01007387 */ /* 0x0003e80000100800 */
[----:B------:R1:W-:Y:S04]  /*51210*/  STL [R1+0x998], R4 ;  /* 0x0009980401007387 */ /* 0x0003e80000100800 */
        /* <DEDUP_REMOVED lines=383> */
[----:B------:R1:W-:Y:S01]  /*52a10*/  STL [R1+0x1fc], RZ ;  /* 0x0001fcff01007387 */ /* 0x0003e20000100800 */
[----:B------:R-:W-:-:S04]  /*52a20*/  SHF.R.S32.HI R3, RZ, 0x1f, R0 ;  /* 0x0000001fff037819 */ /* 0x000fc80000011400 */
[----:B------:R-:W-:Y:S02]  /*52a30*/  LEA.HI R3, R3, R0, RZ, 0x7 ;  /* 0x0000000003037211 */ /* 0x000fe400078f38ff */
[----:B------:R-:W-:Y:S02]  /*52a40*/  SHF.R.S32.HI R0, RZ, 0x1f, R5 ;  /* 0x0000001fff007819 */ /* 0x000fe40000011405 */
[----:B------:R-:W-:Y:S02]  /*52a50*/  CS2R R24, SRZ ;  /* 0x0000000000187805 */ /* 0x000fe4000001ff00 */
[----:B------:R-:W-:Y:S02]  /*52a60*/  SHF.R.S32.HI R3, RZ, 0x7, R3 ;  /* 0x00000007ff037819 */ /* 0x000fe40000011403 */
[----:B------:R-:W-:Y:S02]  /*52a70*/  CS2R R26, SRZ ;  /* 0x00000000001a7805 */ /* 0x000fe4000001ff00 */
[C---:B------:R-:W-:Y:S01]  /*52a80*/  SHF.L.U64.HI R0, R5.reuse, 0x2, R0 ;  /* 0x0000000205007819 */ /* 0x040fe20000010200 */
[----:B------:R-:W-:Y:S01]  /*52a90*/  IMAD.SHL.U32 R5, R5, 0x4, RZ ;  /* 0x0000000405057824 */ /* 0x000fe200078e00ff */
        /* <DEDUP_REMOVED lines=61> */
[----:B-1----:R-:W-:-:S07]  /*52e70*/  CS2R R150, SRZ ;  /* 0x0000000000967805 */ /* 0x002fce000001ff00 */
.L_x_1:
[----:B------:R-:W2:Y:S01]  /*52e80*/  LDL.LU R3, [R1+0x998] ;  /* 0x0009980001037983 */ /* 0x000ea20000300800 */
[----:B------:R-:W-:-:S04]  /*52e90*/  DEPBAR.LE SB0, 0x2 ;  /* 0x000080800000791a */ /* 0x000fc80000000000 */
[----:B------:R-:W-:Y:S04]  /*52ea0*/  STL.64 [R1+0x2900], R150 ;  /* 0x0029009601007387 */ /* 0x000fe80000100a00 */
        /* <DEDUP_REMOVED lines=56> */
[----:B------:R1:W-:Y:S04]  /*53230*/  STL.64 [R1+0x2738], R36 ;  /* 0x0027382401007387 */ /* 0x0003e80000100a00 */
[----:B-1----:R-:W3:Y:S04]  /*53240*/  LDL.LU.64 R36, [R1+0x400] ;  /* 0x0004000001247983 */ /* 0x002ee80000300a00 */
        /* <DEDUP_REMOVED lines=62> */
[----:B------:R-:W3:Y:S01]  /*53630*/  LDL.LU.64 R162, [R1+0x5f8] ;  /* 0x0005f80001a27983 */ /* 0x000ee20000300a00 */
[----:B--2---:R-:W-:Y:S01]  /*53640*/  VIADD R3, R3, 0x1 ;  /* 0x0000000103037836 */ /* 0x004fe20000000000 */
[----:B------:R-:W-:Y:S01]  /*53650*/  UMOV UR11, 0x40000040 ;  /* 0x40000040000b7882 */ /* 0x000fe20000000000 */
[----:B------:R-:W-:Y:S01]  /*53660*/  UMOV UR9, 0x40000040 ;  /* 0x4000004000097882 */ /* 0x000fe20000000000 */
[----:B------:R-:W-:Y:S01]  /*53670*/  STL.64 [R1+0x2730], R34 ;  /* 0x0027302201007387 */ /* 0x000fe20000100a00 */
[----:B------:R-:W-:Y:S01]  /*53680*/  IMAD.U32 R169, RZ, RZ, UR11 ;  /* 0x0000000bffa97e24 */ /* 0x000fe2000f8e00ff */
[----:B------:R-:W-:Y:S01]  /*53690*/  BAR.SYNC.DEFER_BLOCKING 0x0 ;  /* 0x0000000000007b1d */ /* 0x000fe20000010000 */
[----:B------:R-:W-:-:S05]  /*536a0*/  ISETP.GT.AND P0, PT, R3, 0x2, PT ;  /* 0x000000020300780c */ /* 0x000fca0003f04270 */
[----:B------:R-:W-:Y:S01]  /*536b0*/  UMOV UR17, UR9 ;  /* 0x0000000900117c82 */ /* 0x000fe20008000000 */
[----:B------:R-:W-:Y:S04]  /*536c0*/  STL.64 [R1+0x2728], R32 ;  /* 0x0027282001007387 */ /* 0x000fe80000100a00 */
[----:B------:R-:W-:Y:S04]  /*536d0*/  STL.64 [R1+0x2720], R30 ;  /* 0x0027201e01007387 */ /* 0x000fe80000100a00 */
[----:B------:R-:W-:Y:S04]  /*536e0*/  STL.64 [R1+0x2718], R28 ;  /* 0x0027181c01007387 */ /* 0x000fe80000100a00 */
[----:B------:R-:W-:Y:S04]  /*536f0*/  STL.64 [R1+0x2710], R26 ;  /* 0x0027101a01007387 */ /* 0x000fe80000100a00 */
[----:B------:R-:W-:Y:S04]  /*53700*/  STL.64 [R1+0x2708], R24 ;  /* 0x0027081801007387 */ /* 0x000fe80000100a00 */
[----:B-----5:R1:W-:Y:S04]  /*53710*/  STL [R1+0x2704], R189 ;  /* 0x002704bd01007387 */ /* 0x0203e80000100800 */
[----:B------:R2:W-:Y:S04]  /*53720*/  STL [R1+0x2700], R218 ;  /* 0x002700da01007387 */ /* 0x0005e80000100800 */
[----:B------:R4:W-:Y:S01]  /*53730*/  STL.64 [R1+0x26f8], R186 ;  /* 0x0026f8ba01007387 */ /* 0x0009e20000100a00 */
[----:B-1----:R-:W1:Y:S03]  /*53740*/  LDC R189, c[0x0][0x230] ;  /* 0x00008c00ffbd7b82 */ /* 0x002e660000000800 */
[----:B------:R-:W-:Y:S01]  /*53750*/  STL.64 [R1+0x26f0], R226 ;  /* 0x0026f0e201007387 */ /* 0x000fe20000100a00 */
[----:B--2---:R-:W-:-:S03]  /*53760*/  MOV R218, UR60 ;  /* 0x0000003c00da7c02 */ /* 0x004fc60008000f00 */
[----:B------:R-:W-:Y:S04]  /*53770*/  STL.64 [R1+0x26e8], R222 ;  /* 0x0026e8de01007387 */ /* 0x000fe80000100a00 */
[----:B------:R-:W-:Y:S01]  /*53780*/  STL [R1+0x26e4], R219 ;  /* 0x0026e4db01007387 */ /* 0x000fe20000100800 */
[----:B----4-:R-:W-:-:S03]  /*53790*/  MOV R187, UR61 ;  /* 0x0000003d00bb7c02 */ /* 0x010fc60008000f00 */
[----:B------:R-:W-:Y:S04]  /*537a0*/  STL [R1+0x26e0], R214 ;  /* 0x0026e0d601007387 */ /* 0x000fe80000100800 */
[----:B------:R-:W-:Y:S04]  /*537b0*/  STL [R1+0x26dc], R215 ;  /* 0x0026dcd701007387 */ /* 0x000fe80000100800 */
[----:B------:R2:W-:Y:S04]  /*537c0*/  STL [R1+0x26d8], R6 ;  /* 0x0026d80601007387 */ /* 0x0005e80000100800 */
[----:B------:R-:W-:Y:S04]  /*537d0*/  STL.64 [R1+0x26d0], R210 ;  /* 0x0026d0d201007387 */ /* 0x000fe80000100a00 */
[----:B------:R-:W-:Y:S01]  /*537e0*/  STL.64 [R1+0x26c8], R206 ;  /* 0x0026c8ce01007387 */ /* 0x000fe20000100a00 */
[----:B--2---:R-:W-:-:S03]  /*537f0*/  SEL R6, R3, RZ, !P0 ;  /* 0x000000ff03067207 */ /* 0x004fc60004000000 */
[----:B------:R-:W-:Y:S02]  /*53800*/  STL.64 [R1+0x26c0], R202 ;  /* 0x0026c0ca01007387 */ /* 0x000fe40000100a00 */
[C-C-:B------:R-:W-:Y:S02]  /*53810*/  IMAD R3, R6.reuse, 0x10000, R252.reuse ;  /* 0x0001000006037824 */ /* 0x140fe400078e02fc */
[----:B------:R-:W-:Y:S02]  /*53820*/  STL.64 [R1+0x26b8], R184 ;  /* 0x0026b8b801007387 */ /* 0x000fe40000100a00 */
[----:B------:R-:W-:Y:S02]  /*53830*/  VIADD R4, R3, 0xc0000 ;  /* 0x000c000003047836 */ /* 0x000fe40000000000 */
[----:B------:R-:W-:Y:S01]  /*53840*/  STL.64 [R1+0x26b0], R182 ;  /* 0x0026b0b601007387 */ /* 0x000fe20000100a00 */
[----:B------:R-:W-:Y:S02]  /*53850*/  IMAD R3, R6, 0x40000, R252 ;  /* 0x0004000006037824 */ /* 0x000fe400078e02fc */
[----:B------:R-:W-:Y:S01]  /*53860*/  SHF.R.U32.HI R4, RZ, 0x4, R4 ;  /* 0x00000004ff047819 */ /* 0x000fe20000011604 */
[----:B------:R-:W-:Y:S02]  /*53870*/  STL.64 [R1+0x26a8], R180 ;  /* 0x0026a8b401007387 */ /* 0x000fe40000100a00 */
[----:B------:R-:W-:-:S02]  /*53880*/  SHF.R.U32.HI R3, RZ, 0x4, R3 ;  /* 0x00000004ff037819 */ /* 0x000fc40000011603 */
[----:B------:R-:W-:Y:S01]  /*53890*/  SGXT.U32 R4, R4, 0xe ;  /* 0x0000000e0404781a */ /* 0x000fe20000000000 */
[----:B------:R-:W-:Y:S01]  /*538a0*/  STL.64 [R1+0x26a0], R178 ;  /* 0x0026a0b201007387 */ /* 0x000fe20000100a00 */
[----:B------:R-:W-:Y:S02]  /*538b0*/  SGXT.U32 R3, R3, 0xe ;  /* 0x0000000e0303781a */ /* 0x000fe40000000000 */
[C---:B------:R-:W-:Y:S01]  /*538c0*/  R2UR UR4, R4.reuse ;  /* 0x00000000040472ca */ /* 0x040fe200000e0000 */
[----:B------:R-:W-:Y:S01]  /*538d0*/  STL.64 [R1+0x2698], R176 ;  /* 0x002698b001007387 */ /* 0x000fe20000100a00 */
[C---:B------:R-:W-:Y:S02]  /*538e0*/  R2UR UR5, R3.reuse ;  /* 0x00000000030572ca */ /* 0x040fe400000e0000 */
[----:B------:R-:W-:Y:S01]  /*538f0*/  IADD3 R4, P0, R4, 0x2, RZ ;  /* 0x0000000204047810 */ /* 0x000fe20007f1e0ff */
[----:B------:R-:W-:Y:S01]  /*53900*/  STL.64 [R1+0x2690], R174 ;  /* 0x002690ae01007387 */ /* 0x000fe20000100a00 */
[----:B------:R-:W-:-:S03]  /*53910*/  IADD3 R3, P1, R3, 0x2, RZ ;  /* 0x0000000203037810 */ /* 0x000fc60007f3e0ff */
[----:B------:R-:W-:Y:S01]  /*53920*/  STL.64 [R1+0x2688], R172 ;  /* 0x002688ac01007387 */ /* 0x000fe20000100a00 */
[----:B------:R-:W-:Y:S02]  /*53930*/  R2UR UR6, R3 ;  /* 0x00000000030672ca */ /* 0x000fe400000e0000 */
[----:B------:R-:W-:Y:S01]  /*53940*/  MOV R3, RZ ;  /* 0x000000ff00037202 */ /* 0x000fe20000000f00 */
[----:B------:R-:W-:Y:S01]  /*53950*/  UMOV UR8, UR4 ;  /* 0x0000000400087c82 */ /* 0x000fe20008000000 */
[----:B------:R-:W-:Y:S01]  /*53960*/  R2UR UR4, R4 ;  /* 0x00000000040472ca */ /* 0x000fe200000e0000 */
[----:B------:R-:W-:Y:S01]  /*53970*/  UMOV UR10, UR5 ;  /* 0x00000005000a7c82 */ /* 0x000fe20008000000 */
[----:B------:R-:W-:Y:S01]  /*53980*/  IMAD.MOV.U32 R4, RZ, RZ, RZ ;  /* 0x000000ffff047224 */ /* 0x000fe200078e00ff */
[----:B------:R-:W-:Y:S01]  /*53990*/  IADD3.X R3, R3, 0x40000040, RZ, P1, !PT ;  /* 0x4000004003037810 */ /* 0x000fe20000ffe4ff */
[----:B------:R-:W-:Y:S01]  /*539a0*/  IMAD.U32 R168, RZ, RZ, UR10 ;  /* 0x0000000affa87e24 */ /* 0x000fe2000f8e00ff */
[----:B------:R-:W-:Y:S01]  /*539b0*/  UMOV UR16, UR8 ;  /* 0x0000000800107c82 */ /* 0x000fe20008000000 */
[----:B------:R-:W-:Y:S01]  /*539c0*/  STL.64 [R1+0x2680], R170 ;  /* 0x002680aa01007387 */ /* 0x000fe20000100a00 */
[----:B------:R-:W-:-:S02]  /*539d0*/  IADD3.X R4, R4, 0x40000040, RZ, P0, !PT ;  /* 0x4000004004047810 */ /* 0x000fc400007fe4ff */
[----:B------:R-:W-:Y:S01]  /*539e0*/  R2UR UR7, R3 ;  /* 0x00000000030772ca */ /* 0x000fe200000e0000 */
[----:B------:R-:W-:Y:S01]  /*539f0*/  STL [R1+0x998], R6 ;  /* 0x0009980601007387 */ /* 0x000fe20000100800 */
[----:B------:R-:W-:-:S03]  /*53a00*/  R2UR UR5, R4 ;  /* 0x00000000040572ca */ /* 0x000fc600000e0000 */
[----:B------:R-:W2:Y:S04]  /*53a10*/  LDL.LU.64 R24, [R1] ;  /* 0x0000000001187983 */ /* 0x000ea80000300a00 */
[----:B------:R-:W4:Y:S04]  /*53a20*/  LDL.LU.64 R26, [R1+0x8] ;  /* 0x00000800011a7983 */ /* 0x000f280000300a00 */
[----:B------:R-:W-:Y:S01]  /*53a30*/  UIADD3.64 UR14, UR6, 0x7fe, URZ ;  /* 0x000007fe060e7897 */ /* 0x000fe2000fffe03f */
[----:B------:R-:W2:Y:S01]  /*53a40*/  LDL.LU.64 R28, [R1+0x10] ;  /* 0x00001000011c7983 */ /* 0x000ea20000300a00 */
[----:B------:R-:W-:-:S02]  /*53a50*/  UIADD3.64 UR12, UR4, 0x3fe, URZ ;  /* 0x000003fe040c7897 */ /* 0x000fc4000fffe03f */
[----:B------:R-:W-:Y:S02]  /*53a60*/  UIADD3.64 UR18, UR6, 0x800, URZ ;  /* 0x0000080006127897 */ /* 0x000fe4000fffe03f */
[----:B------:R-:W-:Y:S01]  /*53a70*/  MOV R11, UR15 ;  /* 0x0000000f000b7c02 */ /* 0x000fe20008000f00 */
[----:B------:R-:W-:Y:S01]  /*53a80*/  UIADD3.64 UR22, UR6, 0x802, URZ ;  /* 0x0000080206167897 */ /* 0x000fe2000fffe03f */
[----:B------:R-:W-:Y:S01]  /*53a90*/  MOV R10, UR14 ;  /* 0x0000000e000a7c02 */ /* 0x000fe20008000f00 */
[----:B------:R-:W-:Y:S01]  /*53aa0*/  UIADD3.64 UR20, UR4, 0x402, URZ ;  /* 0x0000040204147897 */ /* 0x000fe2000fffe03f */
[----:B------:R-:W-:Y:S01]  /*53ab0*/  MOV R4, UR13 ;  /* 0x0000000d00047c02 */ /* 0x000fe20008000f00 */
[----:B------:R-:W-:Y:S01]  /*53ac0*/  UIADD3.64 UR26, UR6, 0x804, URZ ;  /* 0x00000804061a7897 */ /* 0x000fe2000fffe03f */
[----:B------:R-:W-:Y:S01]  /*53ad0*/  MOV R3, UR12 ;  /* 0x0000000c00037c02 */ /* 0x000fe20008000f00 */
[----:B------:R-:W-:Y:S02]  /*53ae0*/  UIADD3.64 UR24, UR4, 0x404, URZ ;  /* 0x0000040404187897 */ /* 0x000fe4000fffe03f */
[----:B------:R-:W-:-:S02]  /*53af0*/  UIADD3.64 UR30, UR6, 0xffe, URZ ;  /* 0x00000ffe061e7897 */ /* 0x000fc4000fffe03f */
[----:B------:R-:W-:Y:S02]  /*53b00*/  UIADD3.64 UR28, UR4, 0x7fe, URZ ;  /* 0x000007fe041c7897 */ /* 0x000fe4000fffe03f */
[----:B------:R-:W-:Y:S02]  /*53b10*/  UIADD3.64 UR34, UR6, 0x1000, URZ ;  /* 0x0000100006227897 */ /* 0x000fe4000fffe03f */
[----:B------:R-:W-:Y:S02]  /*53b20*/  UIADD3.64 UR32, UR4, 0x800, URZ ;  /* 0x0000080004207897 */ /* 0x000fe4000fffe03f */
[----:B------:R-:W-:Y:S02]  /*53b30*/  UIADD3.64 UR38, UR6, 0x1002, URZ ;  /* 0x0000100206267897 */ /* 0x000fe4000fffe03f */
        /* <DEDUP_REMOVED lines=10> */
[----:B------:R-:W-:Y:S01]  /*53be0*/  UIADD3.64 UR56, UR4, 0xc04, URZ ;  /* 0x00000c0404387897 */ /* 0x000fe2000fffe03f */
[----:B---3--:R-:W-:-:S06]  /*53bf0*/  WARPGROUP.ARRIVE ;  /* 0x00000000000079c5 */ /* 0x008fcc0000000000 */
[----:B------:R-:W-:Y:S01]  /*53c00*/  HGMMA.64x256x8.F32.TF32 R36, gdesc[UR8], R36, gsb0 ;  /* 0x07e00000082479f0 */ /* 0x000fe20008002824 */
[----:B------:R-:W-:Y:S02]  /*53c10*/  UIADD3.64 UR10, UR6, 0x2, URZ ;  /* 0x00000002060a7897 */ /* 0x000fe4000fffe03f */
[----:B------:R-:W-:-:S04]  /*53c20*/  UIADD3.64 UR8, UR4, 0x2, URZ ;  /* 0x0000000204087897 */ /* 0x000fc8000fffe03f */
[----:B------:R-:W-:Y:S02]  /*53c30*/  IMAD.U32 R166, RZ, RZ, UR10 ;  /* 0x0000000affa67e24 */ /* 0x000fe4000f8e00ff */
[----:B------:R-:W-:Y:S01]  /*53c40*/  IMAD.U32 R167, RZ, RZ, UR11 ;  /* 0x0000000bffa77e24 */ /* 0x000fe2000f8e00ff */
[----:B------:R-:W-:Y:S01]  /*53c50*/  UMOV UR60, UR8 ;  /* 0x00000008003c7c82 */ /* 0x000fe20008000000 */
[----:B------:R-:W-:Y:S01]  /*53c60*/  UMOV UR61, UR9 ;  /* 0x00000009003d7c82 */ /* 0x000fe20008000000 */
[----:B------:R-:W-:Y:S02]  /*53c70*/  WARPGROUP.DEPBAR.LE gsb0, 0x0 ;  /* 0x00008000000079c5 */ /* 0x000fe40000010000 */
[----:B------:R-:W-:-:S14]  /*53c80*/  WARPGROUP.ARRIVE ;  /* 0x00000000000079c5 */ /* 0x000fdc0000000000 */
[----:B------:R-:W-:Y:S03]  /*53c90*/  HGMMA.64x256x8.F32.TF32 R36, gdesc[UR4], R36, gsb0 ;  /* 0x07e00000042479f0 */ /* 0x000fe60008002824 */
[----:B------:R-:W-:Y:S02]  /*53ca0*/  WARPGROUP.DEPBAR.LE gsb0, 0x0 ;  /* 0x00008000000079c5 */ /* 0x000fe40000010000 */
[----:B------:R-:W-:-:S15]  /*53cb0*/  WARPGROUP.ARRIVE ;  /* 0x00000000000079c5 */ /* 0x000fde0000000000 */
[----:B------:R-:W-:-:S08]  /*53cc0*/  NOP ;  /* 0x0000000000007918 */ /* 0x000fd00000000000 */
[----:B------:R-:W-:Y:S01]  /*53cd0*/  HGMMA.64x256x8.F32.TF32 R36, gdesc[UR8], R36, gsb0 ;  /* 0x07e00000082479f0 */ /* 0x000fe20008002824 */
[----:B------:R-:W-:Y:S02]  /*53ce0*/  UIADD3.64 UR10, UR6, 0x4, URZ ;  /* 0x00000004060a7897 */ /* 0x000fe4000fffe03f */
[----:B------:R-:W-:Y:S01]  /*53cf0*/  UIADD3.64 UR8, UR4, 0x4, URZ ;  /* 0x0000000404087897 */ /* 0x000fe2000fffe03f */
[----:B------:R-:W-:Y:S02]  /*53d00*/  WARPGROUP.DEPBAR.LE gsb0, 0x0 ;  /* 0x00008000000079c5 */ /* 0x000fe40000010000 */
[----:B------:R-:W-:-:S15]  /*53d10*/  WARPGROUP.ARRIVE ;  /* 0x00000000000079c5 */ /* 0x000fde0000000000 */
[----:B------:R-:W-:-:S07]  /*53d20*/  NOP ;  /* 0x0000000000007918 */ /* 0x000fce0000000000 */
[----:B------:R-:W-:Y:S03]  /*53d30*/  HGMMA.64x256x8.F32.TF32 R36, gdesc[UR8], R36, gsb0 ;  /* 0x07e00000082479f0 */ /* 0x000fe60008002824 */
[----:B------:R-:W-:Y:S02]  /*53d40*/  WARPGROUP.DEPBAR.LE gsb0, 0x0 ;  /* 0x00008000000079c5 */ /* 0x000fe40000010000 */
[----:B------:R-:W-:-:S15]  /*53d50*/  WARPGROUP.ARRIVE ;  /* 0x00000000000079c5 */ /* 0x000fde0000000000 */
[----:B------:R-:W-:-:S08]  /*53d60*/  NOP ;  /* 0x0000000000007918 */ /* 0x000fd00000000000 */
[----:B------:R-:W-:Y:S01]  /*53d70*/  HGMMA.64x256x8.F32.TF32 R36, gdesc[UR12], R36, gsb0 ;  /* 0x07e000000c2479f0 */ /* 0x000fe20008002824 */
[----:B------:R-:W-:Y:S01]  /*53d80*/  UMOV UR14, UR16 ;  /* 0x00000010000e7c82 */ /* 0x000fe20008000000 */
[----:B------:R-:W-:Y:S01]  /*53d90*/  UMOV UR15, UR17 ;  /* 0x00000011000f7c82 */ /* 0x000fe20008000000 */
        /* <DEDUP_REMOVED lines=46> */
[----:B------:R3:W-:Y:S04]  /*54080*/  STL.64 [R1+0x400], R36 ;  /* 0x0004002401007387 */ /* 0x0007e80000100a00 */
        /* <DEDUP_REMOVED lines=57> */
[----:B------:R-:W-:Y:S04]  /*54420*/  STL.64 [R1+0x5d0], R152 ;  /* 0x0005d09801007387 */ /* 0x000fe80000100a00 */
[----:B------:R-:W-:Y:S04]  /*54430*/  STL.64 [R1+0x5d8], R154 ;  /* 0x0005d89a01007387 */ /* 0x000fe80000100a00 */
[----:B------:R-:W-:Y:S04]  /*54440*/  STL.64 [R1+0x5e0], R156 ;  /* 0x0005e09c01007387 */ /* 0x000fe80000100a00 */
[----:B------:R-:W-:Y:S04]  /*54450*/  STL.64 [R1+0x5e8], R158 ;  /* 0x0005e89e01007387 */ /* 0x000fe80000100a00 */
[----:B------:R-:W-:Y:S04]  /*54460*/  STL.64 [R1+0x5f0], R160 ;  /* 0x0005f0a001007387 */ /* 0x000fe80000100a00 */
[----:B------:R-:W-:Y:S04]  /*54470*/  STL.64 [R1+0x5f8], R162 ;  /* 0x0005f8a201007387 */ /* 0x000fe80000100a00 */
[----:B------:R-:W2:Y:S04]  /*54480*/  LDL.LU.64 R30, [R1+0x18] ;  /* 0x00001800011e7983 */ /* 0x000ea80000300a00 */
[----:B------:R-:W2:Y:S04]  /*54490*/  LDL.LU.64 R32, [R1+0x20] ;  /* 0x0000200001207983 */ /* 0x000ea80000300a00 */
[----:B------:R-:W2:Y:S04]  /*544a0*/  LDL.LU.64 R34, [R1+0x28] ;  /* 0x0000280001227983 */ /* 0x000ea80000300a00 */
[----:B---3--:R-:W3:Y:S04]  /*544b0*/  LDL.LU.64 R36, [R1+0x30] ;  /* 0x0000300001247983 */ /* 0x008ee80000300a00 */
[----:B-1----:R-:W3:Y:S04]  /*544c0*/  LDL.LU.64 R38, [R1+0x38] ;  /* 0x0000380001267983 */ /* 0x002ee80000300a00 */
[----:B----4-:R-:W4:Y:S04]  /*544d0*/  LDL.LU.64 R40, [R1+0x40] ;  /* 0x0000400001287983 */ /* 0x010f280000300a00 */
[----:B--2---:R-:W2:Y:S04]  /*544e0*/  LDL.LU.64 R42, [R1+0x48] ;  /* 0x00004800012a7983 */ /* 0x004ea80000300a00 */
[----:B------:R-:W3:Y:S04]  /*544f0*/  LDL.LU.64 R44, [R1+0x50] ;  /* 0x00005000012c7983 */ /* 0x000ee80000300a00 */
[----:B------:R-:W4:Y:S04]  /*54500*/  LDL.LU.64 R46, [R1+0x58] ;  /* 0x00005800012e7983 */ /* 0x000f280000300a00 */
[----:B------:R-:W2:Y:S04]  /*54510*/  LDL.LU.64 R48, [R1+0x60] ;  /* 0x0000600001307983 */ /* 0x000ea80000300a00 */
        /* <DEDUP_REMOVED lines=51> */
[----:B--2---:R-:W-:Y:S04]  /*54850*/  STL.64 [R1+0x2b00], R150 ;  /* 0x002b009601007387 */ /* 0x004fe80000100a00 */
[----:B----4-:R-:W-:Y:S04]  /*54860*/  STL.64 [R1+0x2af8], R148 ;  /* 0x002af89401007387 */ /* 0x010fe80000100a00 */
[----:B---3--:R-:W-:Y:S04]  /*54870*/  STL.64 [R1+0x2af0], R146 ;  /* 0x002af09201007387 */ /* 0x008fe80000100a00 */
        /* <DEDUP_REMOVED lines=61> */
[----:B-1----:R-:W2:Y:S04]  /*54c50*/  LDL.LU.64 R24, [R1+0x200] ;  /* 0x0002000001187983 */ /* 0x002ea80000300a00 */
[----:B------:R-:W2:Y:S04]  /*54c60*/  LDL.LU.64 R26, [R1+0x208] ;  /* 0x00020800011a7983 */ /* 0x000ea80000300a00 */
        /* <DEDUP_REMOVED lines=61> */
[----:B------:R-:W2:Y:S01]  /*55040*/  LDL.LU.64 R150, [R1+0x3f8] ;  /* 0x0003f80001967983 */ /* 0x000ea20000300a00 */
[----:B------:R-:W-:Y:S01]  /*55050*/  UMOV UR12, UR14 ;  /* 0x0000000e000c7c82 */ /* 0x000fe20008000000 */
[----:B------:R-:W-:Y:S01]  /*55060*/  UMOV UR13, UR15 ;  /* 0x0000000f000d7c82 */ /* 0x000fe20008000000 */
[----:B------:R-:W-:-:S06]  /*55070*/  UIADD3.64 UR14, UR6, 0x1ffe, URZ ;  /* 0x00001ffe060e7897 */ /* 0x000fcc000fffe03f */
[----:B------:R-:W-:Y:S02]  /*55080*/  IMAD.U32 R164, RZ, RZ, UR14 ;  /* 0x0000000effa47e24 */ /* 0x000fe4000f8e00ff */
[----:B------:R-:W-:Y:S01]  /*55090*/  IMAD.U32 R165, RZ, RZ, UR15 ;  /* 0x0000000fffa57e24 */ /* 0x000fe2000f8e00ff */
[----:B--2---:R-:W-:-:S06]  /*550a0*/  WARPGROUP.ARRIVE ;  /* 0x00000000000079c5 */ /* 0x004fcc0000000000 */
[----:B------:R-:W-:Y:S01]  /*550b0*/  HGMMA.64x256x8.F32.TF32 R24, gdesc[UR12], R24, gsb0 ;  /* 0x07e000000c1879f0 */ /* 0x000fe20008002818 */
[----:B------:R-:W-:Y:S01]  /*550c0*/  UIADD3.64 UR14, UR6, 0x2000, URZ ;  /* 0x00002000060e7897 */ /* 0x000fe2000fffe03f */
[----:B------:R-:W-:Y:S01]  /*550d0*/  UMOV UR12, UR4 ;  /* 0x00000004000c7c82 */ /* 0x000fe20008000000 */
[----:B------:R-:W-:-:S04]  /*550e0*/  UMOV UR13, UR5 ;  /* 0x00000005000d7c82 */ /* 0x000fc80008000000 */
[----:B------:R-:W-:Y:S02]  /*550f0*/  IMAD.U32 R162, RZ, RZ, UR14 ;  /* 0x0000000effa27e24 */ /* 0x000fe4000f8e00ff */
[----:B------:R-:W-:Y:S01]  /*55100*/  IMAD.U32 R163, RZ, RZ, UR15 ;  /* 0x0000000fffa37e24 */ /* 0x000fe2000f8e00ff */
[----:B------:R-:W-:Y:S02]  /*55110*/  WARPGROUP.DEPBAR.LE gsb0, 0x0 ;  /* 0x00008000000079c5 */ /* 0x000fe40000010000 */
[----:B------:R-:W-:-:S15]  /*55120*/  WARPGROUP.ARRIVE ;  /* 0x00000000000079c5 */ /* 0x000fde0000000000 */
[----:B------:R-:W-:-:S01]  /*55130*/  NOP ;  /* 0x0000000000007918 */ /* 0x000fc20000000000 */
[----:B------:R-:W-:Y:S01]  /*55140*/  HGMMA.64x256x8.F32.TF32 R24, gdesc[UR12], R24, gsb0 ;  /* 0x07e000000c1879f0 */ /* 0x000fe20008002818 */
[----:B------:R-:W-:Y:S01]  /*55150*/  UIADD3.64 UR14, UR6, 0x2002, URZ ;  /* 0x00002002060e7897 */ /* 0x000fe2000fffe03f */
[----:B------:R-:W-:Y:S01]  /*55160*/  UMOV UR12, UR60 ;  /* 0x0000003c000c7c82 */ /* 0x000fe20008000000 */
[----:B------:R-:W-:-:S04]  /*55170*/  UMOV UR13, UR61 ;  /* 0x0000003d000d7c82 */ /* 0x000fc80008000000 */
[----:B------:R-:W-:Y:S01]  /*55180*/  MOV R160, UR14 ;  /* 0x0000000e00a07c02 */ /* 0x000fe20008000f00 */
[----:B------:R-:W-:Y:S01]  /*55190*/  IMAD.U32 R161, RZ, RZ, UR15 ;  /* 0x0000000fffa17e24 */ /* 0x000fe2000f8e00ff */
[----:B------:R-:W-:Y:S02]  /*551a0*/  WARPGROUP.DEPBAR.LE gsb0, 0x0 ;  /* 0x00008000000079c5 */ /* 0x000fe40000010000 */
[----:B------:R-:W-:-:S15]  /*551b0*/  WARPGROUP.ARRIVE ;  /* 0x00000000000079c5 */ /* 0x000fde0000000000 */
[----:B------:R-:W-:-:S02]  /*551c0*/  NOP ;  /* 0x0000000000007918 */ /* 0x000fc40000000000 */
        /* <DEDUP_REMOVED lines=10> */
[----:B------:R-:W-:Y:S02]  /*55270*/  R2UR UR15, R11 ;  /* 0x000000000b0f72ca */ /* 0x000fe400000e0000 */
[----:B------:R-:W-:Y:S02]  /*55280*/  R2UR UR14, R10 ;  /* 0x000000000a0e72ca */ /* 0x000fe400000e0000 */
[----:B------:R-:W-:Y:S02]  /*55290*/  R2UR UR13, R4 ;  /* 0x00000000040d72ca */ /* 0x000fe400000e0000 */
[----:B------:R-:W-:-:S07]  /*552a0*/  R2UR UR12, R3 ;  /* 0x00000000030c72ca */ /* 0x000fce00000e0000 */
[----:B------:R-:W-:Y:S02]  /*552b0*/  MOV R4, UR15 ;  /* 0x0000000f00047c02 */ /* 0x000fe40008000f00 */
[----:B------:R-:W-:Y:S01]  /*552c0*/  MOV R3, UR14 ;  /* 0x0000000e00037c02 */ /* 0x000fe20008000f00 */
[----:B------:R-:W-:Y:S01]  /*552d0*/  UIADD3.64 UR14, UR6, 0x27fe, URZ ;  /* 0x000027fe060e7897 */ /* 0x000fe2000fffe03f */
[----:B------:R-:W-:Y:S02]  /*552e0*/  UMOV UR9, UR13 ;  /* 0x0000000d00097c82 */ /* 0x000fe40008000000 */
[----:B------:R-:W-:Y:S01]  /*552f0*/  UMOV UR8, UR12 ;  /* 0x0000000c00087c82 */ /* 0x000fe20008000000 */
[----:B------:R-:W-:Y:S01]  /*55300*/  UMOV UR13, UR9 ;  /* 0x00000009000d7c82 */ /* 0x000fe20008000000 */
[----:B------:R-:W-:Y:S01]  /*55310*/  UMOV UR12, UR8 ;  /* 0x00000008000c7c82 */ /* 0x000fe20008000000 */
[----:B------:R-:W-:Y:S02]  /*55320*/  IMAD.U32 R156, RZ, RZ, UR14 ;  /* 0x0000000eff9c7e24 */ /* 0x000fe4000f8e00ff */
[----:B------:R-:W-:Y:S01]  /*55330*/  IMAD.U32 R157, RZ, RZ, UR15 ;  /* 0x0000000fff9d7e24 */ /* 0x000fe2000f8e00ff */
[----:B------:R-:W-:-:S02]  /*55340*/  WARPGROUP.DEPBAR.LE gsb0, 0x0 ;  /* 0x00008000000079c5 */ /* 0x000fc40000010000 */
[----:B------:R-:W-:-:S06]  /*55350*/  WARPGROUP.ARRIVE ;  /* 0x00000000000079c5 */ /* 0x000fcc0000000000 */
        /* <DEDUP_REMOVED lines=84> */
[----:B------:R-:W-:-:S05]  /*558a0*/  UMOV UR13, UR53 ;  /* 0x00000035000d7c82 */ /* 0x000fca0008000000 */
[----:B------:R-:W-:Y:S01]  /*558b0*/  UMOV UR60, UR14 ;  /* 0x0000000e003c7c82 */ /* 0x000fe20008000000 */
[----:B------:R-:W-:Y:S01]  /*558c0*/  UMOV UR61, UR15 ;  /* 0x0000000f003d7c82 */ /* 0x000fe20008000000 */
[----:B------:R-:W-:Y:S02]  /*558d0*/  WARPGROUP.DEPBAR.LE gsb0, 0x0 ;  /* 0x00008000000079c5 */ /* 0x000fe40000010000 */
[----:B------:R-:W-:-:S15]  /*558e0*/  WARPGROUP.ARRIVE ;  /* 0x00000000000079c5 */ /* 0x000fde0000000000 */
[----:B------:R-:W-:-:S01]  /*558f0*/  NOP ;  /* 0x0000000000007918 */ /* 0x000fc20000000000 */
[----:B------:R-:W-:Y:S01]  /*55900*/  HGMMA.64x256x8.F32.TF32 R24, gdesc[UR12], R24, gsb0 ;  /* 0x07e000000c1879f0 */ /* 0x000fe20008002818 */
[----:B------:R-:W-:Y:S01]  /*55910*/  UIADD3.64 UR14, UR6, 0x3804, URZ ;  /* 0x00003804060e7897 */ /* 0x000fe2000fffe03f */
[----:B------:R-:W-:Y:S01]  /*55920*/  UMOV UR12, UR56 ;  /* 0x00000038000c7c82 */ /* 0x000fe20008000000 */
[----:B------:R-:W-:Y:S01]  /*55930*/  UMOV UR13, UR57 ;  /* 0x00000039000d7c82 */ /* 0x000fe20008000000 */
[----:B------:R-:W-:Y:S02]  /*55940*/  WARPGROUP.DEPBAR.LE gsb0, 0x0 ;  /* 0x00008000000079c5 */ /* 0x000fe40000010000 */
[----:B------:R-:W-:-:S15]  /*55950*/  WARPGROUP.ARRIVE ;  /* 0x00000000000079c5 */ /* 0x000fde0000000000 */
[----:B------:R-:W-:-:S07]  /*55960*/  NOP ;  /* 0x0000000000007918 */ /* 0x000fce0000000000 */
[----:B------:R-:W-:Y:S03]  /*55970*/  HGMMA.64x256x8.F32.TF32 R24, gdesc[UR12], R24, gsb0 ;  /* 0x07e000000c1879f0 */ /* 0x000fe60008002818 */
[----:B------:R-:W-:Y:S02]  /*55980*/  WARPGROUP.DEPBAR.LE gsb0, 0x0 ;  /* 0x00008000000079c5 */ /* 0x000fe40000010000 */
        /* <DEDUP_REMOVED lines=130> */
[----:B------:R-:W-:-:S02]  /*561b0*/  R2UR UR14, R168 ;  /* 0x00000000a80e72ca */ /* 0x000fc400000e0000 */
[----:B------:R-:W-:Y:S01]  /*561c0*/  R2UR UR15, R169 ;  /* 0x00000000a90f72ca */ /* 0x000fe200000e0000 */
[----:B------:R-:W-:-:S07]  /*561d0*/  UIADD3.64 UR12, UR4, 0x1fe, URZ ;  /* 0x000001fe040c7897 */ /* 0x000fce000fffe03f */
[----:B------:R-:W-:Y:S01]  /*561e0*/  UMOV UR8, UR12 ;  /* 0x0000000c00087c82 */ /* 0x000fe20008000000 */
[----:B------:R-:W-:Y:S01]  /*561f0*/  UMOV UR9, UR13 ;  /* 0x0000000d00097c82 */ /* 0x000fe20008000000 */
[----:B--2---:R-:W-:-:S06]  /*56200*/  WARPGROUP.ARRIVE ;  /* 0x00000000000079c5 */ /* 0x004fcc0000000000 */
        /* <DEDUP_REMOVED lines=10> */
[----:B------:R-:W-:Y:S02]  /*562b0*/  R2UR UR14, R166 ;  /* 0x00000000a60e72ca */ /* 0x000fe400000e0000 */
[----:B------:R-:W-:Y:S01]  /*562c0*/  R2UR UR15, R167 ;  /* 0x00000000a70f72ca */ /* 0x000fe200000e0000 */
[----:B------:R-:W-:-:S07]  /*562d0*/  UIADD3.64 UR12, UR4, 0x202, URZ ;  /* 0x00000202040c7897 */ /* 0x000fce000fffe03f */
[----:B------:R-:W-:Y:S01]  /*562e0*/  UMOV UR20, UR12 ;  /* 0x0000000c00147c82 */ /* 0x000fe20008000000 */
[----:B------:R-:W-:Y:S01]  /*562f0*/  UMOV UR21, UR13 ;  /* 0x0000000d00157c82 */ /* 0x000fe20008000000 */
[----:B------:R-:W-:Y:S02]  /*56300*/  WARPGROUP.DEPBAR.LE gsb0, 0x0 ;  /* 0x00008000000079c5 */ /* 0x000fe40000010000 */
[----:B------:R-:W-:-:S13]  /*56310*/  WARPGROUP.ARRIVE ;  /* 0x00000000000079c5 */ /* 0x000fda0000000000 */
        /* <DEDUP_REMOVED lines=12> */
[----:B------:R-:W-:Y:S01]  /*563e0*/  UIADD3.64 UR12, UR4, 0x5fe, URZ ;  /* 0x000005fe040c7897 */ /* 0x000fe2000fffe03f */
[----:B------:R-:W1:Y:S01]  /*563f0*/  LDC R3, c[0x0][0x230] ;  /* 0x00008c00ff037b82 */ /* 0x000e620000000800 */
[----:B------:R-:W-:Y:S01]  /*56400*/  UIADD3.64 UR16, UR4, 0x600, URZ ;  /* 0x0000060004107897 */ /* 0x000fe2000fffe03f */
[----:B------:R-:W-:Y:S02]  /*56410*/  WARPGROUP.DEPBAR.LE gsb0, 0x0 ;  /* 0x00008000000079c5 */ /* 0x000fe40000010000 */
[----:B------:R-:W-:-:S15]  /*56420*/  WARPGROUP.ARRIVE ;  /* 0x00000000000079c5 */ /* 0x000fde0000000000 */
[----:B------:R-:W-:-:S04]  /*56430*/  NOP ;  /* 0x0000000000007918 */ /* 0x000fc80000000000 */
[----:B------:R-:W-:Y:S03]  /*56440*/  HGMMA.64x256x8.F32.TF32 R24, gdesc[UR12], R24, gsb0 ;  /* 0x07e000000c1879f0 */ /* 0x000fe60008002818 */
[----:B------:R-:W-:Y:S02]  /*56450*/  WARPGROUP.DEPBAR.LE gsb0, 0x0 ;  /* 0x00008000000079c5 */ /* 0x000fe40000010000 */
[----:B------:R-:W-:-:S15]  /*56460*/  WARPGROUP.ARRIVE ;  /* 0x00000000000079c5 */ /* 0x000fde0000000000 */
[----:B------:R-:W-:-:S08]  /*56470*/  NOP ;  /* 0x0000000000007918 */ /* 0x000fd00000000000 */
[----:B------:R-:W-:Y:S01]  /*56480*/  HGMMA.64x256x8.F32.TF32 R24, gdesc[UR16], R24, gsb0 ;  /* 0x07e00000101879f0 */ /* 0x000fe20008002818 */
[----:B------:R-:W-:Y:S01]  /*56490*/  UMOV UR18, UR20 ;  /* 0x0000001400127c82 */ /* 0x000fe20008000000 */
[----:B------:R-:W-:Y:S01]  /*564a0*/  UMOV UR19, UR21 ;  /* 0x0000001500137c82 */ /* 0x000fe20008000000 */
[----:B------:R-:W-:Y:S02]  /*564b0*/  UIADD3.64 UR20, UR4, 0x602, URZ ;  /* 0x0000060204147897 */ /* 0x000fe4000fffe03f */
[----:B------:R-:W-:Y:S01]  /*564c0*/  UIADD3.64 UR24, UR4, 0x604, URZ ;  /* 0x0000060404187897 */ /* 0x000fe2000fffe03f */
[----:B------:R-:W-:Y:S02]  /*564d0*/  WARPGROUP.DEPBAR.LE gsb0, 0x0 ;  /* 0x00008000000079c5 */ /* 0x000fe40000010000 */
[----:B------:R-:W-:-:S15]  /*564e0*/  WARPGROUP.ARRIVE ;  /* 0x00000000000079c5 */ /* 0x000fde0000000000 */
[----:B------:R-:W-:-:S05]  /*564f0*/  NOP ;  /* 0x0000000000007918 */ /* 0x000fca0000000000 */
[----:B------:R-:W-:Y:S01]  /*56500*/  HGMMA.64x256x8.F32.TF32 R24, gdesc[UR20], R24, gsb0 ;  /* 0x07e00000141879f0 */ /* 0x000fe20008002818 */
[----:B------:R-:W-:Y:S02]  /*56510*/  UIADD3.64 UR28, UR4, 0x9fe, URZ ;  /* 0x000009fe041c7897 */ /* 0x000fe4000fffe03f */
[----:B------:R-:W-:Y:S02]  /*56520*/  WARPGROUP.DEPBAR.LE gsb0, 0x0 ;  /* 0x00008000000079c5 */ /* 0x000fe40000010000 */
[----:B------:R-:W-:-:S15]  /*56530*/  WARPGROUP.ARRIVE ;  /* 0x00000000000079c5 */ /* 0x000fde0000000000 */
[----:B------:R-:W-:-:S08]  /*56540*/  NOP ;  /* 0x0000000000007918 */ /* 0x000fd00000000000 */
        /* <DEDUP_REMOVED lines=31> */
[----:B------:R-:W-:Y:S01]  /*56740*/  UIADD3.64 UR4, UR4, 0xe04, URZ ;  /* 0x00000e0404047897 */ /* 0x000fe2000fffe03f */
[----:B------:R-:W-:Y:S01]  /*56750*/  UMOV UR22, UR6 ;  /* 0x0000000600167c82 */ /* 0x000fe20008000000 */
[----:B------:R-:W-:Y:S01]  /*56760*/  UMOV UR23, UR7 ;  /* 0x0000000700177c82 */ /* 0x000fe20008000000 */
[----:B------:R-:W-:Y:S01]  /*56770*/  UMOV UR6, UR58 ;  /* 0x0000003a00067c82 */ /* 0x000fe20008000000 */
[----:B------:R-:W-:Y:S01]  /*56780*/  UMOV UR7, UR59 ;  /* 0x0000003b00077c82 */ /* 0x000fe20008000000 */
[----:B------:R-:W-:Y:S02]  /*56790*/  WARPGROUP.DEPBAR.LE gsb0, 0x0 ;  /* 0x00008000000079c5 */ /* 0x000fe40000010000 */
[----:B------:R-:W-:-:S15]  /*567a0*/  WARPGROUP.ARRIVE ;  /* 0x00000000000079c5 */ /* 0x000fde0000000000 */
[----:B------:R-:W-:-:S05]  /*567b0*/  NOP ;  /* 0x0000000000007918 */ /* 0x000fca0000000000 */
[----:B------:R-:W-:Y:S03]  /*567c0*/  HGMMA.64x256x8.F32.TF32 R24, gdesc[UR52], R24, gsb0 ;  /* 0x07e00000341879f0 */ /* 0x000fe60008002818 */
[----:B------:R-:W-:Y:S02]  /*567d0*/  WARPGROUP.DEPBAR.LE gsb0, 0x0 ;  /* 0x00008000000079c5 */ /* 0x000fe40000010000 */
[----:B------:R-:W-:-:S15]  /*567e0*/  WARPGROUP.ARRIVE ;  /* 0x00000000000079c5 */ /* 0x000fde0000000000 */
[----:B------:R-:W-:-:S08]  /*567f0*/  NOP ;  /* 0x0000000000007918 */ /* 0x000fd00000000000 */
[----:B------:R-:W-:Y:S03]  /*56800*/  HGMMA.64x256x8.F32.TF32 R24, gdesc[UR4], R24, gsb0 ;  /* 0x07e00000041879f0 */ /* 0x000fe60008002818 */
[----:B------:R-:W-:Y:S02]  /*56810*/  WARPGROUP.DEPBAR.LE gsb0, 0x0 ;  /* 0x00008000000079c5 */ /* 0x000fe40000010000 */
[----:B------:R-:W-:Y:S04]  /*56820*/  STL.64 [R1], R24 ;  /* 0x0000001801007387 */ /* 0x000fe80000100a00 */
        /* <DEDUP_REMOVED lines=63> */
[----:B--2---:R-:W2:Y:S04]  /*56c20*/  LDL.LU.64 R150, [R1+0x2900] ;  /* 0x0029000001967983 */ /* 0x004ea80000300a00 */
        /* <DEDUP_REMOVED lines=66> */
[----:B------:R-:W-:Y:S02]  /*57050*/  R2UR UR26, R22 ;  /* 0x00000000161a72ca */ /* 0x000fe400000e0000 */
[----:B------:R-:W-:Y:S02]  /*57060*/  R2UR UR27, R23 ;  /* 0x00000000171b72ca */ /* 0x000fe400000e0000 */
[----:B------:R-:W-:Y:S02]  /*57070*/  R2UR UR30, R20 ;  /* 0x00000000141e72ca */ /* 0x000fe400000e0000 */
[----:B------:R-:W-:Y:S02]  /*57080*/  R2UR UR31, R21 ;  /* 0x00000000151f72ca */ /* 0x000fe400000e0000 */
[----:B------:R-:W-:Y:S02]  /*57090*/  R2UR UR34, R18 ;  /* 0x00000000122272ca */ /* 0x000fe400000e0000 */
        /* <DEDUP_REMOVED lines=8> */
[----:B------:R-:W-:Y:S01]  /*57120*/  R2UR UR51, R11 ;  /* 0x000000000b3372ca */ /* 0x000fe200000e0000 */
[----:B------:R-:W-:Y:S01]  /*57130*/  UMOV UR54, UR60 ;  /* 0x0000003c00367c82 */ /* 0x000fe20008000000 */
[----:B------:R-:W-:Y:S01]  /*57140*/  R2UR UR11, R165 ;  /* 0x00000000a50b72ca */ /* 0x000fe200000e0000 */
[----:B------:R-:W-:Y:S01]  /*57150*/  UMOV UR55, UR61 ;  /* 0x0000003d00377c82 */ /* 0x000fe20008000000 */
[----:B------:R-:W3:Y:S04]  /*57160*/  LDL.LU R169, [R1+0x994] ;  /* 0x0009940001a97983 */ /* 0x000ee80000300800 */
[----:B------:R-:W4:Y:S04]  /*57170*/  LDL.LU R168, [R1+0x99c] ;  /* 0x00099c0001a87983 */ /* 0x000f280000300800 */
[----:B------:R-:W4:Y:S04]  /*57180*/  LDL.LU R167, [R1+0x9a0] ;  /* 0x0009a00001a77983 */ /* 0x000f280000300800 */
[----:B------:R-:W4:Y:S04]  /*57190*/  LDL.LU R166, [R1+0x9a4] ;  /* 0x0009a40001a67983 */ /* 0x000f280000300800 */
[----:B------:R-:W4:Y:S04]  /*571a0*/  LDL.LU R6, [R1+0x9a8] ;  /* 0x0009a80001067983 */ /* 0x000f280000300800 */
[----:B------:R-:W3:Y:S04]  /*571b0*/  LDL.LU R170, [R1+0x990] ;  /* 0x0009900001aa7983 */ /* 0x000ee80000300800 */
[----:B------:R-:W4:Y:S04]  /*571c0*/  LDL.LU R20, [R1+0x9ac] ;  /* 0x0009ac0001147983 */ /* 0x000f280000300800 */
[----:B------:R-:W4:Y:S04]  /*571d0*/  LDL.LU R17, [R1+0x9b0] ;  /* 0x0009b00001117983 */ /* 0x000f280000300800 */
[----:B------:R-:W4:Y:S04]  /*571e0*/  LDL.LU R16, [R1+0x9b4] ;  /* 0x0009b40001107983 */ /* 0x000f280000300800 */
[----:B------:R-:W4:Y:S01]  /*571f0*/  LDL.LU R13, [R1+0x9b8] ;  /* 0x0009b800010d7983 */ /* 0x000f220000300800 */
[----:B--2---:R-:W-:-:S06]  /*57200*/  WARPGROUP.ARRIVE ;  /* 0x00000000000079c5 */ /* 0x004fcc0000000000 */
[----:B------:R-:W-:Y:S01]  /*57210*/  HGMMA.64x256x8.F32.TF32 R24, gdesc[UR8], R24, gsb0 ;  /* 0x07e00000081879f0 */ /* 0x000fe20008002818 */
[----:B------:R-:W-:Y:S02]  /*57220*/  R2UR UR10, R162 ;  /* 0x00000000a20a72ca */ /* 0x000fe400000e0000 */
[----:B------:R-:W-:Y:S01]  /*57230*/  R2UR UR11, R163 ;  /* 0x00000000a30b72ca */ /* 0x000fe200000e0000 */
[----:B------:R-:W-:Y:S01]  /*57240*/  UMOV UR8, UR22 ;  /* 0x0000001600087c82 */ /* 0x000fe20008000000 */
[----:B------:R-:W-:Y:S01]  /*57250*/  UMOV UR9, UR23 ;  /* 0x0000001700097c82 */ /* 0x000fe20008000000 */
[----:B------:R-:W-:Y:S02]  /*57260*/  WARPGROUP.DEPBAR.LE gsb0, 0x0 ;  /* 0x00008000000079c5 */ /* 0x000fe40000010000 */
[----:B------:R-:W-:-:S15]  /*57270*/  WARPGROUP.ARRIVE ;  /* 0x00000000000079c5 */ /* 0x000fde0000000000 */
[----:B------:R-:W-:-:S05]  /*57280*/  NOP ;  /* 0x0000000000007918 */ /* 0x000fca0000000000 */
        /* <DEDUP_REMOVED lines=13> */
[----:B------:R-:W-:Y:S02]  /*57360*/  R2UR UR14, R156 ;  /* 0x000000009c0e72ca */ /* 0x000fe400000e0000 */
[----:B------:R-:W-:Y:S01]  /*57370*/  R2UR UR15, R157 ;  /* 0x000000009d0f72ca */ /* 0x000fe200000e0000 */
[----:B------:R-:W-:Y:S02]  /*57380*/  WARPGROUP.DEPBAR.LE gsb0, 0x0 ;  /* 0x00008000000079c5 */ /* 0x000fe40000010000 */
[----:B------:R-:W-:-:S15]  /*57390*/  WARPGROUP.ARRIVE ;  /* 0x00000000000079c5 */ /* 0x000fde0000000000 */
[----:B------:R-:W-:-:S02]  /*573a0*/  NOP ;  /* 0x0000000000007918 */ /* 0x000fc40000000000 */
[----:B------:R-:W-:Y:S01]  /*573b0*/  HGMMA.64x256x8.F32.TF32 R24, gdesc[UR8], R24, gsb0 ;  /* 0x07e00000081879f0 */ /* 0x000fe20008002818 */
[----:B------:R-:W-:Y:S02]  /*573c0*/  R2UR UR18, R154 ;  /* 0x000000009a1272ca */ /* 0x000fe400000e0000 */
[----:B------:R-:W-:Y:S01]  /*573d0*/  R2UR UR19, R155 ;  /* 0x000000009b1372ca */ /* 0x000fe200000e0000 */
[----:B------:R-:W-:Y:S02]  /*573e0*/  WARPGROUP.DEPBAR.LE gsb0, 0x0 ;  /* 0x00008000000079c5 */ /* 0x000fe40000010000 */
[----:B------:R-:W-:-:S15]  /*573f0*/  WARPGROUP.ARRIVE ;  /* 0x00000000000079c5 */ /* 0x000fde0000000000 */
[----:B------:R-:W-:-:S07]  /*57400*/  NOP ;  /* 0x0000000000007918 */ /* 0x000fce0000000000 */
[----:B------:R-:W-:Y:S01]  /*57410*/  HGMMA.64x256x8.F32.TF32 R24, gdesc[UR12], R24, gsb0 ;  /* 0x07e000000c1879f0 */ /* 0x000fe20008002818 */
[----:B------:R-:W-:Y:S02]  /*57420*/  R2UR UR22, R152 ;  /* 0x00000000981672ca */ /* 0x000fe400000e0000 */
[----:B------:R-:W-:Y:S01]  /*57430*/  R2UR UR23, R153 ;  /* 0x00000000991772ca */ /* 0x000fe200000e0000 */
        /* <DEDUP_REMOVED lines=35> */
[----:B------:R-:W-:Y:S01]  /*57670*/  HGMMA.64x256x8.F32.TF32 R24, gdesc[UR48], R24, gsb0 ;  /* 0x07e00000301879f0 */ /* 0x000fe20008002818 */
[----:B------:R-:W-:Y:S01]  /*57680*/  UMOV UR6, UR56 ;  /* 0x0000003800067c82 */ /* 0x000fe20008000000 */
[----:B------:R-:W-:Y:S01]  /*57690*/  UMOV UR7, UR57 ;  /* 0x0000003900077c82 */ /* 0x000fe20008000000 */
[----:B------:R-:W-:Y:S02]  /*576a0*/  WARPGROUP.DEPBAR.LE gsb0, 0x0 ;  /* 0x00008000000079c5 */ /* 0x000fe40000010000 */
[----:B------:R-:W-:-:S15]  /*576b0*/  WARPGROUP.ARRIVE ;  /* 0x00000000000079c5 */ /* 0x000fde0000000000 */
[----:B------:R-:W-:-:S08]  /*576c0*/  NOP ;  /* 0x0000000000007918 */ /* 0x000fd00000000000 */
[----:B------:R-:W-:Y:S01]  /*576d0*/  HGMMA.64x256x8.F32.TF32 R24, gdesc[UR52], R24, gsb0 ;  /* 0x07e00000341879f0 */ /* 0x000fe20008002818 */
[----:B------:R-:W-:-:S04]  /*576e0*/  IADD3 R189, R189, 0x7f, RZ ;  /* 0x0000007fbdbd7810 */ /* 0x000fc80007ffe0ff */
[----:B------:R-:W-:Y:S01]  /*576f0*/  SHF.R.S32.HI R4, RZ, 0x1f, R189 ;  /* 0x0000001fff047819 */ /* 0x000fe200000114bd */
[----:B-1----:R-:W-:-:S03]  /*57700*/  VIADD R3, R3, 0xffffff00 ;  /* 0xffffff0003037836 */ /* 0x002fc60000000000 */
[----:B------:R-:W-:Y:S01]  /*57710*/  LEA.HI R4, R4, R189, RZ, 0x7 ;  /* 0x000000bd04047211 */ /* 0x000fe200078f38ff */
[----:B---3--:R-:W-:-:S03]  /*57720*/  IMAD R3, R170, -0x80, R3 ;  /* 0xffffff80aa037824 */ /* 0x008fc600078e0203 */
[----:B------:R-:W-:Y:S02]  /*57730*/  SHF.R.S32.HI R4, RZ, 0x7, R4 ;  /* 0x00000007ff047819 */ /* 0x000fe40000011404 */
[----:B------:R-:W-:-:S03]  /*57740*/  ISETP.GT.AND P1, PT, R3, RZ, PT ;  /* 0x000000ff0300720c */ /* 0x000fc60003f24270 */
[----:B------:R-:W-:-:S05]  /*57750*/  VIADD R4, R4, 0xfffffffe ;  /* 0xfffffffe04047836 */ /* 0x000fca0000000000 */
[----:B------:R-:W-:Y:S02]  /*57760*/  ISETP.GE.AND P0, PT, R170, R4, PT ;  /* 0x00000004aa00720c */ /* 0x000fe40003f06270 */
[----:B------:R-:W-:-:S04]  /*57770*/  SEL R4, RZ, 0x4, !P1 ;  /* 0x00000004ff047807 */ /* 0x000fc80004800000 */
[----:B------:R-:W-:Y:S02]  /*57780*/  SEL R4, R4, RZ, !P0 ;  /* 0x000000ff04047207 */ /* 0x000fe40004000000 */
[----:B------:R-:W-:Y:S02]  /*57790*/  ISETP.GT.AND P1, PT, R3, 0x1, PT ;  /* 0x000000010300780c */ /* 0x000fe40003f24270 */
[----:B------:R-:W-:Y:S01]  /*577a0*/  ISETP.NE.U32.AND P2, PT, R4, RZ, PT ;  /* 0x000000ff0400720c */ /* 0x000fe20003f45070 */
[----:B------:R-:W-:Y:S01]  /*577b0*/  VIADD R4, R169, 0x1 ;  /* 0x00000001a9047836 */ /* 0x000fe20000000000 */
[----:B------:R-:W-:-:S04]  /*577c0*/  SEL R10, RZ, 0x4, !P1 ;  /* 0x00000004ff0a7807 */ /* 0x000fc80004800000 */
[C---:B------:R-:W-:Y:S02]  /*577d0*/  ISETP.GT.AND P1, PT, R4.reuse, 0x2, PT ;  /* 0x000000020400780c */ /* 0x040fe40003f24270 */
[-C--:B----4-:R-:W-:Y:S02]  /*577e0*/  IADD3 R167, P4, R167, R8.reuse, RZ ;  /* 0x00000008a7a77210 */ /* 0x090fe40007f9e0ff */
[----:B------:R-:W-:Y:S02]  /*577f0*/  SEL R14, R4, RZ, !P1 ;  /* 0x000000ff040e7207 */ /* 0x000fe40004800000 */
[----:B------:R-:W-:Y:S02]  /*57800*/  R2UR UR61, R187 ;  /* 0x00000000bb3d72ca */ /* 0x000fe400000e0000 */
[----:B------:R-:W-:Y:S02]  /*57810*/  R2UR UR60, R218 ;  /* 0x00000000da3c72ca */ /* 0x000fe400000e0000 */
[----:B------:R-:W-:Y:S01]  /*57820*/  IADD3 R6, P5, R6, R8, RZ ;  /* 0x0000000806067210 */ /* 0x000fe20007fbe0ff */
[----:B------:R-:W-:Y:S01]  /*57830*/  IMAD.X R168, R168, 0x1, R2, P4 ;  /* 0x00000001a8a87824 */ /* 0x000fe200020e0602 */
[----:B------:R-:W-:Y:S01]  /*57840*/  SEL R10, R10, RZ, !P0 ;  /* 0x000000ff0a0a7207 */ /* 0x000fe20004000000 */
[----:B------:R-:W-:Y:S01]  /*57850*/  IMAD R12, R14, 0x10000, R252 ;  /* 0x000100000e0c7824 */ /* 0x000fe200078e02fc */
[----:B------:R-:W-:Y:S01]  /*57860*/  STL [R1+0x9a0], R167 ;  /* 0x0009a0a701007387 */ /* 0x000fe20000100800 */
[----:B------:R-:W-:Y:S01]  /*57870*/  IMAD.X R166, R166, 0x1, R2, P5 ;  /* 0x00000001a6a67824 */ /* 0x000fe200028e0602 */
[----:B------:R-:W-:Y:S01]  /*57880*/  ISETP.NE.U32.AND P3, PT, R10, RZ, PT ;  /* 0x000000ff0a00720c */ /* 0x000fe20003f65070 */
[----:B------:R-:W-:Y:S01]  /*57890*/  IMAD.MOV.U32 R10, RZ, RZ, R167 ;  /* 0x000000ffff0a7224 */ /* 0x000fe200078e00a7 */
[----:B------:R1:W-:Y:S01]  /*578a0*/  STL [R1+0x9a8], R6 ;  /* 0x0009a80601007387 */ /* 0x0003e20000100800 */
[----:B------:R-:W-:-:S02]  /*578b0*/  IADD3 R4, R9, 0x100000, R12 ;  /* 0x0010000009047810 */ /* 0x000fc40007ffe00c */
[----:B------:R-:W-:Y:S01]  /*578c0*/  MOV R11, R168 ;  /* 0x000000a8000b7202 */ /* 0x000fe20000000f00 */
[----:B------:R-:W-:Y:S01]  /*578d0*/  STL [R1+0x99c], R168 ;  /* 0x00099ca801007387 */ /* 0x000fe20000100800 */
[----:B------:R-:W-:Y:S02]  /*578e0*/  WARPGROUP.DEPBAR.LE gsb0, 0x0 ;  /* 0x00008000000079c5 */ /* 0x000fe40000010000 */
[----:B------:R-:W-:-:S06]  /*578f0*/  WARPGROUP.ARRIVE ;  /* 0x00000000000079c5 */ /* 0x000fcc0000000000 */
[----:B------:R-:W-:Y:S01]  /*57900*/  HGMMA.64x256x8.F32.TF32 R24, gdesc[UR4], R24, gsb0 ;  /* 0x07e00000041879f0 */ /* 0x000fe20008002818 */
[----:B------:R-:W-:Y:S04]  /*57910*/  STL [R1+0x994], R14 ;  /* 0x0009940e01007387 */ /* 0x000fe80000100800 */
[----:B------:R-:W-:Y:S04]  /*57920*/  STL [R1+0x9a4], R166 ;  /* 0x0009a4a601007387 */ /* 0x000fe80000100800 */
[----:B------:R-:W2:Y:S04]  /*57930*/  LDL.LU R19, [R1+0xa9c] ;  /* 0x000a9c0001137983 */ /* 0x000ea80000300800 */
[----:B------:R-:W3:Y:S04]  /*57940*/  LDL.LU R18, [R1+0xaa0] ;  /* 0x000aa00001127983 */ /* 0x000ee80000300800 */
[----:B------:R-:W4:Y:S01]  /*57950*/  LDL.LU R15, [R1+0xaa4] ;  /* 0x000aa400010f7983 */ /* 0x000f220000300800 */
[----:B------:R-:W-:-:S02]  /*57960*/  ISETP.GT.AND P1, PT, R3, 0x2, PT ;  /* 0x000000020300780c */ /* 0x000fc40003f24270 */
[----:B------:R-:W-:-:S05]  /*57970*/  IADD3 R13, P4, R13, R8, RZ ;  /* 0x000000080d0d7210 */ /* 0x000fca0007f9e0ff */
[----:B------:R-:W-:Y:S01]  /*57980*/  IMAD.X R16, R16, 0x1, R2, P4 ;  /* 0x0000000110107824 */ /* 0x000fe200020e0602 */
[----:B------:R-:W-:Y:S02]  /*57990*/  WARPGROUP.DEPBAR.LE gsb0, 0x0 ;  /* 0x00008000000079c5 */ /* 0x000fe40000010000 */
[----:B------:R-:W-:Y:S06]  /*579a0*/  BAR.SYNC.DEFER_BLOCKING 0x0 ;  /* 0x0000000000007b1d */ /* 0x000fec0000010000 */
[----:B------:R-:W-:Y:S01]  /*579b0*/  @!PT LDS RZ, [RZ] ;  /* 0x00000000fffff984 */ /* 0x000fe20000000800 */
[----:B------:R-:W-:Y:S01]  /*579c0*/  @!PT LDS RZ, [RZ] ;  /* 0x00000000fffff984 */ /* 0x000fe20000000800 */
[----:B------:R-:W-:Y:S01]  /*579d0*/  @!PT LDS RZ, [RZ] ;  /* 0x00000000fffff984 */ /* 0x000fe20000000800 */
[----:B------:R1:W-:Y:S02]  /*579e0*/  LDGSTS.E [R4+-0x40000], desc[UR60][R10.64], P2 ;  /* 0xc00000000a047fae */ /* 0x0003e4000912187c */
[----:B-1----:R-:W-:-:S02]  /*579f0*/  IMAD.MOV.U32 R10, RZ, RZ, R6 ;  /* 0x000000ffff0a7224 */ /* 0x002fc400078e0006 */
[----:B------:R-:W4:Y:S01]  /*57a00*/  LDL.LU R6, [R1+0xaa8] ;  /* 0x000aa80001067983 */ /* 0x000f220000300800 */
[----:B------:R-:W-:-:S05]  /*57a10*/  IMAD.MOV.U32 R11, RZ, RZ, R166 ;  /* 0x000000ffff0b7224 */ /* 0x000fca00078e00a6 */
[----:B------:R1:W-:Y:S01]  /*57a20*/  LDGSTS.E [R4+-0x3fffc], desc[UR60][R10.64], P3 ;  /* 0xc00040000a047fae */ /* 0x0003e2000992187c */
[----:B------:R-:W-:Y:S02]  /*57a30*/  IADD3 R17, P3, R17, R8, RZ ;  /* 0x0000000811117210 */ /* 0x000fe40007f7e0ff */
[----:B-1----:R-:W-:Y:S02]  /*57a40*/  SEL R10, RZ, 0x4, !P1 ;  /* 0x00000004ff0a7807 */ /* 0x002fe40004800000 */
[----:B------:R-:W-:Y:S02]  /*57a50*/  ISETP.GT.AND P1, PT, R3, 0x3, PT ;  /* 0x000000030300780c */ /* 0x000fe40003f24270 */
[----:B------:R-:W-:-:S04]  /*57a60*/  SEL R10, R10, RZ, !P0 ;  /* 0x000000ff0a0a7207 */ /* 0x000fc80004000000 */
[----:B------:R-:W-:Y:S02]  /*57a70*/  ISETP.NE.U32.AND P2, PT, R10, RZ, PT ;  /* 0x000000ff0a00720c */ /* 0x000fe40003f45070 */
[----:B------:R-:W-:Y:S01]  /*57a80*/  SEL R10, RZ, 0x4, !P1 ;  /* 0x00000004ff0a7807 */ /* 0x000fe20004800000 */
[----:B------:R-:W-:-:S03]  /*57a90*/  IMAD.X R20, R20, 0x1, R2, P3 ;  /* 0x0000000114147824 */ /* 0x000fc600018e0602 */
[----:B------:R-:W-:Y:S01]  /*57aa0*/  SEL R10, R10, RZ, !P0 ;  /* 0x000000ff0a0a7207 */ /* 0x000fe20004000000 */
[----:B------:R-:W-:Y:S01]  /*57ab0*/  STL [R1+0x9b0], R17 ;  /* 0x0009b01101007387 */ /* 0x000fe20000100800 */
[----:B------:R-:W-:Y:S02]  /*57ac0*/  IMAD.MOV.U32 R11, RZ, RZ, R20 ;  /* 0x000000ffff0b7224 */ /* 0x000fe400078e0014 */
[----:B------:R-:W-:Y:S01]  /*57ad0*/  ISETP.NE.U32.AND P1, PT, R10, RZ, PT ;  /* 0x000000ff0a00720c */ /* 0x000fe20003f25070 */
[----:B------:R1:W-:Y:S01]  /*57ae0*/  STL [R1+0x9ac], R20 ;  /* 0x0009ac1401007387 */ /* 0x0003e20000100800 */
[----:B------:R-:W-:-:S03]  /*57af0*/  IMAD.MOV.U32 R10, RZ, RZ, R17 ;  /* 0x000000ffff0a7224 */ /* 0x000fc600078e0011 */
[----:B------:R-:W-:Y:S04]  /*57b00*/  STL [R1+0x9b8], R13 ;  /* 0x0009b80d01007387 */ /* 0x000fe80000100800 */
[----:B------:R1:W-:Y:S04]  /*57b10*/  STL [R1+0x9b4], R16 ;  /* 0x0009b41001007387 */ /* 0x0003e80000100800 */
[----:B-1----:R-:W4:Y:S04]  /*57b20*/  LDL.LU R20, [R1+0xaac] ;  /* 0x000aac0001147983 */ /* 0x002f280000300800 */
[----:B------:R-:W4:Y:S04]  /*57b30*/  LDL.LU R17, [R1+0xab0] ;  /* 0x000ab00001117983 */ /* 0x000f280000300800 */
[----:B------:R1:W-:Y:S02]  /*57b40*/  LDGSTS.E [R4+-0x3fff8], desc[UR60][R10.64], P2 ;  /* 0xc00080000a047fae */ /* 0x0003e4000912187c */
[----:B-1----:R-:W-:Y:S01]  /*57b50*/  MOV R11, R16 ;  /* 0x00000010000b7202 */ /* 0x002fe20000000f00 */
[----:B------:R-:W-:Y:S01]  /*57b60*/  IMAD.MOV.U32 R10, RZ, RZ, R13 ;  /* 0x000000ffff0a7224 */ /* 0x000fe200078e000d */
[----:B------:R-:W4:Y:S04]  /*57b70*/  LDL.LU R16, [R1+0xab4] ;  /* 0x000ab40001107983 */ /* 0x000f280000300800 */
[----:B------:R-:W4:Y:S04]  /*57b80*/  LDL.LU R13, [R1+0xab8] ;  /* 0x000ab800010d7983 */ /* 0x000f280000300800 */
[----:B------:R1:W-:Y:S01]  /*57b90*/  LDGSTS.E [R4+-0x3fff4], desc[UR60][R10.64], P1 ;  /* 0xc000c0000a047fae */ /* 0x0003e2000892187c */
[----:B------:R-:W-:-:S02]  /*57ba0*/  ISETP.GT.AND P1, PT, R3, 0x20, PT ;  /* 0x000000200300780c */ /* 0x000fc40003f24270 */
[----:B---3--:R-:W-:Y:S02]  /*57bb0*/  IADD3 R18, P3, R18, R8, RZ ;  /* 0x0000000812127210 */ /* 0x008fe40007f7e0ff */
[----:B-1----:R-:W-:Y:S02]  /*57bc0*/  SEL R10, RZ, 0x4, !P1 ;  /* 0x00000004ff0a7807 */ /* 0x002fe40004800000 */
[----:B------:R-:W-:Y:S02]  /*57bd0*/  ISETP.GT.AND P1, PT, R3, 0x21, PT ;  /* 0x000000210300780c */ /* 0x000fe40003f24270 */
[----:B------:R-:W-:-:S04]  /*57be0*/  SEL R10, R10, RZ, !P0 ;  /* 0x000000ff0a0a7207 */ /* 0x000fc80004000000 */
[----:B------:R-:W-:Y:S02]  /*57bf0*/  ISETP.NE.U32.AND P2, PT, R10, RZ, PT ;  /* 0x000000ff0a00720c */ /* 0x000fe40003f45070 */
[----:B------:R-:W-:Y:S01]  /*57c00*/  SEL R10, RZ, 0x4, !P1 ;  /* 0x00000004ff0a7807 */ /* 0x000fe20004800000 */
[----:B--2---:R-:W-:-:S03]  /*57c10*/  IMAD.X R19, R19, 0x1, R2, P3 ;  /* 0x0000000113137824 */ /* 0x004fc600018e0602 */
[----:B------:R-:W-:Y:S01]  /*57c20*/  SEL R10, R10, RZ, !P0 ;  /* 0x000000ff0a0a7207 */ /* 0x000fe20004000000 */
[----:B------:R-:W-:Y:S01]  /*57c30*/  STL [R1+0xaa0], R18 ;  /* 0x000aa01201007387 */ /* 0x000fe20000100800 */
[----:B------:R-:W-:Y:S02]  /*57c40*/  IMAD.MOV.U32 R11, RZ, RZ, R19 ;  /* 0x000000ffff0b7224 */ /* 0x000fe400078e0013 */
[----:B------:R-:W-:Y:S01]  /*57c50*/  ISETP.NE.U32.AND P1, PT, R10, RZ, PT ;  /* 0x000000ff0a00720c */ /* 0x000fe20003f25070 */
[----:B------:R1:W-:Y:S01]  /*57c60*/  STL [R1+0xa9c], R19 ;  /* 0x000a9c1301007387 */ /* 0x0003e20000100800 */
[----:B------:R-:W-:-:S05]  /*57c70*/  IMAD.MOV.U32 R10, RZ, RZ, R18 ;  /* 0x000000ffff0a7224 */ /* 0x000fca00078e0012 */
[----:B------:R2:W-:Y:S01]  /*57c80*/  LDGSTS.E [R4+-0x3c000], desc[UR60][R10.64], P2 ;  /* 0xc40000000a047fae */ /* 0x0005e2000912187c */
[----:B----4-:R-:W-:-:S05]  /*57c90*/  IADD3 R6, P4, R6, R8, RZ ;  /* 0x0000000806067210 */ /* 0x010fca0007f9e0ff */
[----:B------:R-:W-:Y:S01]  /*57ca0*/  IMAD.X R15, R15, 0x1, R2, P4 ;  /* 0x000000010f0f7824 */ /* 0x000fe200020e0602 */
[----:B------:R-:W-:Y:S04]  /*57cb0*/  STL [R1+0xaa8], R6 ;  /* 0x000aa80601007387 */ /* 0x000fe80000100800 */
[----:B------:R3:W-:Y:S01]  /*57cc0*/  STL [R1+0xaa4], R15 ;  /* 0x000aa40f01007387 */ /* 0x0007e20000100800 */
[----:B--2---:R-:W-:-:S03]  /*57cd0*/  IMAD.MOV.U32 R11, RZ, RZ, R15 ;  /* 0x000000ffff0b7224 */ /* 0x004fc600078e000f */
[----:B-1----:R-:W2:Y:S01]  /*57ce0*/  LDL.LU R19, [R1+0xb9c] ;  /* 0x000b9c0001137983 */ /* 0x002ea20000300800 */
[----:B------:R-:W-:-:S03]  /*57cf0*/  IMAD.MOV.U32 R10, RZ, RZ, R6 ;  /* 0x000000ffff0a7224 */ /* 0x000fc600078e0006 */
[----:B------:R-:W4:Y:S04]  /*57d00*/  LDL.LU R18, [R1+0xba0] ;  /* 0x000ba00001127983 */ /* 0x000f280000300800 */
[----:B---3--:R-:W3:Y:S04]  /*57d10*/  LDL.LU R15, [R1+0xba4] ;  /* 0x000ba400010f7983 */ /* 0x008ee80000300800 */
[----:B------:R-:W3:Y:S04]  /*57d20*/  LDL.LU R6, [R1+0xba8] ;  /* 0x000ba80001067983 */ /* 0x000ee80000300800 */
[----:B------:R1:W-:Y:S01]  /*57d30*/  LDGSTS.E [R4+-0x3bffc], desc[UR60][R10.64], P1 ;  /* 0xc40040000a047fae */ /* 0x0003e2000892187c */
[----:B------:R-:W-:-:S04]  /*57d40*/  ISETP.GT.AND P1, PT, R3, 0x22, PT ;  /* 0x000000220300780c */ /* 0x000fc80003f24270 */
[----:B-1----:R-:W-:Y:S02]  /*57d50*/  SEL R10, RZ, 0x4, !P1 ;  /* 0x00000004ff0a7807 */ /* 0x002fe40004800000 */
[----:B------:R-:W-:Y:S02]  /*57d60*/  ISETP.GT.AND P1, PT, R3, 0x23, PT ;  /* 0x000000230300780c */ /* 0x000fe40003f24270 */
[----:B------:R-:W-:-:S04]  /*57d70*/  SEL R10, R10, RZ, !P0 ;  /* 0x000000ff0a0a7207 */ /* 0x000fc80004000000 */
[----:B------:R-:W-:Y:S02]  /*57d80*/  ISETP.NE.U32.AND P2, PT, R10, RZ, PT ;  /* 0x000000ff0a00720c */ /* 0x000fe40003f45070 */
[----:B------:R-:W-:Y:S02]  /*57d90*/  SEL R10, RZ, 0x4, !P1 ;  /* 0x00000004ff0a7807 */ /* 0x000fe40004800000 */
[----:B------:R-:W-:Y:S02]  /*57da0*/  IADD3 R17, P3, R17, R8, RZ ;  /* 0x0000000811117210 */ /* 0x000fe40007f7e0ff */
[----:B------:R-:W-:-:S03]  /*57db0*/  SEL R10, R10, RZ, !P0 ;  /* 0x000000ff0a0a7207 */ /* 0x000fc60004000000 */
[----:B------:R-:W-:Y:S01]  /*57dc0*/  IMAD.X R20, R20, 0x1, R2, P3 ;  /* 0x0000000114147824 */ /* 0x000fe200018e0602 */
[----:B------:R-:W-:Y:S01]  /*57dd0*/  ISETP.NE.U32.AND P1, PT, R10, RZ, PT ;  /* 0x000000ff0a00720c */ /* 0x000fe20003f25070 */
[----:B------:R-:W-:Y:S01]  /*57de0*/  IMAD.MOV.U32 R10, RZ, RZ, R17 ;  /* 0x000000ffff0a7224 */ /* 0x000fe200078e0011 */
[----:B------:R-:W-:Y:S01]  /*57df0*/  STL [R1+0xab0], R17 ;  /* 0x000ab01101007387 */ /* 0x000fe20000100800 */
[----:B------:R-:W-:-:S03]  /*57e00*/  IMAD.MOV.U32 R11, RZ, RZ, R20 ;  /* 0x000000ffff0b7224 */ /* 0x000fc600078e0014 */
[----:B------:R1:W-:Y:S04]  /*57e10*/  STL [R1+0xaac], R20 ;  /* 0x000aac1401007387 */ /* 0x0003e80000100800 */
[----:B------:R1:W-:Y:S01]  /*57e20*/  LDGSTS.E [R4+-0x3bff8], desc[UR60][R10.64], P2 ;  /* 0xc40080000a047fae */ /* 0x0003e2000912187c */
[----:B------:R-:W-:-:S04]  /*57e30*/  IADD3 R13, P4, R13, R8, RZ ;  /* 0x000000080d0d7210 */ /* 0x000fc80007f9e0ff */
[----:B------:R-:W-:Y:S01]  /*57e40*/  IADD3.X R16, R16, R2, RZ, P4, !PT ;  /* 0x0000000210107210 */ /* 0x000fe200027fe4ff */
[----:B------:R-:W-:Y:S04]  /*57e50*/  STL [R1+0xab8], R13 ;  /* 0x000ab80d01007387 */ /* 0x000fe80000100800 */
[----:B------:R1:W-:Y:S02]  /*57e60*/  STL [R1+0xab4], R16 ;  /* 0x000ab41001007387 */ /* 0x0003e40000100800 */
[----:B-1----:R-:W-:Y:S02]  /*57e70*/  IMAD.MOV.U32 R11, RZ, RZ, R16 ;  /* 0x000000ffff0b7224 */ /* 0x002fe400078e0010 */
[----:B------:R-:W3:Y:S01]  /*57e80*/  LDL.LU R20, [R1+0xbac] ;  /* 0x000bac0001147983 */ /* 0x000ee20000300800 */
[----:B------:R-:W-:-:S03]  /*57e90*/  IMAD.MOV.U32 R10, RZ, RZ, R13 ;  /* 0x000000ffff0a7224 */ /* 0x000fc600078e000d */
[----:B------:R-:W3:Y:S04]  /*57ea0*/  LDL.LU R17, [R1+0xbb0] ;  /* 0x000bb00001117983 */ /* 0x000ee80000300800 */
[----:B------:R-:W3:Y:S04]  /*57eb0*/  LDL.LU R16, [R1+0xbb4] ;  /* 0x000bb40001107983 */ /* 0x000ee80000300800 */
[----:B------:R-:W3:Y:S04]  /*57ec0*/  LDL.LU R13, [R1+0xbb8] ;  /* 0x000bb800010d7983 */ /* 0x000ee80000300800 */
[----:B------:R1:W-:Y:S01]  /*57ed0*/  LDGSTS.E [R4+-0x3bff4], desc[UR60][R10.64], P1 ;  /* 0xc400c0000a047fae */ /* 0x0003e2000892187c */
[----:B------:R-:W-:-:S04]  /*57ee0*/  ISETP.GT.AND P1, PT, R3, 0x40, PT ;  /* 0x000000400300780c */ /* 0x000fc80003f24270 */
[----:B-1----:R-:W-:Y:S02]  /*57ef0*/  SEL R10, RZ, 0x4, !P1 ;  /* 0x00000004ff0a7807 */ /* 0x002fe40004800000 */
[----:B------:R-:W-:Y:S02]  /*57f00*/  ISETP.GT.AND P1, PT, R3, 0x41, PT ;  /* 0x000000410300780c */ /* 0x000fe40003f24270 */
[----:B------:R-:W-:-:S04]  /*57f10*/  SEL R10, R10, RZ, !P0 ;  /* 0x000000ff0a0a7207 */ /* 0x000fc80004000000 */
[----:B------:R-:W-:Y:S02]  /*57f20*/  ISETP.NE.U32.AND P2, PT, R10, RZ, PT ;  /* 0x000000ff0a00720c */ /* 0x000fe40003f45070 */
[----:B------:R-:W-:-:S04]  /*57f30*/  SEL R10, RZ, 0x4, !P1 ;  /* 0x00000004ff0a7807 */ /* 0x000fc80004800000 */
[----:B------:R-:W-:-:S04]  /*57f40*/  SEL R10, R10, RZ, !P0 ;  /* 0x000000ff0a0a7207 */ /* 0x000fc80004000000 */
[----:B------:R-:W-:Y:S02]  /*57f50*/  ISETP.NE.U32.AND P1, PT, R10, RZ, PT ;  /* 0x000000ff0a00720c */ /* 0x000fe40003f25070 */
[----:B----4-:R-:W-:-:S05]  /*57f60*/  IADD3 R18, P3, R18, R8, RZ ;  /* 0x0000000812127210 */ /* 0x010fca0007f7e0ff */
[----:B--2---:R-:W-:Y:S01]  /*57f70*/  IMAD.X R19, R19, 0x1, R2, P3 ;  /* 0x0000000113137824 */ /* 0x004fe200018e0602 */
[----:B---3--:R-:W-:Y:S01]  /*57f80*/  IADD3 R6, P4, R6, R8, RZ ;  /* 0x0000000806067210 */ /* 0x008fe20007f9e0ff */
[----:B------:R-:W-:-:S03]  /*57f90*/  IMAD.MOV.U32 R10, RZ, RZ, R18 ;  /* 0x000000ffff0a7224 */ /* 0x000fc600078e0012 */
[----:B------:R-:W-:Y:S01]  /*57fa0*/  MOV R11, R19 ;  /* 0x00000013000b7202 */ /* 0x000fe20000000f00 */
[----:B------:R-:W-:Y:S01]  /*57fb0*/  STL [R1+0xba0], R18 ;  /* 0x000ba01201007387 */ /* 0x000fe20000100800 */
[----:B------:R-:W-:-:S03]  /*57fc0*/  IMAD.X R15, R15, 0x1, R2, P4 ;  /* 0x000000010f0f7824 */ /* 0x000fc600020e0602 */
[----:B------:R1:W-:Y:S04]  /*57fd0*/  STL [R1+0xb9c], R19 ;  /* 0x000b9c1301007387 */ /* 0x0003e80000100800 */
[----:B------:R-:W-:Y:S04]  /*57fe0*/  STL [R1+0xba8], R6 ;  /* 0x000ba80601007387 */ /* 0x000fe80000100800 */
[----:B------:R2:W-:Y:S04]  /*57ff0*/  STL [R1+0xba4], R15 ;  /* 0x000ba40f01007387 */ /* 0x0005e80000100800 */
[----:B------:R3:W-:Y:S04]  /*58000*/  LDGSTS.E [R4+-0x38000], desc[UR60][R10.64], P2 ;  /* 0xc80000000a047fae */ /* 0x0007e8000912187c */
[----:B-1----:R-:W4:Y:S04]  /*58010*/  LDL.LU R19, [R1+0xc9c] ;  /* 0x000c9c0001137983 */ /* 0x002f280000300800 */
[----:B------:R-:W4:Y:S01]  /*58020*/  LDL.LU R18, [R1+0xca0] ;  /* 0x000ca00001127983 */ /* 0x000f220000300800 */
[----:B---3--:R-:W-:-:S02]  /*58030*/  IMAD.MOV.U32 R11, RZ, RZ, R15 ;  /* 0x000000ffff0b7224 */ /* 0x008fc400078e000f */
[----:B------:R-:W-:Y:S01]  /*58040*/  IMAD.MOV.U32 R10, RZ, RZ, R6 ;  /* 0x000000ffff0a7224 */ /* 0x000fe200078e0006 */
[----:B--2---:R-:W2:Y:S04]  /*58050*/  LDL.LU R15, [R1+0xca4] ;  /* 0x000ca400010f7983 */ /* 0x004ea80000300800 */
        /* <DEDUP_REMOVED lines=11> */
[----:B------:R-:W-:Y:S01]  /*58110*/  IADD3 R13, P4, R13, R8, RZ ;  /* 0x000000080d0d7210 */ /* 0x000fe20007f9e0ff */
[----:B------:R-:W-:Y:S01]  /*58120*/  STL [R1+0xbb0], R17 ;  /* 0x000bb01101007387 */ /* 0x000fe20000100800 */
[----:B------:R-:W-:-:S03]  /*58130*/  ISETP.NE.U32.AND P1, PT, R10, RZ, PT ;  /* 0x000000ff0a00720c */ /* 0x000fc60003f25070 */
[----:B------:R-:W-:Y:S01]  /*58140*/  IMAD.X R16, R16, 0x1, R2, P4 ;  /* 0x0000000110107824 */ /* 0x000fe200020e0602 */
[----:B------:R1:W-:Y:S01]  /*58150*/  STL [R1+0xbac], R20 ;  /* 0x000bac1401007387 */ /* 0x0003e20000100800 */
[----:B------:R-:W-:Y:S02]  /*58160*/  IMAD.MOV.U32 R10, RZ, RZ, R17 ;  /* 0x000000ffff0a7224 */ /* 0x000fe400078e0011 */
[----:B------:R-:W-:Y:S01]  /*58170*/  IMAD.MOV.U32 R11, RZ, RZ, R20 ;  /* 0x000000ffff0b7224 */ /* 0x000fe200078e0014 */
[----:B------:R-:W-:Y:S04]  /*58180*/  STL [R1+0xbb8], R13 ;  /* 0x000bb80d01007387 */ /* 0x000fe80000100800 */
[----:B------:R1:W-:Y:S04]  /*58190*/  STL [R1+0xbb4], R16 ;  /* 0x000bb41001007387 */ /* 0x0003e80000100800 */
[----:B-1----:R-:W2:Y:S04]  /*581a0*/  LDL.LU R20, [R1+0xcac] ;  /* 0x000cac0001147983 */ /* 0x002ea80000300800 */
[----:B------:R-:W2:Y:S04]  /*581b0*/  LDL.LU R17, [R1+0xcb0] ;  /* 0x000cb00001117983 */ /* 0x000ea80000300800 */
[----:B------:R1:W-:Y:S02]  /*581c0*/  LDGSTS.E [R4+-0x37ff8], desc[UR60][R10.64], P2 ;  /* 0xc80080000a047fae */ /* 0x0003e4000912187c */
[----:B-1----:R-:W-:Y:S01]  /*581d0*/  MOV R11, R16 ;  /* 0x00000010000b7202 */ /* 0x002fe20000000f00 */
[----:B------:R-:W-:Y:S01]  /*581e0*/  IMAD.MOV.U32 R10, RZ, RZ, R13 ;  /* 0x000000ffff0a7224 */ /* 0x000fe200078e000d */
[----:B------:R-:W2:Y:S04]  /*581f0*/  LDL.LU R16, [R1+0xcb4] ;  /* 0x000cb40001107983 */ /* 0x000ea80000300800 */
[----:B------:R-:W2:Y:S04]  /*58200*/  LDL.LU R13, [R1+0xcb8] ;  /* 0x000cb800010d7983 */ /* 0x000ea80000300800 */
        /* <DEDUP_REMOVED lines=10> */
[----:B------:R-:W-:Y:S01]  /*582b0*/  IMAD.X R19, R19, 0x1, R2, P3 ;  /* 0x0000000113137824 */ /* 0x000fe200018e0602 */
[----:B---3--:R-:W-:Y:S01]  /*582c0*/  IADD3 R6, P4, R6, R8, RZ ;  /* 0x0000000806067210 */ /* 0x008fe20007f9e0ff */
[----:B------:R-:W-:Y:S01]  /*582d0*/  STL [R1+0xca0], R18 ;  /* 0x000ca01201007387 */ /* 0x000fe20000100800 */
[----:B------:R-:W-:-:S03]  /*582e0*/  IMAD.MOV.U32 R10, RZ, RZ, R18 ;  /* 0x000000ffff0a7224 */ /* 0x000fc600078e0012 */
[----:B--2---:R-:W-:Y:S01]  /*582f0*/  IMAD.X R15, R15, 0x1, R2, P4 ;  /* 0x000000010f0f7824 */ /* 0x004fe200020e0602 */
[----:B------:R1:W-:Y:S01]  /*58300*/  STL [R1+0xc9c], R19 ;  /* 0x000c9c1301007387 */ /* 0x0003e20000100800 */
[----:B------:R-:W-:-:S03]  /*58310*/  IMAD.MOV.U32 R11, RZ, RZ, R19 ;  /* 0x000000ffff0b7224 */ /* 0x000fc600078e0013 */
[----:B------:R-:W-:Y:S04]  /*58320*/  STL [R1+0xca8], R6 ;  /* 0x000ca80601007387 */ /* 0x000fe80000100800 */
[----:B------:R2:W-:Y:S04]  /*58330*/  STL [R1+0xca4], R15 ;  /* 0x000ca40f01007387 */ /* 0x0005e80000100800 */
[----:B-1----:R-:W3:Y:S04]  /*58340*/  LDL.LU R19, [R1+0x9bc] ;  /* 0x0009bc0001137983 */ /* 0x002ee80000300800 */
[----:B------:R-:W4:Y:S04]  /*58350*/  LDL.LU R18, [R1+0x9c0] ;  /* 0x0009c00001127983 */ /* 0x000f280000300800 */
[----:B------:R1:W-:Y:S02]  /*58360*/  LDGSTS.E [R4+-0x34000], desc[UR60][R10.64], P2 ;  /* 0xcc0000000a047fae */ /* 0x0003e4000912187c */
[----:B-1----:R-:W-:-:S02]  /*58370*/  IMAD.MOV.U32 R11, RZ, RZ, R15 ;  /* 0x000000ffff0b7224 */ /* 0x002fc400078e000f */
[----:B------:R-:W-:Y:S01]  /*58380*/  IMAD.MOV.U32 R10, RZ, RZ, R6 ;  /* 0x000000ffff0a7224 */ /* 0x000fe200078e0006 */
[----:B--2---:R-:W2:Y:S04]  /*58390*/  LDL.LU R15, [R1+0x9c4] ;  /* 0x0009c400010f7983 */ /* 0x004ea80000300800 */
[----:B------:R-:W2:Y:S04]  /*583a0*/  LDL.LU R6, [R1+0x9c8] ;  /* 0x0009c80001067983 */ /* 0x000ea80000300800 */
[----:B------:R1:W-:Y:S01]  /*583b0*/  LDGSTS.E [R4+-0x33ffc], desc[UR60][R10.64], P1 ;  /* 0xcc0040000a047fae */ /* 0x0003e2000892187c */
[----:B------:R-:W-:-:S04]  /*583c0*/  ISETP.GT.AND P1, PT, R3, 0x62, PT ;  /* 0x000000620300780c */ /* 0x000fc80003f24270 */
[----:B-1----:R-:W-:Y:S02]  /*583d0*/  SEL R10, RZ, 0x4, !P1 ;  /* 0x00000004ff0a7807 */ /* 0x002fe40004800000 */
[----:B------:R-:W-:Y:S02]  /*583e0*/  ISETP.GT.AND P1, PT, R3, 0x63, PT ;  /* 0x000000630300780c */ /* 0x000fe40003f24270 */
[----:B------:R-:W-:Y:S02]  /*583f0*/  SEL R10, R10, RZ, !P0 ;  /* 0x000000ff0a0a7207 */ /* 0x000fe40004000000 */
[----:B------:R-:W-:Y:S02]  /*58400*/  IADD3 R17, P3, R17, R8, RZ ;  /* 0x0000000811117210 */ /* 0x000fe40007f7e0ff */
[----:B------:R-:W-:Y:S02]  /*58410*/  ISETP.NE.U32.AND P2, PT, R10, RZ, PT ;  /* 0x000000ff0a00720c */ /* 0x000fe40003f45070 */
[----:B------:R-:W-:Y:S01]  /*58420*/  SEL R10, RZ, 0x4, !P1 ;  /* 0x00000004ff0a7807 */ /* 0x000fe20004800000 */
[----:B------:R-:W-:-:S03]  /*58430*/  IMAD.X R20, R20, 0x1, R2, P3 ;  /* 0x0000000114147824 */ /* 0x000fc600018e0602 */
[----:B------:R-:W-:Y:S02]  /*58440*/  SEL R10, R10, RZ, !P0 ;  /* 0x000000ff0a0a7207 */ /* 0x000fe40004000000 */
[----:B------:R-:W-:Y:S01]  /*58450*/  IADD3 R13, P4, R13, R8, RZ ;  /* 0x000000080d0d7210 */ /* 0x000fe20007f9e0ff */
[----:B------:R-:W-:Y:S01]  /*58460*/  IMAD.MOV.U32 R11, RZ, RZ, R20 ;  /* 0x000000ffff0b7224 */ /* 0x000fe200078e0014 */
[----:B------:R-:W-:Y:S01]  /*58470*/  ISETP.NE.U32.AND P1, PT, R10, RZ, PT ;  /* 0x000000ff0a00720c */ /* 0x000fe20003f25070 */
[----:B------:R-:W-:Y:S01]  /*58480*/  IMAD.MOV.U32 R10, RZ, RZ, R17 ;  /* 0x000000ffff0a7224 */ /* 0x000fe200078e0011 */
[----:B------:R-:W-:Y:S01]  /*58490*/  IADD3.X R16, R16, R2, RZ, P4, !PT ;  /* 0x0000000210107210 */ /* 0x000fe200027fe4ff */
[----:B------:R-:W-:Y:S04]  /*584a0*/  STL [R1+0xcb0], R17 ;  /* 0x000cb01101007387 */ /* 0x000fe80000100800 */
[----:B------:R1:W-:Y:S04]  /*584b0*/  STL [R1+0xcac], R20 ;  /* 0x000cac1401007387 */ /* 0x0003e80000100800 */
[----:B------:R-:W-:Y:S04]  /*584c0*/  STL [R1+0xcb8], R13 ;  /* 0x000cb80d01007387 */ /* 0x000fe80000100800 */
[----:B------:R1:W-:Y:S04]  /*584d0*/  STL [R1+0xcb4], R16 ;  /* 0x000cb41001007387 */ /* 0x0003e80000100800 */
[----:B------:R1:W-:Y:S04]  /*584e0*/  LDGSTS.E [R4+-0x33ff8], desc[UR60][R10.64], P2 ;  /* 0xcc0080000a047fae */ /* 0x0003e8000912187c */
[----:B-1----:R-:W2:Y:S04]  /*584f0*/  LDL.LU R20, [R1+0x9cc] ;  /* 0x0009cc0001147983 */ /* 0x002ea80000300800 */
[----:B------:R-:W2:Y:S01]  /*58500*/  LDL.LU R17, [R1+0x9d0] ;  /* 0x0009d00001117983 */ /* 0x000ea20000300800 */
[----:B------:R-:W-:-:S02]  /*58510*/  IMAD.MOV.U32 R11, RZ, RZ, R16 ;  /* 0x000000ffff0b7224 */ /* 0x000fc400078e0010 */
[----:B------:R-:W-:Y:S01]  /*58520*/  IMAD.MOV.U32 R10, RZ, RZ, R13 ;  /* 0x000000ffff0a7224 */ /* 0x000fe200078e000d */
[----:B------:R-:W2:Y:S04]  /*58530*/  LDL.LU R16, [R1+0x9d4] ;  /* 0x0009d40001107983 */ /* 0x000ea80000300800 */
[----:B------:R-:W2:Y:S01]  /*58540*/  LDL.LU R13, [R1+0x9d8] ;  /* 0x0009d800010d7983 */ /* 0x000ea20000300800 */
[----:B------:R-:W-:-:S03]  /*58550*/  ISETP.GT.AND P2, PT, R3, 0x4, PT ;  /* 0x000000040300780c */ /* 0x000fc60003f44270 */
[----:B------:R1:W-:Y:S01]  /*58560*/  LDGSTS.E [R4+-0x33ff4], desc[UR60][R10.64], P1 ;  /* 0xcc00c0000a047fae */ /* 0x0003e2000892187c */
[----:B------:R-:W-:Y:S02]  /*58570*/  ISETP.GT.AND P1, PT, R3, 0x5, PT ;  /* 0x000000050300780c */ /* 0x000fe40003f24270 */
[----:B-1----:R-:W-:-:S04]  /*58580*/  SEL R4, RZ, 0x4, !P2 ;  /* 0x00000004ff047807 */ /* 0x002fc80005000000 */
[----:B------:R-:W-:Y:S02]  /*58590*/  SEL R4, R4, RZ, !P0 ;  /* 0x000000ff04047207 */ /* 0x000fe40004000000 */
[----:B------:R-:W-:Y:S02]  /*585a0*/  SEL R10, RZ, 0x4, !P1 ;  /* 0x00000004ff0a7807 */ /* 0x000fe40004800000 */
[----:B------:R-:W-:Y:S02]  /*585b0*/  ISETP.NE.U32.AND P1, PT, R4, RZ, PT ;  /* 0x000000ff0400720c */ /* 0x000fe40003f25070 */
[----:B------:R-:W-:Y:S02]  /*585c0*/  SEL R10, R10, RZ, !P0 ;  /* 0x000000ff0a0a7207 */ /* 0x000fe40004000000 */
[----:B------:R-:W-:Y:S02]  /*585d0*/  LOP3.LUT R4, R9, 0x10, RZ, 0x3c, !PT ;  /* 0x0000001009047812 */ /* 0x000fe400078e3cff */
[----:B------:R-:W-:-:S02]  /*585e0*/  ISETP.NE.U32.AND P2, PT, R10, RZ, PT ;  /* 0x000000ff0a00720c */ /* 0x000fc40003f45070 */
[----:B------:R-:W-:Y:S02]  /*585f0*/  IADD3 R4, R4, 0x100000, R12 ;  /* 0x0010000004047810 */ /* 0x000fe40007ffe00c */
[----:B----4-:R-:W-:-:S05]  /*58600*/  IADD3 R18, P3, R18, R8, RZ ;  /* 0x0000000812127210 */ /* 0x010fca0007f7e0ff */
[----:B---3--:R-:W-:Y:S01]  /*58610*/  IMAD.X R19, R19, 0x1, R2, P3 ;  /* 0x0000000113137824 */ /* 0x008fe200018e0602 */
[----:B------:R-:W-:Y:S01]  /*58620*/  STL [R1+0x9c0], R18 ;  /* 0x0009c01201007387 */ /* 0x000fe20000100800 */
[----:B------:R-:W-:-:S03]  /*58630*/  IMAD.MOV.U32 R10, RZ, RZ, R18 ;  /* 0x000000ffff0a7224 */ /* 0x000fc600078e0012 */
[----:B------:R-:W-:-:S05]  /*58640*/  MOV R11, R19 ;  /* 0x00000013000b7202 */ /* 0x000fca0000000f00 */
[----:B------:R1:W-:Y:S01]  /*58650*/  LDGSTS.E [R4+-0x40000], desc[UR60][R10.64], P1 ;  /* 0xc00000000a047fae */ /* 0x0003e2000892187c */
[----:B--2---:R-:W-:-:S05]  /*58660*/  IADD3 R6, P4, R6, R8, RZ ;  /* 0x0000000806067210 */ /* 0x004fca0007f9e0ff */
[----:B------:R-:W-:Y:S01]  /*58670*/  IMAD.X R15, R15, 0x1, R2, P4 ;  /* 0x000000010f0f7824 */ /* 0x000fe200020e0602 */
[----:B------:R-:W-:Y:S04]  /*58680*/  STL [R1+0x9c8], R6 ;  /* 0x0009c80601007387 */ /* 0x000fe80000100800 */
[----:B------:R2:W-:Y:S01]  /*58690*/  STL [R1+0x9bc], R19 ;  /* 0x0009bc1301007387 */ /* 0x0005e20000100800 */
[----:B-1----:R-:W-:-:S03]  /*586a0*/  IMAD.MOV.U32 R11, RZ, RZ, R15 ;  /* 0x000000ffff0b7224 */ /* 0x002fc600078e000f */
[----:B------:R1:W-:Y:S01]  /*586b0*/  STL [R1+0x9c4], R15 ;  /* 0x0009c40f01007387 */ /* 0x0003e20000100800 */
[----:B------:R-:W-:-:S03]  /*586c0*/  IMAD.MOV.U32 R10, RZ, RZ, R6 ;  /* 0x000000ffff0a7224 */ /* 0x000fc600078e0006 */
[----:B--2---:R-:W2:Y:S04]  /*586d0*/  LDL.LU R19, [R1+0xabc] ;  /* 0x000abc0001137983 */ /* 0x004ea80000300800 */
[----:B------:R-:W3:Y:S04]  /*586e0*/  LDL.LU R18, [R1+0xac0] ;  /* 0x000ac00001127983 */ /* 0x000ee80000300800 */
[----:B-1----:R-:W4:Y:S04]  /*586f0*/  LDL.LU R15, [R1+0xac4] ;  /* 0x000ac400010f7983 */ /* 0x002f280000300800 */
[----:B------:R-:W4:Y:S01]  /*58700*/  LDL.LU R6, [R1+0xac8] ;  /* 0x000ac80001067983 */ /* 0x000f220000300800 */
[----:B------:R-:W-:-:S03]  /*58710*/  ISETP.GT.AND P1, PT, R3, 0x6, PT ;  /* 0x000000060300780c */ /* 0x000fc60003f24270 */
[----:B------:R1:W-:Y:S02]  /*58720*/  LDGSTS.E [R4+-0x3fffc], desc[UR60][R10.64], P2 ;  /* 0xc00040000a047fae */ /* 0x0003e4000912187c */
        /* <DEDUP_REMOVED lines=33> */
[----:B---3--:R-:W-:-:S05]  /*58940*/  IADD3 R18, P3, R18, R8, RZ ;  /* 0x0000000812127210 */ /* 0x008fca0007f7e0ff */
[----:B--2---:R-:W-:Y:S01]  /*58950*/  IMAD.X R19, R19, 0x1, R2, P3 ;  /* 0x0000000113137824 */ /* 0x004fe200018e0602 */
[----:B----4-:R-:W-:Y:S01]  /*58960*/  IADD3 R6, P4, R6, R8, RZ ;  /* 0x0000000806067210 */ /* 0x010fe20007f9e0ff */
[----:B------:R-:W-:Y:S01]  /*58970*/  STL [R1+0xac0], R18 ;  /* 0x000ac01201007387 */ /* 0x000fe20000100800 */
[----:B------:R-:W-:-:S03]  /*58980*/  IMAD.MOV.U32 R10, RZ, RZ, R18 ;  /* 0x000000ffff0a7224 */ /* 0x000fc600078e0012 */
[----:B------:R-:W-:Y:S01]  /*58990*/  IMAD.X R15, R15, 0x1, R2, P4 ;  /* 0x000000010f0f7824 */ /* 0x000fe200020e0602 */
        /* <DEDUP_REMOVED lines=20> */
[----:B------:R-:W-:Y:S01]  /*58ae0*/  SEL R10, R10, RZ, !P0 ;  /* 0x000000ff0a0a7207 */ /* 0x000fe20004000000 */
[----:B------:R-:W-:Y:S01]  /*58af0*/  IMAD.MOV.U32 R11, RZ, RZ, R20 ;  /* 0x000000ffff0b7224 */ /* 0x000fe200078e0014 */
[----:B------:R-:W-:Y:S02]  /*58b00*/  STL [R1+0xad0], R17 ;  /* 0x000ad01101007387 */ /* 0x000fe40000100800 */
[----:B------:R-:W-:Y:S01]  /*58b10*/  ISETP.NE.U32.AND P1, PT, R10, RZ, PT ;  /* 0x000000ff0a00720c */ /* 0x000fe20003f25070 */
[----:B------:R-:W-:Y:S01]  /*58b20*/  IMAD.MOV.U32 R10, RZ, RZ, R17 ;  /* 0x000000ffff0a7224 */ /* 0x000fe200078e0011 */
[----:B------:R-:W-:Y:S01]  /*58b30*/  IADD3 R13, P4, R13, R8, RZ ;  /* 0x000000080d0d7210 */ /* 0x000fe20007f9e0ff */
[----:B------:R1:W-:Y:S03]  /*58b40*/  STL [R1+0xacc], R20 ;  /* 0x000acc1401007387 */ /* 0x0003e60000100800 */
[----:B------:R-:W-:Y:S01]  /*58b50*/  IADD3.X R16, R16, R2, RZ, P4, !PT ;  /* 0x0000000210107210 */ /* 0x000fe200027fe4ff */
        /* <DEDUP_REMOVED lines=19> */
[----:B---3--:R-:W-:Y:S01]  /*58c90*/  IMAD.X R19, R19, 0x1, R2, P3 ;  /* 0x0000000113137824 */ /* 0x008fe200018e0602 */
[----:B------:R-:W-:Y:S01]  /*58ca0*/  STL [R1+0xbc0], R18 ;  /* 0x000bc01201007387 */ /* 0x000fe20000100800 */
[----:B------:R-:W-:-:S03]  /*58cb0*/  IMAD.MOV.U32 R10, RZ, RZ, R18 ;  /* 0x000000ffff0a7224 */ /* 0x000fc600078e0012 */
[----:B------:R-:W-:Y:S01]  /*58cc0*/  MOV R11, R19 ;  /* 0x00000013000b7202 */ /* 0x000fe20000000f00 */
[----:B------:R1:W-:Y:S04]  /*58cd0*/  STL [R1+0xbbc], R19 ;  /* 0x000bbc1301007387 */ /* 0x0003e80000100800 */
[----:B------:R3:W-:Y:S01]  /*58ce0*/  LDGSTS.E [R4+-0x38000], desc[UR60][R10.64], P2 ;  /* 0xc80000000a047fae */ /* 0x0007e2000912187c */
[----:B--2---:R-:W-:-:S05]  /*58cf0*/  IADD3 R6, P4, R6, R8, RZ ;  /* 0x0000000806067210 */ /* 0x004fca0007f9e0ff */
[----:B------:R-:W-:Y:S01]  /*58d00*/  IMAD.X R15, R15, 0x1, R2, P4 ;  /* 0x000000010f0f7824 */ /* 0x000fe200020e0602 */
[----:B------:R-:W-:Y:S01]  /*58d10*/  STL [R1+0xbc8], R6 ;  /* 0x000bc80601007387 */ /* 0x000fe20000100800 */
[----:B---3--:R-:W-:-:S03]  /*58d20*/  IMAD.MOV.U32 R10, RZ, RZ, R6 ;  /* 0x000000ffff0a7224 */ /* 0x008fc600078e0006 */
[----:B------:R2:W-:Y:S01]  /*58d30*/  STL [R1+0xbc4], R15 ;  /* 0x000bc40f01007387 */ /* 0x0005e20000100800 */
[----:B------:R-:W-:-:S03]  /*58d40*/  IMAD.MOV.U32 R11, RZ, RZ, R15 ;  /* 0x000000ffff0b7224 */ /* 0x000fc600078e000f */
[----:B-1----:R-:W3:Y:S04]  /*58d50*/  LDL.LU R19, [R1+0xcbc] ;  /* 0x000cbc0001137983 */ /* 0x002ee80000300800 */
[----:B------:R-:W4:Y:S04]  /*58d60*/  LDL.LU R18, [R1+0xcc0] ;  /* 0x000cc00001127983 */ /* 0x000f280000300800 */
[----:B--2---:R-:W2:Y:S04]  /*58d70*/  LDL.LU R15, [R1+0xcc4] ;  /* 0x000cc400010f7983 */ /* 0x004ea80000300800 */
        /* <DEDUP_REMOVED lines=8> */
[----:B------:R-:W-:Y:S02]  /*58e00*/  SEL R10, R10, RZ, !P0 ;  /* 0x000000ff0a0a7207 */ /* 0x000fe40004000000 */
[----:B------:R-:W-:-:S05]  /*58e10*/  IADD3 R17, P3, R17, R8, RZ ;  /* 0x0000000811117210 */ /* 0x000fca0007f7e0ff */
        /* <DEDUP_REMOVED lines=28> */
[----:B--2---:R-:W-:Y:S01]  /*58fe0*/  IADD3 R6, P4, R6, R8, RZ ;  /* 0x0000000806067210 */ /* 0x004fe20007f9e0ff */
        /* <DEDUP_REMOVED lines=35> */
[----:B------:R-:W2:Y:S01]  /*59220*/  LDL.LU R20, [R1+0x9ec] ;  /* 0x0009ec0001147983 */ /* 0x000ea20000300800 */
[----:B------:R-:W-:-:S03]  /*59230*/  IMAD.MOV.U32 R10, RZ, RZ, R13 ;  /* 0x000000ffff0a7224 */ /* 0x000fc600078e000d */
[----:B------:R-:W2:Y:S04]  /*59240*/  LDL.LU R17, [R1+0x9f0] ;  /* 0x0009f00001117983 */ /* 0x000ea80000300800 */
[----:B------:R-:W2:Y:S04]  /*59250*/  LDL.LU R16, [R1+0x9f4] ;  /* 0x0009f40001107983 */ /* 0x000ea80000300800 */
[----:B------:R-:W2:Y:S04]  /*59260*/  LDL.LU R13, [R1+0x9f8] ;  /* 0x0009f800010d7983 */ /* 0x000ea80000300800 */
[----:B------:R1:W-:Y:S01]  /*59270*/  LDGSTS.E [R4+-0x33ff4], desc[UR60][R10.64], P1 ;  /* 0xcc00c0000a047fae */ /* 0x0003e2000892187c */
[----:B------:R-:W-:-:S02]  /*59280*/  ISETP.GT.AND P1, PT, R3, 0x8, PT ;  /* 0x000000080300780c */ /* 0x000fc40003f24270 */
[----:B------:R-:W-:Y:S02]  /*59290*/  ISETP.GT.AND P2, PT, R3, 0x9, PT ;  /* 0x000000090300780c */ /* 0x000fe40003f44270 */
[----:B-1----:R-:W-:Y:S02]  /*592a0*/  SEL R10, RZ, 0x4, !P1 ;  /* 0x00000004ff0a7807 */ /* 0x002fe40004800000 */
[----:B------:R-:W-:Y:S02]  /*592b0*/  SEL R4, RZ, 0x4, !P2 ;  /* 0x00000004ff047807 */ /* 0x000fe40005000000 */
[----:B------:R-:W-:Y:S02]  /*592c0*/  SEL R10, R10, RZ, !P0 ;  /* 0x000000ff0a0a7207 */ /* 0x000fe40004000000 */
[----:B------:R-:W-:Y:S02]  /*592d0*/  SEL R4, R4, RZ, !P0 ;  /* 0x000000ff04047207 */ /* 0x000fe40004000000 */
[----:B------:R-:W-:-:S02]  /*592e0*/  ISETP.NE.U32.AND P1, PT, R10, RZ, PT ;  /* 0x000000ff0a00720c */ /* 0x000fc40003f25070 */
[----:B------:R-:W-:Y:S02]  /*592f0*/  ISETP.NE.U32.AND P2, PT, R4, RZ, PT ;  /* 0x000000ff0400720c */ /* 0x000fe40003f45070 */
[----:B------:R-:W-:-:S04]  /*59300*/  LOP3.LUT R4, R9, 0x20, RZ, 0x3c, !PT ;  /* 0x0000002009047812 */ /* 0x000fc800078e3cff */
        /* <DEDUP_REMOVED lines=82> */
[----:B------:R-:W-:Y:S02]  /*59830*/  ISETP.NE.U32.AND P1, PT, R10, RZ, PT ;  /* 0x000000ff0a00720c */ /* 0x000fe40003f25070 */
[----:B------:R-:W-:Y:S01]  /*59840*/  IADD3 R13, P4, R13, R8, RZ ;  /* 0x000000080d0d7210 */ /* 0x000fe20007f9e0ff */
[----:B------:R-:W-:-:S03]  /*59850*/  IMAD.MOV.U32 R10, RZ, RZ, R17 ;  /* 0x000000ffff0a7224 */ /* 0x000fc600078e0011 */
[----:B------:R-:W-:Y:S01]  /*59860*/  IADD3.X R16, R16, R2, RZ, P4, !PT ;  /* 0x0000000210107210 */ /* 0x000fe200027fe4ff */
        /* <DEDUP_REMOVED lines=415> */
[----:B------:R-:W-:Y:S02]  /*5b260*/  IADD3 R13, P4, R13, R8, RZ ;  /* 0x000000080d0d7210 */ /* 0x000fe40007f9e0ff */
        /* <DEDUP_REMOVED lines=110> */
[----:B------:R-:W-:Y:S01]  /*5b950*/  STL [R1+0xd38], R13 ;  /* 0x000d380d01007387 */ /* 0x000fe20000100800 */
[----:B-1----:R-:W-:-:S03]  /*5b960*/  IMAD.MOV.U32 R10, RZ, RZ, R13 ;  /* 0x000000ffff0a7224 */ /* 0x002fc600078e000d */
[----:B------:R1:W-:Y:S01]  /*5b970*/  STL [R1+0xd34], R16 ;  /* 0x000d341001007387 */ /* 0x0003e20000100800 */
[----:B------:R-:W-:-:S03]  /*5b980*/  IMAD.MOV.U32 R11, RZ, RZ, R16 ;  /* 0x000000ffff0b7224 */ /* 0x000fc600078e0010 */
[----:B------:R-:W2:Y:S04]  /*5b990*/  LDL.LU R20, [R1+0xa4c] ;  /* 0x000a4c0001147983 */ /* 0x000ea80000300800 */
[----:B------:R-:W2:Y:S04]  /*5b9a0*/  LDL.LU R17, [R1+0xa50] ;  /* 0x000a500001117983 */ /* 0x000ea80000300800 */
[----:B-1----:R-:W2:Y:S04]  /*5b9b0*/  LDL.LU R16, [R1+0xa54] ;  /* 0x000a540001107983 */ /* 0x002ea80000300800 */
        /* <DEDUP_REMOVED lines=351> */
[----:B------:R-:W-:Y:S02]  /*5cfb0*/  IADD3 R17, P3, R17, R8, RZ ;  /* 0x0000000811117210 */ /* 0x000fe40007f7e0ff */
[----:B------:R-:W-:-:S03]  /*5cfc0*/  ISETP.NE.U32.AND P1, PT, R10, RZ, PT ;  /* 0x000000ff0a00720c */ /* 0x000fc60003f25070 */
[----:B------:R-:W-:Y:S01]  /*5cfd0*/  IMAD.X R20, R20, 0x1, R2, P3 ;  /* 0x0000000114147824 */ /* 0x000fe200018e0602 */
[----:B------:R-:W-:Y:S01]  /*5cfe0*/  IADD3 R13, P4, R13, R8, RZ ;  /* 0x000000080d0d7210 */ /* 0x000fe20007f9e0ff */
[----:B------:R-:W-:Y:S01]  /*5cff0*/  STL [R1+0xc70], R17 ;  /* 0x000c701101007387 */ /* 0x000fe20000100800 */
[----:B------:R-:W-:-:S03]  /*5d000*/  IMAD.MOV.U32 R10, RZ, RZ, R17 ;  /* 0x000000ffff0a7224 */ /* 0x000fc600078e0011 */
[----:B------:R-:W-:Y:S01]  /*5d010*/  IMAD.X R16, R16, 0x1, R2, P4 ;  /* 0x0000000110107824 */ /* 0x000fe200020e0602 */
[----:B------:R1:W-:Y:S01]  /*5d020*/  STL [R1+0xc6c], R20 ;  /* 0x000c6c1401007387 */ /* 0x0003e20000100800 */
[----:B------:R-:W-:-:S03]  /*5d030*/  IMAD.MOV.U32 R11, RZ, RZ, R20 ;  /* 0x000000ffff0b7224 */ /* 0x000fc600078e0014 */
[----:B------:R-:W-:Y:S04]  /*5d040*/  STL [R1+0xc78], R13 ;  /* 0x000c780d01007387 */ /* 0x000fe80000100800 */
[----:B------:R1:W-:Y:S04]  /*5d050*/  STL [R1+0xc74], R16 ;  /* 0x000c741001007387 */ /* 0x0003e80000100800 */
[----:B-1----:R-:W2:Y:S04]  /*5d060*/  LDL.LU R20, [R1+0xd6c] ;  /* 0x000d6c0001147983 */ /* 0x002ea80000300800 */
[----:B------:R1:W-:Y:S04]  /*5d070*/  LDGSTS.E [R4+-0x37ff8], desc[UR60][R10.64], P2 ;  /* 0xc80080000a047fae */ /* 0x0003e8000912187c */
[----:B------:R-:W2:Y:S01]  /*5d080*/  LDL.LU R17, [R1+0xd70] ;  /* 0x000d700001117983 */ /* 0x000ea20000300800 */
[----:B-1----:R-:W-:Y:S01]  /*5d090*/  MOV R11, R16 ;  /* 0x00000010000b7202 */ /* 0x002fe20000000f00 */
[----:B------:R-:W-:-:S02]  /*5d0a0*/  IMAD.MOV.U32 R10, RZ, RZ, R13 ;  /* 0x000000ffff0a7224 */ /* 0x000fc400078e000d */
        /* <DEDUP_REMOVED lines=22> */
[----:B------:R1:W-:Y:S04]  /*5d210*/  LDGSTS.E [R4+-0x34000], desc[UR60][R10.64], P2 ;  /* 0xcc0000000a047fae */ /* 0x0003e8000912187c */
[----:B------:R-:W4:Y:S01]  /*5d220*/  LDL.LU R18, [R1+0xa80] ;  /* 0x000a800001127983 */ /* 0x000f220000300800 */
        /* <DEDUP_REMOVED lines=15> */
[----:B------:R-:W-:Y:S01]  /*5d320*/  STL [R1+0xd70], R17 ;  /* 0x000d701101007387 */ /* 0x000fe20000100800 */
[----:B------:R-:W-:-:S03]  /*5d330*/  IADD3 R13, P4, R13, R8, RZ ;  /* 0x000000080d0d7210 */ /* 0x000fc60007f9e0ff */
[----:B------:R1:W-:Y:S01]  /*5d340*/  STL [R1+0xd6c], R20 ;  /* 0x000d6c1401007387 */ /* 0x0003e20000100800 */
[----:B------:R-:W-:Y:S01]  /*5d350*/  IADD3.X R16, R16, R2, RZ, P4, !PT ;  /* 0x0000000210107210 */ /* 0x000fe200027fe4ff */
[----:B------:R-:W-:Y:S02]  /*5d360*/  IMAD.MOV.U32 R10, RZ, RZ, R17 ;  /* 0x000000ffff0a7224 */ /* 0x000fe400078e0011 */
[----:B------:R-:W-:Y:S01]  /*5d370*/  STL [R1+0xd78], R13 ;  /* 0x000d780d01007387 */ /* 0x000fe20000100800 */
[----:B------:R-:W-:-:S03]  /*5d380*/  IMAD.MOV.U32 R11, RZ, RZ, R20 ;  /* 0x000000ffff0b7224 */ /* 0x000fc600078e0014 */
[----:B------:R1:W-:Y:S04]  /*5d390*/  STL [R1+0xd74], R16 ;  /* 0x000d741001007387 */ /* 0x0003e80000100800 */
[----:B-1----:R-:W2:Y:S04]  /*5d3a0*/  LDL.LU R20, [R1+0xa8c] ;  /* 0x000a8c0001147983 */ /* 0x002ea80000300800 */
[----:B------:R-:W2:Y:S04]  /*5d3b0*/  LDL.LU R17, [R1+0xa90] ;  /* 0x000a900001117983 */ /* 0x000ea80000300800 */
[----:B------:R1:W-:Y:S02]  /*5d3c0*/  LDGSTS.E [R4+-0x33ff8], desc[UR60][R10.64], P2 ;  /* 0xcc0080000a047fae */ /* 0x0003e4000912187c */
[----:B-1----:R-:W-:-:S02]  /*5d3d0*/  IMAD.MOV.U32 R11, RZ, RZ, R16 ;  /* 0x000000ffff0b7224 */ /* 0x002fc400078e0010 */
        /* <DEDUP_REMOVED lines=17> */
[----:B------:R-:W-:Y:S01]  /*5d4f0*/  IMAD.MOV.U32 R10, RZ, RZ, R18 ;  /* 0x000000ffff0a7224 */ /* 0x000fe200078e0012 */
[----:B--2---:R-:W-:Y:S02]  /*5d500*/  IADD3 R6, P4, R6, R8, RZ ;  /* 0x0000000806067210 */ /* 0x004fe40007f9e0ff */
[----:B------:R1:W-:Y:S01]  /*5d510*/  STL [R1+0xa7c], R19 ;  /* 0x000a7c1301007387 */ /* 0x0003e20000100800 */
[----:B------:R-:W-:Y:S02]  /*5d520*/  MOV R11, R19 ;  /* 0x00000013000b7202 */ /* 0x000fe40000000f00 */
[----:B------:R-:W-:Y:S01]  /*5d530*/  IMAD.X R15, R15, 0x1, R2, P4 ;  /* 0x000000010f0f7824 */ /* 0x000fe200020e0602 */
        /* <DEDUP_REMOVED lines=8> */
[----:B------:R-:W2:Y:S01]  /*5d5c0*/  LDL.LU R6, [R1+0xb88] ;  /* 0x000b880001067983 */ /* 0x000ea20000300800 */
        /* <DEDUP_REMOVED lines=11> */
[----:B------:R-:W-:Y:S02]  /*5d680*/  IMAD.MOV.U32 R10, RZ, RZ, R17 ;  /* 0x000000ffff0a7224 */ /* 0x000fe400078e0011 */
[----:B------:R-:W-:Y:S01]  /*5d690*/  IMAD.MOV.U32 R11, RZ, RZ, R20 ;  /* 0x000000ffff0b7224 */ /* 0x000fe200078e0014 */
[----:B------:R1:W-:Y:S04]  /*5d6a0*/  STL [R1+0xa90], R17 ;  /* 0x000a901101007387 */ /* 0x0003e80000100800 */
[----:B------:R-:W-:Y:S04]  /*5d6b0*/  STL [R1+0xa8c], R20 ;  /* 0x000a8c1401007387 */ /* 0x000fe80000100800 */
[----:B------:R1:W-:Y:S01]  /*5d6c0*/  LDGSTS.E [R4+-0x3fff8], desc[UR60][R10.64], P2 ;  /* 0xc00080000a047fae */ /* 0x0003e2000912187c */
[----:B------:R-:W-:-:S05]  /*5d6d0*/  IADD3 R13, P4, R13, R8, RZ ;  /* 0x000000080d0d7210 */ /* 0x000fca0007f9e0ff */
[----:B------:R-:W-:Y:S01]  /*5d6e0*/  IMAD.X R16, R16, 0x1, R2, P4 ;  /* 0x0000000110107824 */ /* 0x000fe200020e0602 */
[----:B------:R-:W-:Y:S04]  /*5d6f0*/  STL [R1+0xa98], R13 ;  /* 0x000a980d01007387 */ /* 0x000fe80000100800 */
[----:B------:R1:W-:Y:S02]  /*5d700*/  STL [R1+0xa94], R16 ;  /* 0x000a941001007387 */ /* 0x0003e40000100800 */
[----:B-1----:R-:W-:Y:S02]  /*5d710*/  MOV R11, R16 ;  /* 0x00000010000b7202 */ /* 0x002fe40000000f00 */
[----:B------:R-:W2:Y:S01]  /*5d720*/  LDL.LU R17, [R1+0xb8c] ;  /* 0x000b8c0001117983 */ /* 0x000ea20000300800 */
[----:B------:R-:W-:-:S03]  /*5d730*/  IMAD.MOV.U32 R10, RZ, RZ, R13 ;  /* 0x000000ffff0a7224 */ /* 0x000fc600078e000d */
[----:B------:R-:W2:Y:S04]  /*5d740*/  LDL.LU R16, [R1+0xb90] ;  /* 0x000b900001107983 */ /* 0x000ea80000300800 */
        /* <DEDUP_REMOVED lines=14> */
[----:B------:R-:W-:Y:S02]  /*5d830*/  IMAD.MOV.U32 R10, RZ, RZ, R18 ;  /* 0x000000ffff0a7224 */ /* 0x000fe400078e0012 */
[----:B------:R-:W-:Y:S01]  /*5d840*/  IMAD.MOV.U32 R11, RZ, RZ, R19 ;  /* 0x000000ffff0b7224 */ /* 0x000fe200078e0013 */
[----:B--2---:R-:W-:Y:S01]  /*5d850*/  IADD3 R6, P4, R6, R8, RZ ;  /* 0x0000000806067210 */ /* 0x004fe20007f9e0ff */
[----:B------:R1:W-:Y:S04]  /*5d860*/  STL [R1+0xb7c], R19 ;  /* 0x000b7c1301007387 */ /* 0x0003e80000100800 */
[----:B------:R-:W-:Y:S01]  /*5d870*/  IMAD.X R15, R15, 0x1, R2, P4 ;  /* 0x000000010f0f7824 */ /* 0x000fe200020e0602 */
        /* <DEDUP_REMOVED lines=21> */
[----:B------:R-:W-:Y:S01]  /*5d9d0*/  IMAD.MOV.U32 R10, RZ, RZ, R16 ;  /* 0x000000ffff0a7224 */ /* 0x000fe200078e0010 */
[----:B------:R-:W-:Y:S01]  /*5d9e0*/  STL [R1+0xb90], R16 ;  /* 0x000b901001007387 */ /* 0x000fe20000100800 */
[----:B------:R-:W-:Y:S01]  /*5d9f0*/  IMAD.MOV.U32 R11, RZ, RZ, R17 ;  /* 0x000000ffff0b7224 */ /* 0x000fe200078e0011 */
[----:B------:R-:W-:Y:S02]  /*5da00*/  IADD3.X R13, R13, R2, RZ, P4, !PT ;  /* 0x000000020d0d7210 */ /* 0x000fe400027fe4ff */
        /* <DEDUP_REMOVED lines=26> */
[----:B------:R-:W-:-:S03]  /*5dbb0*/  MOV R11, R19 ;  /* 0x00000013000b7202 */ /* 0x000fc60000000f00 */
        /* <DEDUP_REMOVED lines=21> */
[----:B------:R-:W-:Y:S01]  /*5dd10*/  ISETP.NE.U32.AND P1, PT, R10, RZ, PT ;  /* 0x000000ff0a00720c */ /* 0x000fe20003f25070 */
[----:B------:R-:W-:Y:S02]  /*5dd20*/  IMAD.MOV.U32 R10, RZ, RZ, R16 ;  /* 0x000000ffff0a7224 */ /* 0x000fe400078e0010 */
        /* <DEDUP_REMOVED lines=22> */
[----:B---3--:R-:W-:Y:S02]  /*5de90*/  IMAD.X R19, R19, 0x1, R2, P3 ;  /* 0x0000000113137824 */ /* 0x008fe400018e0602 */
[----:B------:R-:W-:Y:S02]  /*5dea0*/  IMAD.MOV.U32 R10, RZ, RZ, R18 ;  /* 0x000000ffff0a7224 */ /* 0x000fe400078e0012 */
[----:B------:R-:W-:Y:S01]  /*5deb0*/  IMAD.MOV.U32 R11, RZ, RZ, R19 ;  /* 0x000000ffff0b7224 */ /* 0x000fe200078e0013 */
[----:B------:R-:W-:Y:S04]  /*5dec0*/  STL [R1+0xd80], R18 ;  /* 0x000d801201007387 */ /* 0x000fe80000100800 */
[----:B------:R-:W-:Y:S04]  /*5ded0*/  STL [R1+0xd7c], R19 ;  /* 0x000d7c1301007387 */ /* 0x000fe80000100800 */
[----:B------:R1:W-:Y:S01]  /*5dee0*/  LDGSTS.E [R4+-0x34000], desc[UR60][R10.64], P2 ;  /* 0xcc0000000a047fae */ /* 0x0003e2000912187c */
[----:B--2---:R-:W-:-:S05]  /*5def0*/  IADD3 R6, P4, R6, R8, RZ ;  /* 0x0000000806067210 */ /* 0x004fca0007f9e0ff */
[----:B------:R-:W-:Y:S01]  /*5df00*/  IMAD.X R15, R15, 0x1, R2, P4 ;  /* 0x000000010f0f7824 */ /* 0x000fe200020e0602 */
[----:B------:R-:W-:Y:S03]  /*5df10*/  STL [R1+0xd88], R6 ;  /* 0x000d880601007387 */ /* 0x000fe60000100800 */
[----:B-1----:R-:W-:Y:S01]  /*5df20*/  IMAD.MOV.U32 R11, RZ, RZ, R15 ;  /* 0x000000ffff0b7224 */ /* 0x002fe200078e000f */
[----:B------:R1:W-:Y:S04]  /*5df30*/  STL [R1+0xd84], R15 ;  /* 0x000d840f01007387 */ /* 0x0003e80000100800 */
[----:B------:R-:W2:Y:S04]  /*5df40*/  LDL.LU R152, [R1+0xd9c] ;  /* 0x000d9c0001987983 */ /* 0x000ea80000300800 */
[----:B-1----:R-:W3:Y:S01]  /*5df50*/  LDL.LU R15, [R1+0xda0] ;  /* 0x000da000010f7983 */ /* 0x002ee20000300800 */
[----:B------:R-:W-:-:S03]  /*5df60*/  IMAD.MOV.U32 R10, RZ, RZ, R6 ;  /* 0x000000ffff0a7224 */ /* 0x000fc600078e0006 */
[----:B------:R-:W4:Y:S04]  /*5df70*/  LDL.LU R21, [R1+0xddc] ;  /* 0x000ddc0001157983 */ /* 0x000f280000300800 */
[----:B------:R1:W-:Y:S01]  /*5df80*/  LDGSTS.E [R4+-0x33ffc], desc[UR60][R10.64], P1 ;  /* 0xcc0040000a047fae */ /* 0x0003e2000892187c */
[----:B------:R-:W-:-:S03]  /*5df90*/  ISETP.GT.AND P1, PT, R3, 0x7e, PT ;  /* 0x0000007e0300780c */ /* 0x000fc60003f24270 */
[----:B------:R-:W4:Y:S04]  /*5dfa0*/  LDL.LU R6, [R1+0xde0] ;  /* 0x000de00001067983 */ /* 0x000f280000300800 */
[----:B------:R-:W4:Y:S01]  /*5dfb0*/  LDL.LU R23, [R1+0xe1c] ;  /* 0x000e1c0001177983 */ /* 0x000f220000300800 */
[----:B-1----:R-:W-:-:S03]  /*5dfc0*/  SEL R10, RZ, 0x4, !P1 ;  /* 0x00000004ff0a7807 */ /* 0x002fc60004800000 */
[----:B------:R-:W4:Y:S01]  /*5dfd0*/  LDL.LU R22, [R1+0xe20] ;  /* 0x000e200001167983 */ /* 0x000f220000300800 */
        /* <DEDUP_REMOVED lines=8> */
[----:B------:R-:W-:Y:S01]  /*5e060*/  STL [R1+0xd90], R16 ;  /* 0x000d901001007387 */ /* 0x000fe20000100800 */
[----:B------:R-:W-:Y:S01]  /*5e070*/  IMAD.MOV.U32 R10, RZ, RZ, R16 ;  /* 0x000000ffff0a7224 */ /* 0x000fe200078e0010 */
[----:B------:R-:W-:Y:S01]  /*5e080*/  IADD3 R12, P4, R12, R8, RZ ;  /* 0x000000080c0c7210 */ /* 0x000fe20007f9e0ff */
[----:B------:R-:W-:-:S03]  /*5e090*/  IMAD.MOV.U32 R11, RZ, RZ, R17 ;  /* 0x000000ffff0b7224 */ /* 0x000fc600078e0011 */
[----:B------:R-:W-:Y:S01]  /*5e0a0*/  IADD3.X R13, R13, R2, RZ, P4, !PT ;  /* 0x000000020d0d7210 */ /* 0x000fe200027fe4ff */
[----:B------:R-:W-:Y:S04]  /*5e0b0*/  STL [R1+0xd8c], R17 ;  /* 0x000d8c1101007387 */ /* 0x000fe80000100800 */
[----:B------:R-:W-:Y:S04]  /*5e0c0*/  STL [R1+0xd98], R12 ;  /* 0x000d980c01007387 */ /* 0x000fe80000100800 */
[----:B------:R1:W-:Y:S04]  /*5e0d0*/  STL [R1+0xd94], R13 ;  /* 0x000d940d01007387 */ /* 0x0003e80000100800 */
[----:B------:R-:W4:Y:S04]  /*5e0e0*/  LDL.LU R8, [R1+0xe60] ;  /* 0x000e600001087983 */ /* 0x000f280000300800 */
[----:B------:R1:W-:Y:S02]  /*5e0f0*/  LDGSTS.E [R4+-0x33ff8], desc[UR60][R10.64], P2 ;  /* 0xcc0080000a047fae */ /* 0x0003e4000912187c */
[----:B-1----:R-:W-:-:S02]  /*5e100*/  IMAD.MOV.U32 R11, RZ, RZ, R13 ;  /* 0x000000ffff0b7224 */ /* 0x002fc400078e000d */
[----:B------:R-:W4:Y:S04]  /*5e110*/  LDL.LU R13, [R1+0xea0] ;  /* 0x000ea000010d7983 */ /* 0x000f280000300800 */
[----:B------:R-:W4:Y:S04]  /*5e120*/  LDL.LU R16, [R1+0xe5c] ;  /* 0x000e5c0001107983 */ /* 0x000f280000300800 */
[----:B------:R-:W4:Y:S01]  /*5e130*/  LDL.LU R17, [R1+0xe9c] ;  /* 0x000e9c0001117983 */ /* 0x000f220000300800 */
[----:B------:R-:W1:Y:S01]  /*5e140*/  S2R R189, SR_TID.X ;  /* 0x0000000000bd7919 */ /* 0x000e620000002100 */
[----:B------:R-:W-:-:S02]  /*5e150*/  IMAD.MOV.U32 R10, RZ, RZ, R12 ;  /* 0x000000ffff0a7224 */ /* 0x000fc400078e000c */
[----:B------:R-:W4:Y:S04]  /*5e160*/  LDL.LU R18, [R1+0xedc] ;  /* 0x000edc0001127983 */ /* 0x000f280000300800 */
[----:B------:R1:W-:Y:S04]  /*5e170*/  LDGSTS.E [R4+-0x33ff4], desc[UR60][R10.64], P1 ;  /* 0xcc00c0000a047fae */ /* 0x0003e8000892187c */
[----:B------:R-:W0:Y:S01]  /*5e180*/  LDGDEPBAR ;  /* 0x00000000000079af */ /* 0x000e220000000000 */
[----:B-1----:R-:W-:-:S04]  /*5e190*/  LOP3.LUT R12, R189, 0x7f, RZ, 0xc0, !PT ;  /* 0x0000007fbd0c7812 */ /* 0x002fc800078ec0ff */
[----:B------:R-:W-:Y:S01]  /*5e1a0*/  ISETP.GE.AND P1, PT, R12, R3, PT ;  /* 0x000000030c00720c */ /* 0x000fe20003f26270 */
[----:B------:R-:W-:Y:S02]  /*5e1b0*/  IMAD R12, R14, 0x40000, R252 ;  /* 0x000400000e0c7824 */ /* 0x000fe400078e02fc */
[----:B------:R-:W4:Y:S01]  /*5e1c0*/  LDL.LU R14, [R1+0xee0] ;  /* 0x000ee000010e7983 */ /* 0x000f220000300800 */
[----:B------:R-:W-:-:S04]  /*5e1d0*/  SEL R3, RZ, 0x4, P1 ;  /* 0x00000004ff037807 */ /* 0x000fc80000800000 */
[----:B------:R-:W-:-:S04]  /*5e1e0*/  SEL R3, R3, RZ, !P0 ;  /* 0x000000ff03037207 */ /* 0x000fc80004000000 */
[----:B------:R-:W-:Y:S01]  /*5e1f0*/  ISETP.NE.U32.AND P0, PT, R3, RZ, PT ;  /* 0x000000ff0300720c */ /* 0x000fe20003f05070 */
[----:B------:R-:W-:Y:S01]  /*5e200*/  IMAD.IADD R4, R7, 0x1, R12 ;  /* 0x0000000107047824 */ /* 0x000fe200078e020c */
[----:B---3--:R-:W-:-:S05]  /*5e210*/  IADD3 R15, P1, R15, R5, RZ ;  /* 0x000000050f0f7210 */ /* 0x008fca0007f3e0ff */
[----:B------:R1:W-:Y:S04]  /*5e220*/  STL [R1+0xda0], R15 ;  /* 0x000da00f01007387 */ /* 0x0003e80000100800 */
[----:B------:R-:W3:Y:S04]  /*5e230*/  LDL.LU R20, [R1+0xf1c] ;  /* 0x000f1c0001147983 */ /* 0x000ee80000300800 */
[----:B------:R-:W3:Y:S01]  /*5e240*/  LDL.LU R19, [R1+0xf20] ;  /* 0x000f200001137983 */ /* 0x000ee20000300800 */
[----:B--2---:R-:W-:Y:S01]  /*5e250*/  IMAD.X R152, R152, 0x1, R0, P1 ;  /* 0x0000000198987824 */ /* 0x004fe200008e0600 */
[----:B----4-:R-:W-:-:S02]  /*5e260*/  IADD3 R6, P1, R6, R5, RZ ;  /* 0x0000000506067210 */ /* 0x010fc40007f3e0ff */
[----:B------:R-:W-:Y:S01]  /*5e270*/  MOV R10, R15 ;  /* 0x0000000f000a7202 */ /* 0x000fe20000000f00 */
[----:B------:R-:W-:Y:S01]  /*5e280*/  IMAD.MOV.U32 R11, RZ, RZ, R152 ;  /* 0x000000ffff0b7224 */ /* 0x000fe200078e0098 */
[----:B------:R-:W-:Y:S01]  /*5e290*/  STL [R1+0xd9c], R152 ;  /* 0x000d9c9801007387 */ /* 0x000fe20000100800 */
[--C-:B------:R-:W-:Y:S01]  /*5e2a0*/  IMAD.X R21, R21, 0x1, R0.reuse, P1 ;  /* 0x0000000115157824 */ /* 0x100fe200008e0600 */
[----:B------:R-:W-:Y:S02]  /*5e2b0*/  IADD3 R22, P2, R22, R5, RZ ;  /* 0x0000000516167210 */ /* 0x000fe40007f5e0ff */
[----:B-1----:R-:W2:Y:S04]  /*5e2c0*/  LDL.LU R15, [R1+0xf60] ;  /* 0x000f6000010f7983 */ /* 0x002ea80000300800 */
[----:B------:R-:W4:Y:S01]  /*5e2d0*/  LDL.LU R3, [R1+0xfa0] ;  /* 0x000fa00001037983 */ /* 0x000f220000300800 */
[----:B------:R-:W-:-:S03]  /*5e2e0*/  IMAD.X R23, R23, 0x1, R0, P2 ;  /* 0x0000000117177824 */ /* 0x000fc600010e0600 */
[----:B------:R1:W-:Y:S04]  /*5e2f0*/  LDGSTS.E [R4], desc[UR60][R10.64], P0 ;  /* 0x000000000a047fae */ /* 0x0003e8000812187c */
[----:B------:R-:W-:Y:S04]  /*5e300*/  STL [R1+0xde0], R6 ;  /* 0x000de00601007387 */ /* 0x000fe80000100800 */
[----:B------:R1:W-:Y:S02]  /*5e310*/  STL [R1+0xddc], R21 ;  /* 0x000ddc1501007387 */ /* 0x0003e40000100800 */
[----:B-1----:R-:W-:-:S02]  /*5e320*/  IMAD.MOV.U32 R10, RZ, RZ, R6 ;  /* 0x000000ffff0a7224 */ /* 0x002fc400078e0006 */
[----:B------:R-:W-:Y:S01]  /*5e330*/  IMAD.MOV.U32 R11, RZ, RZ, R21 ;  /* 0x000000ffff0b7224 */ /* 0x000fe200078e0015 */
[----:B------:R-:W-:Y:S04]  /*5e340*/  STL [R1+0xe20], R22 ;  /* 0x000e201601007387 */ /* 0x000fe80000100800 */
[----:B------:R-:W4:Y:S04]  /*5e350*/  LDL.LU R21, [R1+0xf5c] ;  /* 0x000f5c0001157983 */ /* 0x000f280000300800 */
[----:B------:R1:W-:Y:S04]  /*5e360*/  LDGSTS.E [R4+0x400], desc[UR60][R10.64], P0 ;  /* 0x004000000a047fae */ /* 0x0003e8000812187c */
[----:B------:R-:W-:Y:S04]  /*5e370*/  STL [R1+0xe1c], R23 ;  /* 0x000e1c1701007387 */ /* 0x000fe80000100800 */
[----:B------:R-:W4:Y:S01]  /*5e380*/  LDL.LU R6, [R1+0xf9c] ;  /* 0x000f9c0001067983 */ /* 0x000f220000300800 */
[----:B-1----:R-:W-:-:S02]  /*5e390*/  IMAD.MOV.U32 R10, RZ, RZ, R22 ;  /* 0x000000ffff0a7224 */ /* 0x002fc400078e0016 */
[----:B------:R-:W-:-:S05]  /*5e3a0*/  IMAD.MOV.U32 R11, RZ, RZ, R23 ;  /* 0x000000ffff0b7224 */ /* 0x000fca00078e0017 */
[----:B------:R1:W-:Y:S01]  /*5e3b0*/  LDGSTS.E [R4+0x800], desc[UR60][R10.64], P0 ;  /* 0x008000000a047fae */ /* 0x0003e2000812187c */
[----:B------:R-:W-:-:S05]  /*5e3c0*/  IADD3 R8, P1, R8, R5, RZ ;  /* 0x0000000508087210 */ /* 0x000fca0007f3e0ff */
[----:B------:R-:W-:Y:S01]  /*5e3d0*/  STL [R1+0xe60], R8 ;  /* 0x000e600801007387 */ /* 0x000fe20000100800 */
[----:B-1----:R-:W-:Y:S01]  /*5e3e0*/  IMAD.MOV.U32 R10, RZ, RZ, R8 ;  /* 0x000000ffff0a7224 */ /* 0x002fe200078e0008 */
[----:B------:R-:W-:Y:S02]  /*5e3f0*/  IADD3 R13, P2, R13, R5, RZ ;  /* 0x000000050d0d7210 */ /* 0x000fe40007f5e0ff */
[----:B------:R-:W-:-:S03]  /*5e400*/  IADD3.X R16, R16, R0, RZ, P1, !PT ;  /* 0x0000000010107210 */ /* 0x000fc60000ffe4ff */
[----:B------:R-:W-:Y:S02]  /*5e410*/  IMAD.X R17, R17, 0x1, R0, P2 ;  /* 0x0000000111117824 */ /* 0x000fe400010e0600 */
[----:B------:R1:W-:Y:S01]  /*5e420*/  STL [R1+0xe5c], R16 ;  /* 0x000e5c1001007387 */ /* 0x0003e20000100800 */
[----:B------:R-:W-:-:S03]  /*5e430*/  IMAD.MOV.U32 R11, RZ, RZ, R16 ;  /* 0x000000ffff0b7224 */ /* 0x000fc600078e0010 */
[----:B------:R-:W-:Y:S04]  /*5e440*/  STL [R1+0xea0], R13 ;  /* 0x000ea00d01007387 */ /* 0x000fe80000100800 */
[----:B------:R1:W-:Y:S04]  /*5e450*/  LDGSTS.E [R4+0xc00], desc[UR60][R10.64], P0 ;  /* 0x00c000000a047fae */ /* 0x0003e8000812187c */
[----:B-1----:R-:W4:Y:S04]  /*5e460*/  LDL.LU R16, [R1+0xfe0] ;  /* 0x000fe00001107983 */ /* 0x002f280000300800 */
[----:B------:R1:W-:Y:S04]  /*5e470*/  STL [R1+0xe9c], R17 ;  /* 0x000e9c1101007387 */ /* 0x0003e80000100800 */
[----:B------:R-:W4:Y:S01]  /*5e480*/  LDL.LU R8, [R1+0x1020] ;  /* 0x0010200001087983 */ /* 0x000f220000300800 */
[----:B------:R-:W-:-:S03]  /*5e490*/  IMAD.MOV.U32 R11, RZ, RZ, R17 ;  /* 0x000000ffff0b7224 */ /* 0x000fc600078e0011 */
[----:B-1----:R-:W4:Y:S01]  /*5e4a0*/  LDL.LU R17, [R1+0xfdc] ;  /* 0x000fdc0001117983 */ /* 0x002f220000300800 */
[----:B------:R-:W-:-:S03]  /*5e4b0*/  IMAD.MOV.U32 R10, RZ, RZ, R13 ;  /* 0x000000ffff0a7224 */ /* 0x000fc600078e000d */
[----:B------:R-:W4:Y:S04]  /*5e4c0*/  LDL.LU R13, [R1+0x101c] ;  /* 0x00101c00010d7983 */ /* 0x000f280000300800 */
[----:B------:R1:W-:Y:S01]  /*5e4d0*/  LDGSTS.E [R4+0x1000], desc[UR60][R10.64], P0 ;  /* 0x010000000a047fae */ /* 0x0003e2000812187c */
[----:B------:R-:W-:-:S05]  /*5e4e0*/  IADD3 R14, P1, R14, R5, RZ ;  /* 0x000000050e0e7210 */ /* 0x000fca0007f3e0ff */
[----:B------:R-:W-:Y:S01]  /*5e4f0*/  IMAD.X R18, R18, 0x1, R0, P1 ;  /* 0x0000000112127824 */ /* 0x000fe200008e0600 */
[----:B------:R-:W-:Y:S01]  /*5e500*/  STL [R1+0xee0], R14 ;  /* 0x000ee00e01007387 */ /* 0x000fe20000100800 */
[----:B-1----:R-:W-:Y:S02]  /*5e510*/  MOV R10, R14 ;  /* 0x0000000e000a7202 */ /* 0x002fe40000000f00 */
[----:B------:R-:W-:Y:S01]  /*5e520*/  IMAD.MOV.U32 R11, RZ, RZ, R18 ;  /* 0x000000ffff0b7224 */ /* 0x000fe200078e0012 */
[----:B------:R1:W-:Y:S04]  /*5e530*/  STL [R1+0xedc], R18 ;  /* 0x000edc1201007387 */ /* 0x0003e80000100800 */
[----:B------:R1:W-:Y:S01]  /*5e540*/  LDGSTS.E [R4+0x1400], desc[UR60][R10.64], P0 ;  /* 0x014000000a047fae */ /* 0x0003e2000812187c */
[----:B---3--:R-:W-:-:S05]  /*5e550*/  IADD3 R19, P2, R19, R5, RZ ;  /* 0x0000000513137210 */ /* 0x008fca0007f5e0ff */
[----:B------:R-:W-:Y:S01]  /*5e560*/  IMAD.X R20, R20, 0x1, R0, P2 ;  /* 0x0000000114147824 */ /* 0x000fe200010e0600 */
[----:B------:R-:W-:Y:S04]  /*5e570*/  STL [R1+0xf20], R19 ;  /* 0x000f201301007387 */ /* 0x000fe80000100800 */
[----:B-1----:R-:W3:Y:S01]  /*5e580*/  LDL.LU R18, [R1+0x1060] ;  /* 0x0010600001127983 */ /* 0x002ee20000300800 */
[----:B------:R-:W-:-:S03]  /*5e590*/  IMAD.MOV.U32 R11, RZ, RZ, R20 ;  /* 0x000000ffff0b7224 */ /* 0x000fc600078e0014 */
[----:B------:R1:W-:Y:S04]  /*5e5a0*/  STL [R1+0xf1c], R20 ;  /* 0x000f1c1401007387 */ /* 0x0003e80000100800 */
[----:B------:R-:W3:Y:S01]  /*5e5b0*/  LDL.LU R14, [R1+0x10a0] ;  /* 0x0010a000010e7983 */ /* 0x000ee20000300800 */
[----:B------:R-:W-:-:S03]  /*5e5c0*/  IMAD.MOV.U32 R10, RZ, RZ, R19 ;  /* 0x000000ffff0a7224 */ /* 0x000fc600078e0013 */
[----:B-1----:R-:W3:Y:S04]  /*5e5d0*/  LDL.LU R20, [R1+0x105c] ;  /* 0x00105c0001147983 */ /* 0x002ee80000300800 */
[----:B------:R-:W3:Y:S01]  /*5e5e0*/  LDL.LU R19, [R1+0x109c] ;  /* 0x00109c0001137983 */ /* 0x000ee20000300800 */
[-C--:B--2---:R-:W-:Y:S02]  /*5e5f0*/  IADD3 R15, P1, R15, R5.reuse, RZ ;  /* 0x000000050f0f7210 */ /* 0x084fe40007f3e0ff */
[----:B----4-:R-:W-:Y:S01]  /*5e600*/  IADD3 R3, P2, R3, R5, RZ ;  /* 0x0000000503037210 */ /* 0x010fe20007f5e0ff */
[----:B------:R1:W-:Y:S02]  /*5e610*/  LDGSTS.E [R4+0x1800], desc[UR60][R10.64], P0 ;  /* 0x018000000a047fae */ /* 0x0003e4000812187c */
[----:B------:R-:W-:-:S02]  /*5e620*/  IMAD.X R21, R21, 0x1, R0, P1 ;  /* 0x0000000115157824 */ /* 0x000fc400008e0600 */
[----:B------:R2:W-:Y:S04]  /*5e630*/  STL [R1+0xf60], R15 ;  /* 0x000f600f01007387 */ /* 0x0005e80000100800 */
[----:B------:R4:W-:Y:S01]  /*5e640*/  STL [R1+0xf5c], R21 ;  /* 0x000f5c1501007387 */ /* 0x0009e20000100800 */
[----:B-1----:R-:W-:-:S03]  /*5e650*/  IMAD.MOV.U32 R10, RZ, RZ, R15 ;  /* 0x000000ffff0a7224 */ /* 0x002fc600078e000f */
[----:B------:R1:W-:Y:S01]  /*5e660*/  STL [R1+0xfa0], R3 ;  /* 0x000fa00301007387 */ /* 0x0003e20000100800 */
[----:B------:R-:W-:-:S03]  /*5e670*/  IMAD.X R6, R6, 0x1, R0, P2 ;  /* 0x0000000106067824 */ /* 0x000fc600010e0600 */
[----:B--2---:R-:W2:Y:S01]  /*5e680*/  LDL.LU R15, [R1+0x10e0] ;  /* 0x0010e000010f7983 */ /* 0x004ea20000300800 */
[----:B------:R-:W-:-:S03]  /*5e690*/  IMAD.MOV.U32 R11, RZ, RZ, R21 ;  /* 0x000000ffff0b7224 */ /* 0x000fc600078e0015 */
[----:B------:R1:W-:Y:S04]  /*5e6a0*/  STL [R1+0xf9c], R6 ;  /* 0x000f9c0601007387 */ /* 0x0003e80000100800 */
[----:B------:R-:W2:Y:S04]  /*5e6b0*/  LDL.LU R22, [R1+0x1120] ;  /* 0x0011200001167983 */ /* 0x000ea80000300800 */
[----:B----4-:R-:W4:Y:S04]  /*5e6c0*/  LDL.LU R21, [R1+0x10dc] ;  /* 0x0010dc0001157983 */ /* 0x010f280000300800 */
[----:B------:R1:W-:Y:S04]  /*5e6d0*/  LDGSTS.E [R4+0x1c00], desc[UR60][R10.64], P0 ;  /* 0x01c000000a047fae */ /* 0x0003e8000812187c */
[----:B------:R-:W4:Y:S01]  /*5e6e0*/  LDL.LU R23, [R1+0x111c] ;  /* 0x00111c0001177983 */ /* 0x000f220000300800 */
[----:B-1----:R-:W-:Y:S01]  /*5e6f0*/  MOV R10, R3 ;  /* 0x00000003000a7202 */ /* 0x002fe20000000f00 */
[----:B------:R-:W-:-:S02]  /*5e700*/  IMAD.MOV.U32 R11, RZ, RZ, R6 ;  /* 0x000000ffff0b7224 */ /* 0x000fc400078e0006 */
[----:B------:R-:W4:Y:S04]  /*5e710*/  LDL.LU R3, [R1+0x1160] ;  /* 0x0011600001037983 */ /* 0x000f280000300800 */
[----:B------:R-:W4:Y:S04]  /*5e720*/  LDL.LU R6, [R1+0x11a0] ;  /* 0x0011a00001067983 */ /* 0x000f280000300800 */
[----:B------:R1:W-:Y:S01]  /*5e730*/  LDGSTS.E [R4+0x2000], desc[UR60][R10.64], P0 ;  /* 0x020000000a047fae */ /* 0x0003e2000812187c */
[----:B------:R-:W-:-:S05]  /*5e740*/  IADD3 R16, P1, R16, R5, RZ ;  /* 0x0000000510107210 */ /* 0x000fca0007f3e0ff */
[----:B------:R1:W-:Y:S01]  /*5e750*/  STL [R1+0xfe0], R16 ;  /* 0x000fe01001007387 */ /* 0x0003e20000100800 */
[----:B------:R-:W-:Y:S01]  /*5e760*/  IADD3 R8, P2, R8, R5, RZ ;  /* 0x0000000508087210 */ /* 0x000fe20007f5e0ff */
[----:B------:R-:W-:Y:S02]  /*5e770*/  IMAD.X R17, R17, 0x1, R0, P1 ;  /* 0x0000000111117824 */ /* 0x000fe400008e0600 */
[----:B-1----:R-:W-:Y:S02]  /*5e780*/  IMAD.MOV.U32 R10, RZ, RZ, R16 ;  /* 0x000000ffff0a7224 */ /* 0x002fe400078e0010 */
[----:B------:R-:W-:Y:S01]  /*5e790*/  IMAD.X R13, R13, 0x1, R0, P2 ;  /* 0x000000010d0d7824 */ /* 0x000fe200010e0600 */
[----:B------:R1:W-:Y:S04]  /*5e7a0*/  STL [R1+0xfdc], R17 ;  /* 0x000fdc1101007387 */ /* 0x0003e80000100800 */
[----:B------:R1:W-:Y:S04]  /*5e7b0*/  STL [R1+0x1020], R8 ;  /* 0x0010200801007387 */ /* 0x0003e80000100800 */
[----:B------:R-:W4:Y:S01]  /*5e7c0*/  LDL.LU R16, [R1+0x115c] ;  /* 0x00115c0001107983 */ /* 0x000f220000300800 */
[----:B------:R-:W-:-:S03]  /*5e7d0*/  IMAD.MOV.U32 R11, RZ, RZ, R17 ;  /* 0x000000ffff0b7224 */ /* 0x000fc600078e0011 */
[----:B------:R1:W-:Y:S04]  /*5e7e0*/  STL [R1+0x101c], R13 ;  /* 0x00101c0d01007387 */ /* 0x0003e80000100800 */
[----:B-1----:R-:W4:Y:S04]  /*5e7f0*/  LDL.LU R17, [R1+0x119c] ;  /* 0x00119c0001117983 */ /* 0x002f280000300800 */
[----:B------:R1:W-:Y:S02]  /*5e800*/  LDGSTS.E [R4+0x2400], desc[UR60][R10.64], P0 ;  /* 0x024000000a047fae */ /* 0x0003e4000812187c */
[----:B-1----:R-:W-:-:S02]  /*5e810*/  IMAD.MOV.U32 R10, RZ, RZ, R8 ;  /* 0x000000ffff0a7224 */ /* 0x002fc400078e0008 */
[----:B------:R-:W-:Y:S01]  /*5e820*/  IMAD.MOV.U32 R11, RZ, RZ, R13 ;  /* 0x000000ffff0b7224 */ /* 0x000fe200078e000d */
[----:B------:R-:W4:Y:S04]  /*5e830*/  LDL.LU R8, [R1+0x11e0] ;  /* 0x0011e00001087983 */ /* 0x000f280000300800 */
[----:B------:R-:W4:Y:S04]  /*5e840*/  LDL.LU R13, [R1+0x1220] ;  /* 0x00122000010d7983 */ /* 0x000f280000300800 */
[----:B------:R1:W-:Y:S01]  /*5e850*/  LDGSTS.E [R4+0x2800], desc[UR60][R10.64], P0 ;  /* 0x028000000a047fae */ /* 0x0003e2000812187c */
[----:B---3--:R-:W-:-:S05]  /*5e860*/  IADD3 R18, P1, R18, R5, RZ ;  /* 0x0000000512127210 */ /* 0x008fca0007f3e0ff */
[----:B------:R3:W-:Y:S01]  /*5e870*/  STL [R1+0x1060], R18 ;  /* 0x0010601201007387 */ /* 0x0007e20000100800 */
[----:B------:R-:W-:Y:S02]  /*5e880*/  IADD3 R14, P2, R14, R5, RZ ;  /* 0x000000050e0e7210 */ /* 0x000fe40007f5e0ff */
[----:B------:R-:W-:Y:S01]  /*5e890*/  IADD3.X R20, R20, R0, RZ, P1, !PT ;  /* 0x0000000014147210 */ /* 0x000fe20000ffe4ff */
[----:B-1----:R-:W-:Y:S02]  /*5e8a0*/  IMAD.MOV.U32 R10, RZ, RZ, R18 ;  /* 0x000000ffff0a7224 */ /* 0x002fe400078e0012 */
[----:B------:R-:W-:Y:S02]  /*5e8b0*/  IMAD.X R19, R19, 0x1, R0, P2 ;  /* 0x0000000113137824 */ /* 0x000fe400010e0600 */
[----:B------:R1:W-:Y:S04]  /*5e8c0*/  STL [R1+0x105c], R20 ;  /* 0x00105c1401007387 */ /* 0x0003e80000100800 */
[----:B------:R-:W-:Y:S04]  /*5e8d0*/  STL [R1+0x10a0], R14 ;  /* 0x0010a00e01007387 */ /* 0x000fe80000100800 */
[----:B---3--:R-:W3:Y:S01]  /*5e8e0*/  LDL.LU R18, [R1+0x11dc] ;  /* 0x0011dc0001127983 */ /* 0x008ee20000300800 */
[----:B------:R-:W-:-:S03]  /*5e8f0*/  IMAD.MOV.U32 R11, RZ, RZ, R20 ;  /* 0x000000ffff0b7224 */ /* 0x000fc600078e0014 */
[----:B------:R4:W-:Y:S04]  /*5e900*/  STL [R1+0x109c], R19 ;  /* 0x00109c1301007387 */ /* 0x0009e80000100800 */
[----:B-1----:R-:W3:Y:S04]  /*5e910*/  LDL.LU R20, [R1+0x121c] ;  /* 0x00121c0001147983 */ /* 0x002ee80000300800 */
[----:B------:R1:W-:Y:S01]  /*5e920*/  LDGSTS.E [R4+0x2c00], desc[UR60][R10.64], P0 ;  /* 0x02c000000a047fae */ /* 0x0003e2000812187c */
[-C--:B--2---:R-:W-:Y:S02]  /*5e930*/  IADD3 R15, P1, R15, R5.reuse, RZ ;  /* 0x000000050f0f7210 */ /* 0x084fe40007f3e0ff */
[----:B------:R-:W-:Y:S01]  /*5e940*/  IADD3 R22, P2, R22, R5, RZ ;  /* 0x0000000516167210 */ /* 0x000fe20007f5e0ff */
[----:B-1----:R-:W-:-:S02]  /*5e950*/  IMAD.MOV.U32 R10, RZ, RZ, R14 ;  /* 0x000000ffff0a7224 */ /* 0x002fc400078e000e */
[----:B------:R-:W-:Y:S02]  /*5e960*/  IMAD.MOV.U32 R11, RZ, RZ, R19 ;  /* 0x000000ffff0b7224 */ /* 0x000fe400078e0013 */
[--C-:B----4-:R-:W-:Y:S01]  /*5e970*/  IMAD.X R21, R21, 0x1, R0.reuse, P1 ;  /* 0x0000000115157824 */ /* 0x110fe200008e0600 */
[----:B------:R-:W2:Y:S04]  /*5e980*/  LDL.LU R19, [R1+0x1260] ;  /* 0x0012600001137983 */ /* 0x000ea80000300800 */
[----:B------:R-:W4:Y:S01]  /*5e990*/  LDL.LU R14, [R1+0x12a0] ;  /* 0x0012a000010e7983 */ /* 0x000f220000300800 */
[----:B------:R-:W-:-:S03]  /*5e9a0*/  IMAD.X R23, R23, 0x1, R0, P2 ;  /* 0x0000000117177824 */ /* 0x000fc600010e0600 */
[----:B------:R1:W-:Y:S04]  /*5e9b0*/  LDGSTS.E [R4+0x3000], desc[UR60][R10.64], P0 ;  /* 0x030000000a047fae */ /* 0x0003e8000812187c */
[----:B------:R-:W-:Y:S01]  /*5e9c0*/  STL [R1+0x10e0], R15 ;  /* 0x0010e00f01007387 */ /* 0x000fe20000100800 */
[----:B------:R-:W-:-:S03]  /*5e9d0*/  IADD3 R3, P1, R3, R5, RZ ;  /* 0x0000000503037210 */ /* 0x000fc60007f3e0ff */
[----:B------:R1:W-:Y:S02]  /*5e9e0*/  STL [R1+0x10dc], R21 ;  /* 0x0010dc1501007387 */ /* 0x0003e40000100800 */
[----:B-1----:R-:W-:Y:S01]  /*5e9f0*/  MOV R10, R15 ;  /* 0x0000000f000a7202 */ /* 0x002fe20000000f00 */
[----:B------:R-:W-:Y:S01]  /*5ea00*/  IMAD.MOV.U32 R11, RZ, RZ, R21 ;  /* 0x000000ffff0b7224 */ /* 0x000fe200078e0015 */
[----:B------:R-:W-:Y:S04]  /*5ea10*/  STL [R1+0x1120], R22 ;  /* 0x0011201601007387 */ /* 0x000fe80000100800 */
[----:B------:R-:W4:Y:S01]  /*5ea20*/  LDL.LU R21, [R1+0x125c] ;  /* 0x00125c0001157983 */ /* 0x000f220000300800 */
[----:B------:R-:W-:-:S03]  /*5ea30*/  IADD3 R6, P2, R6, R5, RZ ;  /* 0x0000000506067210 */ /* 0x000fc60007f5e0ff */
[----:B------:R1:W-:Y:S04]  /*5ea40*/  LDGSTS.E [R4+0x3400], desc[UR60][R10.64], P0 ;  /* 0x034000000a047fae */ /* 0x0003e8000812187c */
[----:B------:R-:W-:Y:S04]  /*5ea50*/  STL [R1+0x111c], R23 ;  /* 0x00111c1701007387 */ /* 0x000fe80000100800 */
[----:B------:R-:W4:Y:S01]  /*5ea60*/  LDL.LU R15, [R1+0x129c] ;  /* 0x00129c00010f7983 */ /* 0x000f220000300800 */
[----:B-1----:R-:W-:Y:S02]  /*5ea70*/  IMAD.MOV.U32 R10, RZ, RZ, R22 ;  /* 0x000000ffff0a7224 */ /* 0x002fe400078e0016 */
[----:B------:R-:W-:Y:S01]  /*5ea80*/  IMAD.MOV.U32 R11, RZ, RZ, R23 ;  /* 0x000000ffff0b7224 */ /* 0x000fe200078e0017 */
[----:B------:R-:W-:Y:S04]  /*5ea90*/  STL [R1+0x1160], R3 ;  /* 0x0011600301007387 */ /* 0x000fe80000100800 */
[----:B------:R1:W-:Y:S01]  /*5eaa0*/  LDGSTS.E [R4+0x3800], desc[UR60][R10.64], P0 ;  /* 0x038000000a047fae */ /* 0x0003e2000812187c */
[----:B------:R-:W-:-:S02]  /*5eab0*/  IMAD.X R16, R16, 0x1, R0, P1 ;  /* 0x0000000110107824 */ /* 0x000fc400008e0600 */
[----:B-1----:R-:W-:Y:S02]  /*5eac0*/  IMAD.MOV.U32 R10, RZ, RZ, R3 ;  /* 0x000000ffff0a7224 */ /* 0x002fe400078e0003 */
[----:B------:R-:W-:Y:S01]  /*5ead0*/  IMAD.MOV.U32 R11, RZ, RZ, R16 ;  /* 0x000000ffff0b7224 */ /* 0x000fe200078e0010 */
[----:B------:R1:W-:Y:S01]  /*5eae0*/  STL [R1+0x115c], R16 ;  /* 0x00115c1001007387 */ /* 0x0003e20000100800 */
[----:B------:R-:W-:-:S03]  /*5eaf0*/  IMAD.X R17, R17, 0x1, R0, P2 ;  /* 0x0000000111117824 */ /* 0x000fc600010e0600 */
[----:B------:R-:W-:Y:S04]  /*5eb00*/  STL [R1+0x11a0], R6 ;  /* 0x0011a00601007387 */ /* 0x000fe80000100800 */
[----:B------:R1:W-:Y:S04]  /*5eb10*/  LDGSTS.E [R4+0x3c00], desc[UR60][R10.64], P0 ;  /* 0x03c000000a047fae */ /* 0x0003e8000812187c */
[----:B-1----:R-:W4:Y:S04]  /*5eb20*/  LDL.LU R16, [R1+0x12e0] ;  /* 0x0012e00001107983 */ /* 0x002f280000300800 */
[----:B------:R1:W-:Y:S04]  /*5eb30*/  STL [R1+0x119c], R17 ;  /* 0x00119c1101007387 */ /* 0x0003e80000100800 */
[----:B------:R-:W4:Y:S01]  /*5eb40*/  LDL.LU R3, [R1+0x1320] ;  /* 0x0013200001037983 */ /* 0x000f220000300800 */
[----:B------:R-:W-:Y:S01]  /*5eb50*/  IMAD.MOV.U32 R11, RZ, RZ, R17 ;  /* 0x000000ffff0b7224 */ /* 0x000fe200078e0011 */
[----:B------:R-:W-:-:S02]  /*5eb60*/  MOV R10, R6 ;  /* 0x00000006000a7202 */ /* 0x000fc40000000f00 */
[----:B-1----:R-:W4:Y:S04]  /*5eb70*/  LDL.LU R17, [R1+0x12dc] ;  /* 0x0012dc0001117983 */ /* 0x002f280000300800 */
[----:B------:R-:W4:Y:S01]  /*5eb80*/  LDL.LU R6, [R1+0x131c] ;  /* 0x00131c0001067983 */ /* 0x000f220000300800 */
[-C--:B------:R-:W-:Y:S02]  /*5eb90*/  IADD3 R8, P1, R8, R5.reuse, RZ ;  /* 0x0000000508087210 */ /* 0x080fe40007f3e0ff */
[----:B------:R-:W-:Y:S01]  /*5eba0*/  IADD3 R13, P2, R13, R5, RZ ;  /* 0x000000050d0d7210 */ /* 0x000fe20007f5e0ff */
[----:B------:R1:W-:Y:S04]  /*5ebb0*/  LDGSTS.E [R4+0x4000], desc[UR60][R10.64], P0 ;  /* 0x040000000a047fae */ /* 0x0003e8000812187c */
[----:B------:R3:W-:Y:S01]  /*5ebc0*/  STL [R1+0x11e0], R8 ;  /* 0x0011e00801007387 */ /* 0x0007e20000100800 */
[----:B-1----:R-:W-:-:S02]  /*5ebd0*/  IMAD.MOV.U32 R10, RZ, RZ, R8 ;  /* 0x000000ffff0a7224 */ /* 0x002fc400078e0008 */
[----:B---3--:R-:W-:-:S04]  /*5ebe0*/  IMAD.X R18, R18, 0x1, R0, P1 ;  /* 0x0000000112127824 */ /* 0x008fc800008e0600 */
[----:B------:R-:W-:Y:S01]  /*5ebf0*/  IMAD.MOV.U32 R11, RZ, RZ, R18 ;  /* 0x000000ffff0b7224 */ /* 0x000fe200078e0012 */
[----:B------:R1:W-:Y:S01]  /*5ec00*/  STL [R1+0x11dc], R18 ;  /* 0x0011dc1201007387 */ /* 0x0003e20000100800 */
[----:B------:R-:W-:-:S03]  /*5ec10*/  IMAD.X R20, R20, 0x1, R0, P2 ;  /* 0x0000000114147824 */ /* 0x000fc600010e0600 */
[----:B------:R3:W-:Y:S04]  /*5ec20*/  STL [R1+0x1220], R13 ;  /* 0x0012200d01007387 */ /* 0x0007e80000100800 */
[----:B------:R-:W4:Y:S04]  /*5ec30*/  LDL.LU R8, [R1+0x1360] ;  /* 0x0013600001087983 */ /* 0x000f280000300800 */
[----:B------:R2:W-:Y:S04]  /*5ec40*/  STL [R1+0x121c], R20 ;  /* 0x00121c1401007387 */ /* 0x0005e80000100800 */
[----:B------:R3:W-:Y:S04]  /*5ec50*/  LDGSTS.E [R4+0x4400], desc[UR60][R10.64], P0 ;  /* 0x044000000a047fae */ /* 0x0007e8000812187c */
[----:B-1----:R-:W4:Y:S01]  /*5ec60*/  LDL.LU R18, [R1+0x13a0] ;  /* 0x0013a00001127983 */ /* 0x002f220000300800 */
[----:B---3--:R-:W-:-:S03]  /*5ec70*/  IMAD.MOV.U32 R10, RZ, RZ, R13 ;  /* 0x000000ffff0a7224 */ /* 0x008fc600078e000d */
[----:B------:R-:W3:Y:S01]  /*5ec80*/  LDL.LU R13, [R1+0x135c] ;  /* 0x00135c00010d7983 */ /* 0x000ee20000300800 */
[----:B------:R-:W-:-:S03]  /*5ec90*/  IMAD.MOV.U32 R11, RZ, RZ, R20 ;  /* 0x000000ffff0b7224 */ /* 0x000fc600078e0014 */
[----:B--2---:R-:W2:Y:S01]  /*5eca0*/  LDL.LU R20, [R1+0x139c] ;  /* 0x00139c0001147983 */ /* 0x004ea20000300800 */
[-C--:B------:R-:W-:Y:S02]  /*5ecb0*/  IADD3 R19, P1, R19, R5.reuse, RZ ;  /* 0x0000000513137210 */ /* 0x080fe40007f3e0ff */
[----:B----4-:R-:W-:Y:S01]  /*5ecc0*/  IADD3 R14, P2, R14, R5, RZ ;  /* 0x000000050e0e7210 */ /* 0x010fe20007f5e0ff */
[----:B------:R1:W-:Y:S04]  /*5ecd0*/  LDGSTS.E [R4+0x4800], desc[UR60][R10.64], P0 ;  /* 0x048000000a047fae */ /* 0x0003e8000812187c */
[----:B------:R4:W-:Y:S01]  /*5ece0*/  STL [R1+0x1260], R19 ;  /* 0x0012601301007387 */ /* 0x0009e20000100800 */
[----:B------:R-:W-:Y:S01]  /*5ecf0*/  IADD3.X R21, R21, R0, RZ, P1, !PT ;  /* 0x0000000015157210 */ /* 0x000fe20000ffe4ff */
[----:B-1----:R-:W-:-:S04]  /*5ed00*/  IMAD.MOV.U32 R10, RZ, RZ, R19 ;  /* 0x000000ffff0a7224 */ /* 0x002fc800078e0013 */
[----:B------:R1:W-:Y:S04]  /*5ed10*/  STL [R1+0x125c], R21 ;  /* 0x00125c1501007387 */ /* 0x0003e80000100800 */
[----:B------:R1:W-:Y:S01]  /*5ed20*/  STL [R1+0x12a0], R14 ;  /* 0x0012a00e01007387 */ /* 0x0003e20000100800 */
[----:B------:R-:W-:-:S03]  /*5ed30*/  IMAD.X R15, R15, 0x1, R0, P2 ;  /* 0x000000010f0f7824 */ /* 0x000fc600010e0600 */
[----:B----4-:R-:W4:Y:S01]  /*5ed40*/  LDL.LU R19, [R1+0x13e0] ;  /* 0x0013e00001137983 */ /* 0x010f220000300800 */
[----:B------:R-:W-:-:S03]  /*5ed50*/  IMAD.MOV.U32 R11, RZ, RZ, R21 ;  /* 0x000000ffff0b7224 */ /* 0x000fc600078e0015 */
[----:B------:R1:W-:Y:S04]  /*5ed60*/  STL [R1+0x129c], R15 ;  /* 0x00129c0f01007387 */ /* 0x0003e80000100800 */
[----:B------:R-:W4:Y:S04]  /*5ed70*/  LDL.LU R22, [R1+0x1420] ;  /* 0x0014200001167983 */ /* 0x000f280000300800 */
[----:B-1----:R-:W4:Y:S04]  /*5ed80*/  LDL.LU R21, [R1+0x13dc] ;  /* 0x0013dc0001157983 */ /* 0x002f280000300800 */
[----:B------:R1:W-:Y:S04]  /*5ed90*/  LDGSTS.E [R4+0x4c00], desc[UR60][R10.64], P0 ;  /* 0x04c000000a047fae */ /* 0x0003e8000812187c */
[----:B------:R-:W4:Y:S01]  /*5eda0*/  LDL.LU R23, [R1+0x141c] ;  /* 0x00141c0001177983 */ /* 0x000f220000300800 */
[----:B-1----:R-:W-:-:S02]  /*5edb0*/  IMAD.MOV.U32 R10, RZ, RZ, R14 ;  /* 0x000000ffff0a7224 */ /* 0x002fc400078e000e */
[----:B------:R-:W-:Y:S01]  /*5edc0*/  IMAD.MOV.U32 R11, RZ, RZ, R15 ;  /* 0x000000ffff0b7224 */ /* 0x000fe200078e000f */
[----:B------:R-:W4:Y:S04]  /*5edd0*/  LDL.LU R14, [R1+0x1460] ;  /* 0x00146000010e7983 */ /* 0x000f280000300800 */
[----:B------:R-:W4:Y:S04]  /*5ede0*/  LDL.LU R15, [R1+0x14a0] ;  /* 0x0014a000010f7983 */ /* 0x000f280000300800 */
[----:B------:R1:W-:Y:S01]  /*5edf0*/  LDGSTS.E [R4+0x5000], desc[UR60][R10.64], P0 ;  /* 0x050000000a047fae */ /* 0x0003e2000812187c */
[----:B------:R-:W-:-:S02]  /*5ee00*/  IADD3 R16, P1, R16, R5, RZ ;  /* 0x0000000510107210 */ /* 0x000fc40007f3e0ff */
[----:B------:R-:W-:-:S03]  /*5ee10*/  IADD3 R3, P2, R3, R5, RZ ;  /* 0x0000000503037210 */ /* 0x000fc60007f5e0ff */
[----:B------:R1:W-:Y:S01]  /*5ee20*/  STL [R1+0x12e0], R16 ;  /* 0x0012e01001007387 */ /* 0x0003e20000100800 */
[--C-:B------:R-:W-:Y:S01]  /*5ee30*/  IMAD.X R17, R17, 0x1, R0.reuse, P1 ;  /* 0x0000000111117824 */ /* 0x100fe200008e0600 */
[----:B-1----:R-:W-:Y:S01]  /*5ee40*/  MOV R10, R16 ;  /* 0x00000010000a7202 */ /* 0x002fe20000000f00 */
[----:B------:R-:W-:-:S03]  /*5ee50*/  IMAD.X R6, R6, 0x1, R0, P2 ;  /* 0x0000000106067824 */ /* 0x000fc600010e0600 */
[----:B------:R1:W-:Y:S04]  /*5ee60*/  STL [R1+0x12dc], R17 ;  /* 0x0012dc1101007387 */ /* 0x0003e80000100800 */
[----:B------:R1:W-:Y:S01]  /*5ee70*/  STL [R1+0x1320], R3 ;  /* 0x0013200301007387 */ /* 0x0003e20000100800 */
[----:B------:R-:W-:-:S03]  /*5ee80*/  IMAD.MOV.U32 R11, RZ, RZ, R17 ;  /* 0x000000ffff0b7224 */ /* 0x000fc600078e0011 */
[----:B------:R-:W4:Y:S04]  /*5ee90*/  LDL.LU R16, [R1+0x145c] ;  /* 0x00145c0001107983 */ /* 0x000f280000300800 */
        /* <DEDUP_REMOVED lines=8> */
[----:B------:R-:W-:-:S05]  /*5ef20*/  IADD3 R8, P1, R8, R5, RZ ;  /* 0x0000000508087210 */ /* 0x000fca0007f3e0ff */
[----:B------:R2:W-:Y:S01]  /*5ef30*/  STL [R1+0x1360], R8 ;  /* 0x0013600801007387 */ /* 0x0005e20000100800 */
[----:B-1----:R-:W-:Y:S01]  /*5ef40*/  IMAD.MOV.U32 R10, RZ, RZ, R8 ;  /* 0x000000ffff0a7224 */ /* 0x002fe200078e0008 */
[----:B------:R-:W-:Y:S01]  /*5ef50*/  IADD3 R18, P2, R18, R5, RZ ;  /* 0x0000000512127210 */ /* 0x000fe20007f5e0ff */
[----:B---3--:R-:W-:-:S04]  /*5ef60*/  IMAD.X R13, R13, 0x1, R0, P1 ;  /* 0x000000010d0d7824 */ /* 0x008fc800008e0600 */
[----:B--2---:R-:W-:Y:S01]  /*5ef70*/  IMAD.X R20, R20, 0x1, R0, P2 ;  /* 0x0000000114147824 */ /* 0x004fe200010e0600 */
[----:B------:R1:W-:Y:S04]  /*5ef80*/  STL [R1+0x135c], R13 ;  /* 0x00135c0d01007387 */ /* 0x0003e80000100800 */
[----:B------:R-:W-:Y:S01]  /*5ef90*/  STL [R1+0x13a0], R18 ;  /* 0x0013a01201007387 */ /* 0x000fe20000100800 */
[----:B------:R-:W-:-:S03]  /*5efa0*/  IMAD.MOV.U32 R11, RZ, RZ, R13 ;  /* 0x000000ffff0b7224 */ /* 0x000fc600078e000d */
[----:B------:R-:W2:Y:S04]  /*5efb0*/  LDL.LU R8, [R1+0x14dc] ;  /* 0x0014dc0001087983 */ /* 0x000ea80000300800 */
[----:B------:R3:W-:Y:S04]  /*5efc0*/  STL [R1+0x139c], R20 ;  /* 0x00139c1401007387 */ /* 0x0007e80000100800 */
[----:B-1----:R-:W2:Y:S04]  /*5efd0*/  LDL.LU R13, [R1+0x151c] ;  /* 0x00151c00010d7983 */ /* 0x002ea80000300800 */
[----:B------:R1:W-:Y:S01]  /*5efe0*/  LDGSTS.E [R4+0x5c00], desc[UR60][R10.64], P0 ;  /* 0x05c000000a047fae */ /* 0x0003e2000812187c */
[----:B----4-:R-:W-:-:S02]  /*5eff0*/  IADD3 R19, P1, R19, R5, RZ ;  /* 0x0000000513137210 */ /* 0x010fc40007f3e0ff */
[----:B-1----:R-:W-:Y:S01]  /*5f000*/  MOV R10, R18 ;  /* 0x00000012000a7202 */ /* 0x002fe20000000f00 */
[----:B------:R-:W-:Y:S02]  /*5f010*/  IMAD.MOV.U32 R11, RZ, RZ, R20 ;  /* 0x000000ffff0b7224 */ /* 0x000fe400078e0014 */
[----:B---3--:R-:W3:Y:S01]  /*5f020*/  LDL.LU R20, [R1+0x1560] ;  /* 0x0015600001147983 */ /* 0x008ee20000300800 */
[----:B------:R-:W-:-:S03]  /*5f030*/  IADD3 R22, P2, R22, R5, RZ ;  /* 0x0000000516167210 */ /* 0x000fc60007f5e0ff */
[----:B------:R1:W-:Y:S01]  /*5f040*/  LDGSTS.E [R4+0x6000], desc[UR60][R10.64], P0 ;  /* 0x060000000a047fae */ /* 0x0003e2000812187c */
[----:B------:R-:W-:-:S03]  /*5f050*/  IMAD.X R21, R21, 0x1, R0, P1 ;  /* 0x0000000115157824 */ /* 0x000fc600008e0600 */
[----:B------:R-:W4:Y:S04]  /*5f060*/  LDL.LU R18, [R1+0x15a0] ;  /* 0x0015a00001127983 */ /* 0x000f280000300800 */
[----:B------:R-:W-:Y:S01]  /*5f070*/  STL [R1+0x13e0], R19 ;  /* 0x0013e01301007387 */ /* 0x000fe20000100800 */
[----:B------:R-:W-:Y:S02]  /*5f080*/  IMAD.X R23, R23, 0x1, R0, P2 ;  /* 0x0000000117177824 */ /* 0x000fe400010e0600 */
[----:B-1----:R-:W-:Y:S02]  /*5f090*/  IMAD.MOV.U32 R10, RZ, RZ, R19 ;  /* 0x000000ffff0a7224 */ /* 0x002fe400078e0013 */
[----:B------:R-:W-:Y:S01]  /*5f0a0*/  IMAD.MOV.U32 R11, RZ, RZ, R21 ;  /* 0x000000ffff0b7224 */ /* 0x000fe200078e0015 */
[----:B------:R1:W-:Y:S01]  /*5f0b0*/  STL [R1+0x13dc], R21 ;  /* 0x0013dc1501007387 */ /* 0x0003e20000100800 */
[----:B------:R-:W-:-:S03]  /*5f0c0*/  IADD3 R14, P1, R14, R5, RZ ;  /* 0x000000050e0e7210 */ /* 0x000fc60007f3e0ff */
[----:B------:R-:W-:Y:S01]  /*5f0d0*/  STL [R1+0x1420], R22 ;  /* 0x0014201601007387 */ /* 0x000fe20000100800 */
[----:B------:R-:W-:-:S03]  /*5f0e0*/  IADD3 R15, P2, R15, R5, RZ ;  /* 0x000000050f0f7210 */ /* 0x000fc60007f5e0ff */
[----:B------:R1:W-:Y:S04]  /*5f0f0*/  LDGSTS.E [R4+0x6400], desc[UR60][R10.64], P0 ;  /* 0x064000000a047fae */ /* 0x0003e8000812187c */
[----:B-1----:R-:W4:Y:S04]  /*5f100*/  LDL.LU R21, [R1+0x155c] ;  /* 0x00155c0001157983 */ /* 0x002f280000300800 */
[----:B------:R-:W-:Y:S01]  /*5f110*/  STL [R1+0x141c], R23 ;  /* 0x00141c1701007387 */ /* 0x000fe20000100800 */
[----:B------:R-:W-:-:S03]  /*5f120*/  IMAD.MOV.U32 R10, RZ, RZ, R22 ;  /* 0x000000ffff0a7224 */ /* 0x000fc600078e0016 */
[----:B------:R-:W4:Y:S01]  /*5f130*/  LDL.LU R19, [R1+0x159c] ;  /* 0x00159c0001137983 */ /* 0x000f220000300800 */
[----:B------:R-:W-:-:S03]  /*5f140*/  IMAD.MOV.U32 R11, RZ, RZ, R23 ;  /* 0x000000ffff0b7224 */ /* 0x000fc600078e0017 */
[----:B------:R-:W-:Y:S04]  /*5f150*/  STL [R1+0x1460], R14 ;  /* 0x0014600e01007387 */ /* 0x000fe80000100800 */
[----:B------:R1:W-:Y:S01]  /*5f160*/  LDGSTS.E [R4+0x6800], desc[UR60][R10.64], P0 ;  /* 0x068000000a047fae */ /* 0x0003e2000812187c */
[----:B------:R-:W-:Y:S01]  /*5f170*/  IADD3.X R16, R16, R0, RZ, P1, !PT ;  /* 0x0000000010107210 */ /* 0x000fe20000ffe4ff */
[----:B-1----:R-:W-:-:S04]  /*5f180*/  IMAD.MOV.U32 R10, RZ, RZ, R14 ;  /* 0x000000ffff0a7224 */ /* 0x002fc800078e000e */
[----:B------:R1:W-:Y:S01]  /*5f190*/  STL [R1+0x145c], R16 ;  /* 0x00145c1001007387 */ /* 0x0003e20000100800 */
[----:B------:R-:W-:Y:S02]  /*5f1a0*/  IMAD.MOV.U32 R11, RZ, RZ, R16 ;  /* 0x000000ffff0b7224 */ /* 0x000fe400078e0010 */
[----:B------:R-:W-:Y:S01]  /*5f1b0*/  IMAD.X R17, R17, 0x1, R0, P2 ;  /* 0x0000000111117824 */ /* 0x000fe200010e0600 */
[----:B------:R-:W-:Y:S04]  /*5f1c0*/  STL [R1+0x14a0], R15 ;  /* 0x0014a00f01007387 */ /* 0x000fe80000100800 */
[----:B------:R1:W-:Y:S04]  /*5f1d0*/  LDGSTS.E [R4+0x6c00], desc[UR60][R10.64], P0 ;  /* 0x06c000000a047fae */ /* 0x0003e8000812187c */
[----:B-1----:R-:W4:Y:S04]  /*5f1e0*/  LDL.LU R16, [R1+0x15e0] ;  /* 0x0015e00001107983 */ /* 0x002f280000300800 */
[----:B------:R1:W-:Y:S04]  /*5f1f0*/  STL [R1+0x149c], R17 ;  /* 0x00149c1101007387 */ /* 0x0003e80000100800 */
[----:B------:R-:W4:Y:S01]  /*5f200*/  LDL.LU R14, [R1+0x1620] ;  /* 0x00162000010e7983 */ /* 0x000f220000300800 */
[----:B------:R-:W-:-:S02]  /*5f210*/  IMAD.MOV.U32 R11, RZ, RZ, R17 ;  /* 0x000000ffff0b7224 */ /* 0x000fc400078e0011 */
[----:B------:R-:W-:Y:S01]  /*5f220*/  IMAD.MOV.U32 R10, RZ, RZ, R15 ;  /* 0x000000ffff0a7224 */ /* 0x000fe200078e000f */
[----:B-1----:R-:W4:Y:S04]  /*5f230*/  LDL.LU R17, [R1+0x15dc] ;  /* 0x0015dc0001117983 */ /* 0x002f280000300800 */
[----:B------:R-:W4:Y:S01]  /*5f240*/  LDL.LU R15, [R1+0x161c] ;  /* 0x00161c00010f7983 */ /* 0x000f220000300800 */
[-C--:B------:R-:W-:Y:S02]  /*5f250*/  IADD3 R3, P1, R3, R5.reuse, RZ ;  /* 0x0000000503037210 */ /* 0x080fe40007f3e0ff */
[----:B------:R-:W-:Y:S01]  /*5f260*/  IADD3 R6, P2, R6, R5, RZ ;  /* 0x0000000506067210 */ /* 0x000fe20007f5e0ff */
[----:B------:R1:W-:Y:S04]  /*5f270*/  LDGSTS.E [R4+0x7000], desc[UR60][R10.64], P0 ;  /* 0x070000000a047fae */ /* 0x0003e8000812187c */
[----:B------:R-:W-:Y:S01]  /*5f280*/  STL [R1+0x14e0], R3 ;  /* 0x0014e00301007387 */ /* 0x000fe20000100800 */
[----:B-1----:R-:W-:Y:S01]  /*5f290*/  MOV R10, R3 ;  /* 0x00000003000a7202 */ /* 0x002fe20000000f00 */
[----:B--2---:R-:W-:-:S04]  /*5f2a0*/  IMAD.X R8, R8, 0x1, R0, P1 ;  /* 0x0000000108087824 */ /* 0x004fc800008e0600 */
        /* <DEDUP_REMOVED lines=8> */
[----:B--2---:R-:W-:-:S03]  /*5f330*/  IMAD.MOV.U32 R11, RZ, RZ, R13 ;  /* 0x000000ffff0b7224 */ /* 0x004fc600078e000d */
[----:B-1----:R-:W2:Y:S01]  /*5f340*/  LDL.LU R13, [R1+0x165c] ;  /* 0x00165c00010d7983 */ /* 0x002ea20000300800 */
[----:B------:R-:W-:-:S03]  /*5f350*/  IMAD.MOV.U32 R10, RZ, RZ, R6 ;  /* 0x000000ffff0a7224 */ /* 0x000fc600078e0006 */
[----:B------:R-:W2:Y:S01]  /*5f360*/  LDL.LU R6, [R1+0x169c] ;  /* 0x00169c0001067983 */ /* 0x000ea20000300800 */
[-C--:B---3--:R-:W-:Y:S02]  /*5f370*/  IADD3 R20, P1, R20, R5.reuse, RZ ;  /* 0x0000000514147210 */ /* 0x088fe40007f3e0ff */
[----:B----4-:R-:W-:Y:S01]  /*5f380*/  IADD3 R18, P2, R18, R5, RZ ;  /* 0x0000000512127210 */ /* 0x010fe20007f5e0ff */
[----:B------:R1:W-:Y:S04]  /*5f390*/  LDGSTS.E [R4+0x7800], desc[UR60][R10.64], P0 ;  /* 0x078000000a047fae */ /* 0x0003e8000812187c */
[----:B------:R3:W-:Y:S01]  /*5f3a0*/  STL [R1+0x1560], R20 ;  /* 0x0015601401007387 */ /* 0x0007e20000100800 */
[----:B-1----:R-:W-:Y:S02]  /*5f3b0*/  IMAD.MOV.U32 R10, RZ, RZ, R20 ;  /* 0x000000ffff0a7224 */ /* 0x002fe400078e0014 */
[----:B------:R-:W-:-:S05]  /*5f3c0*/  IMAD.X R21, R21, 0x1, R0, P1 ;  /* 0x0000000115157824 */ /* 0x000fca00008e0600 */
[----:B------:R-:W-:Y:S01]  /*5f3d0*/  STL [R1+0x155c], R21 ;  /* 0x00155c1501007387 */ /* 0x000fe20000100800 */
[----:B------:R-:W-:-:S03]  /*5f3e0*/  IMAD.X R19, R19, 0x1, R0, P2 ;  /* 0x0000000113137824 */ /* 0x000fc600010e0600 */
[----:B------:R1:W-:Y:S01]  /*5f3f0*/  STL [R1+0x15a0], R18 ;  /* 0x0015a01201007387 */ /* 0x0003e20000100800 */
[----:B------:R-:W-:-:S03]  /*5f400*/  IMAD.MOV.U32 R11, RZ, RZ, R21 ;  /* 0x000000ffff0b7224 */ /* 0x000fc600078e0015 */
[----:B------:R4:W-:Y:S04]  /*5f410*/  STL [R1+0x159c], R19 ;  /* 0x00159c1301007387 */ /* 0x0009e80000100800 */
[----:B------:R-:W2:Y:S04]  /*5f420*/  LDL.LU R153, [R1+0x16dc] ;  /* 0x0016dc0001997983 */ /* 0x000ea80000300800 */
[----:B------:R-:W2:Y:S04]  /*5f430*/  LDL.LU R152, [R1+0x16e0] ;  /* 0x0016e00001987983 */ /* 0x000ea80000300800 */
[----:B------:R-:W2:Y:S04]  /*5f440*/  LDL.LU R23, [R1+0x171c] ;  /* 0x00171c0001177983 */ /* 0x000ea80000300800 */
[----:B------:R-:W2:Y:S04]  /*5f450*/  LDL.LU R22, [R1+0x1720] ;  /* 0x0017200001167983 */ /* 0x000ea80000300800 */
[----:B------:R1:W-:Y:S04]  /*5f460*/  LDGSTS.E [R4+0x7c00], desc[UR60][R10.64], P0 ;  /* 0x07c000000a047fae */ /* 0x0003e8000812187c */
[----:B---3--:R-:W3:Y:S01]  /*5f470*/  LDL.LU R20, [R1+0x1760] ;  /* 0x0017600001147983 */ /* 0x008ee20000300800 */
[----:B------:R-:W-:-:S02]  /*5f480*/  IADD3 R16, P1, R16, R5, RZ ;  /* 0x0000000510107210 */ /* 0x000fc40007f3e0ff */
[----:B-1----:R-:W-:Y:S02]  /*5f490*/  MOV R10, R18 ;  /* 0x00000012000a7202 */ /* 0x002fe40000000f00 */
[----:B------:R-:W3:Y:S01]  /*5f4a0*/  LDL.LU R18, [R1+0x17a0] ;  /* 0x0017a00001127983 */ /* 0x000ee20000300800 */
[----:B------:R-:W-:-:S03]  /*5f4b0*/  IADD3 R14, P2, R14, R5, RZ ;  /* 0x000000050e0e7210 */ /* 0x000fc60007f5e0ff */
[----:B------:R1:W-:Y:S01]  /*5f4c0*/  STL [R1+0x15e0], R16 ;  /* 0x0015e01001007387 */ /* 0x0003e20000100800 */
[--C-:B------:R-:W-:Y:S02]  /*5f4d0*/  IMAD.X R17, R17, 0x1, R0.reuse, P1 ;  /* 0x0000000111117824 */ /* 0x100fe400008e0600 */
[----:B------:R-:W-:-:S03]  /*5f4e0*/  IMAD.X R15, R15, 0x1, R0, P2 ;  /* 0x000000010f0f7824 */ /* 0x000fc600010e0600 */
[----:B------:R-:W-:Y:S01]  /*5f4f0*/  STL [R1+0x15dc], R17 ;  /* 0x0015dc1101007387 */ /* 0x000fe20000100800 */
[----:B------:R-:W-:-:S03]  /*5f500*/  IMAD.MOV.U32 R11, RZ, RZ, R19 ;  /* 0x000000ffff0b7224 */ /* 0x000fc600078e0013 */
[----:B------:R1:W-:Y:S04]  /*5f510*/  STL [R1+0x1620], R14 ;  /* 0x0016200e01007387 */ /* 0x0003e80000100800 */
[----:B------:R-:W3:Y:S04]  /*5f520*/  LDL.LU R21, [R1+0x175c] ;  /* 0x00175c0001157983 */ /* 0x000ee80000300800 */
[----:B------:R2:W-:Y:S04]  /*5f530*/  STL [R1+0x161c], R15 ;  /* 0x00161c0f01007387 */ /* 0x0005e80000100800 */
[----:B----4-:R-:W4:Y:S04]  /*5f540*/  LDL.LU R19, [R1+0x179c] ;  /* 0x00179c0001137983 */ /* 0x010f280000300800 */
[----:B------:R1:W-:Y:S02]  /*5f550*/  LDGSTS.E [R4+0x20000], desc[UR60][R10.64], P0 ;  /* 0x200000000a047fae */ /* 0x0003e4000812187c */
[----:B-1----:R-:W-:-:S02]  /*5f560*/  IMAD.MOV.U32 R10, RZ, RZ, R16 ;  /* 0x000000ffff0a7224 */ /* 0x002fc400078e0010 */
[----:B------:R-:W-:Y:S01]  /*5f570*/  IMAD.MOV.U32 R11, RZ, RZ, R17 ;  /* 0x000000ffff0b7224 */ /* 0x000fe200078e0011 */
[----:B------:R-:W4:Y:S04]  /*5f580*/  LDL.LU R16, [R1+0x17e0] ;  /* 0x0017e00001107983 */ /* 0x000f280000300800 */
[----:B------:R1:W-:Y:S02]  /*5f590*/  LDGSTS.E [R4+0x20400], desc[UR60][R10.64], P0 ;  /* 0x204000000a047fae */ /* 0x0003e4000812187c */
[----:B-1----:R-:W-:Y:S02]  /*5f5a0*/  IMAD.MOV.U32 R10, RZ, RZ, R14 ;  /* 0x000000ffff0a7224 */ /* 0x002fe400078e000e */
[----:B------:R-:W4:Y:S01]  /*5f5b0*/  LDL.LU R14, [R1+0x17e8] ;  /* 0x0017e800010e7983 */ /* 0x000f220000300800 */
[----:B------:R-:W-:-:S05]  /*5f5c0*/  IMAD.MOV.U32 R11, RZ, RZ, R15 ;  /* 0x000000ffff0b7224 */ /* 0x000fca00078e000f */
[----:B------:R1:W-:Y:S01]  /*5f5d0*/  LDGSTS.E [R4+0x20800], desc[UR60][R10.64], P0 ;  /* 0x208000000a047fae */ /* 0x0003e2000812187c */
[----:B------:R-:W-:-:S05]  /*5f5e0*/  IADD3 R8, P1, R8, R5, RZ ;  /* 0x0000000508087210 */ /* 0x000fca0007f3e0ff */
[----:B------:R-:W-:Y:S01]  /*5f5f0*/  STL [R1+0x1660], R8 ;  /* 0x0016600801007387 */ /* 0x000fe20000100800 */
[----:B------:R-:W-:Y:S02]  /*5f600*/  IADD3 R3, P2, R3, R5, RZ ;  /* 0x0000000503037210 */ /* 0x000fe40007f5e0ff */
[----:B--2---:R-:W-:-:S03]  /*5f610*/  IADD3.X R13, R13, R0, RZ, P1, !PT ;  /* 0x000000000d0d7210 */ /* 0x004fc60000ffe4ff */
[----:B------:R-:W-:Y:S02]  /*5f620*/  IMAD.X R6, R6, 0x1, R0, P2 ;  /* 0x0000000106067824 */ /* 0x000fe400010e0600 */
[----:B------:R2:W-:Y:S04]  /*5f630*/  STL [R1+0x165c], R13 ;  /* 0x00165c0d01007387 */ /* 0x0005e80000100800 */
[----:B------:R-:W-:Y:S04]  /*5f640*/  STL [R1+0x16a0], R3 ;  /* 0x0016a00301007387 */ /* 0x000fe80000100800 */
[----:B------:R-:W4:Y:S01]  /*5f650*/  LDL.LU R17, [R1+0x17dc] ;  /* 0x0017dc0001117983 */ /* 0x000f220000300800 */
[----:B-1----:R-:W-:-:S02]  /*5f660*/  IMAD.MOV.U32 R10, RZ, RZ, R8 ;  /* 0x000000ffff0a7224 */ /* 0x002fc400078e0008 */
[----:B------:R-:W-:Y:S01]  /*5f670*/  IMAD.MOV.U32 R11, RZ, RZ, R13 ;  /* 0x000000ffff0b7224 */ /* 0x000fe200078e000d */
[----:B------:R1:W-:Y:S04]  /*5f680*/  STL [R1+0x169c], R6 ;  /* 0x00169c0601007387 */ /* 0x0003e80000100800 */
[----:B------:R-:W4:Y:S04]  /*5f690*/  LDL.LU R15, [R1+0x17e4] ;  /* 0x0017e400010f7983 */ /* 0x000f280000300800 */
[----:B------:R1:W-:Y:S04]  /*5f6a0*/  LDGSTS.E [R4+0x20c00], desc[UR60][R10.64], P0 ;  /* 0x20c000000a047fae */ /* 0x0003e8000812187c */
[----:B--2---:R-:W2:Y:S04]  /*5f6b0*/  LDL.LU R13, [R1+0x17ec] ;  /* 0x0017ec00010d7983 */ /* 0x004ea80000300800 */
[----:B------:R-:W2:Y:S01]  /*5f6c0*/  LDL.LU R8, [R1+0x17f0] ;  /* 0x0017f00001087983 */ /* 0x000ea20000300800 */
[----:B-1----:R-:W-:-:S02]  /*5f6d0*/  IMAD.MOV.U32 R11, RZ, RZ, R6 ;  /* 0x000000ffff0b7224 */ /* 0x002fc400078e0006 */
[----:B------:R-:W-:Y:S01]  /*5f6e0*/  IMAD.MOV.U32 R10, RZ, RZ, R3 ;  /* 0x000000ffff0a7224 */ /* 0x000fe200078e0003 */
[----:B------:R-:W2:Y:S04]  /*5f6f0*/  LDL.LU R6, [R1+0x17f4] ;  /* 0x0017f40001067983 */ /* 0x000ea80000300800 */
[----:B------:R-:W2:Y:S04]  /*5f700*/  LDL.LU R3, [R1+0x17f8] ;  /* 0x0017f80001037983 */ /* 0x000ea80000300800 */
[----:B------:R1:W-:Y:S01]  /*5f710*/  LDGSTS.E [R4+0x21000], desc[UR60][R10.64], P0 ;  /* 0x210000000a047fae */ /* 0x0003e2000812187c */
[----:B------:R-:W-:-:S05]  /*5f720*/  IADD3 R152, P1, R152, R5, RZ ;  /* 0x0000000598987210 */ /* 0x000fca0007f3e0ff */
[--C-:B------:R-:W-:Y:S01]  /*5f730*/  IMAD.X R153, R153, 0x1, R0.reuse, P1 ;  /* 0x0000000199997824 */ /* 0x100fe200008e0600 */
[-C--:B------:R-:W-:Y:S01]  /*5f740*/  IADD3 R22, P2, R22, R5.reuse, RZ ;  /* 0x0000000516167210 */ /* 0x080fe20007f5e0ff */
[----:B------:R-:W-:Y:S04]  /*5f750*/  STL [R1+0x16e0], R152 ;  /* 0x0016e09801007387 */ /* 0x000fe80000100800 */
[----:B------:R-:W-:Y:S01]  /*5f760*/  IMAD.X R23, R23, 0x1, R0, P2 ;  /* 0x0000000117177824 */ /* 0x000fe200010e0600 */
[-C--:B---3--:R-:W-:Y:S01]  /*5f770*/  IADD3 R20, P1, R20, R5.reuse, RZ ;  /* 0x0000000514147210 */ /* 0x088fe20007f3e0ff */
[----:B------:R-:W-:Y:S04]  /*5f780*/  STL [R1+0x16dc], R153 ;  /* 0x0016dc9901007387 */ /* 0x000fe80000100800 */
[----:B------:R-:W-:Y:S01]  /*5f790*/  STL [R1+0x1720], R22 ;  /* 0x0017201601007387 */ /* 0x000fe20000100800 */
[----:B------:R-:W-:-:S03]  /*5f7a0*/  IADD3 R18, P2, R18, R5, RZ ;  /* 0x0000000512127210 */ /* 0x000fc60007f5e0ff */
[----:B------:R3:W-:Y:S01]  /*5f7b0*/  STL [R1+0x171c], R23 ;  /* 0x00171c1701007387 */ /* 0x0007e20000100800 */
[----:B-1----:R-:W-:-:S03]  /*5f7c0*/  MOV R10, R152 ;  /* 0x00000098000a7202 */ /* 0x002fc60000000f00 */
[----:B------:R-:W-:Y:S01]  /*5f7d0*/  STL [R1+0x1760], R20 ;  /* 0x0017601401007387 */ /* 0x000fe20000100800 */
[----:B------:R-:W-:-:S05]  /*5f7e0*/  IMAD.MOV.U32 R11, RZ, RZ, R153 ;  /* 0x000000ffff0b7224 */ /* 0x000fca00078e0099 */
[----:B------:R1:W-:Y:S01]  /*5f7f0*/  LDGSTS.E [R4+0x21400], desc[UR60][R10.64], P0 ;  /* 0x214000000a047fae */ /* 0x0003e2000812187c */
[----:B------:R-:W-:-:S05]  /*5f800*/  IMAD.X R21, R21, 0x1, R0, P1 ;  /* 0x0000000115157824 */ /* 0x000fca00008e0600 */
[----:B------:R-:W-:Y:S01]  /*5f810*/  STL [R1+0x175c], R21 ;  /* 0x00175c1501007387 */ /* 0x000fe20000100800 */
[----:B----4-:R-:W-:-:S03]  /*5f820*/  IMAD.X R19, R19, 0x1, R0, P2 ;  /* 0x0000000113137824 */ /* 0x010fc600010e0600 */
[----:B------:R-:W-:Y:S04]  /*5f830*/  STL [R1+0x17a0], R18 ;  /* 0x0017a01201007387 */ /* 0x000fe80000100800 */
[----:B------:R-:W-:Y:S04]  /*5f840*/  STL [R1+0x179c], R19 ;  /* 0x00179c1301007387 */ /* 0x000fe80000100800 */
[----:B------:R-:W4:Y:S01]  /*5f850*/  LDL.LU.64 R158, [R1+0x8f0] ;  /* 0x0008f000019e7983 */ /* 0x000f220000300a00 */
[----:B-1----:R-:W-:Y:S02]  /*5f860*/  IMAD.MOV.U32 R10, RZ, RZ, R22 ;  /* 0x000000ffff0a7224 */ /* 0x002fe400078e0016 */
[----:B------:R-:W-:-:S02]  /*5f870*/  IMAD.MOV.U32 R11, RZ, RZ, R23 ;  /* 0x000000ffff0b7224 */ /* 0x000fc400078e0017 */
[----:B---3--:R-:W3:Y:S04]  /*5f880*/  LDL.LU.64 R22, [R1+0x980] ;  /* 0x0009800001167983 */ /* 0x008ee80000300a00 */
[----:B------:R-:W3:Y:S04]  /*5f890*/  LDL.LU.64 R154, [R1+0x978] ;  /* 0x00097800019a7983 */ /* 0x000ee80000300a00 */
[----:B------:R-:W3:Y:S04]  /*5f8a0*/  LDL.LU.64 R152, [R1+0x970] ;  /* 0x0009700001987983 */ /* 0x000ee80000300a00 */
[----:B------:R1:W-:Y:S01]  /*5f8b0*/  LDGSTS.E [R4+0x21800], desc[UR60][R10.64], P0 ;  /* 0x218000000a047fae */ /* 0x0003e2000812187c */
[----:B------:R-:W-:Y:S01]  /*5f8c0*/  IADD3 R16, P1, R16, R5, RZ ;  /* 0x0000000510107210 */ /* 0x000fe20007f3e0ff */
[----:B-1----:R-:W-:-:S02]  /*5f8d0*/  IMAD.MOV.U32 R10, RZ, RZ, R20 ;  /* 0x000000ffff0a7224 */ /* 0x002fc400078e0014 */
[----:B------:R-:W-:Y:S01]  /*5f8e0*/  IMAD.MOV.U32 R11, RZ, RZ, R21 ;  /* 0x000000ffff0b7224 */ /* 0x000fe200078e0015 */
[----:B------:R-:W-:-:S04]  /*5f8f0*/  IADD3 R14, P2, R14, R5, RZ ;  /* 0x000000050e0e7210 */ /* 0x000fc80007f5e0ff */
[----:B------:R1:W-:Y:S02]  /*5f900*/  LDGSTS.E [R4+0x21c00], desc[UR60][R10.64], P0 ;  /* 0x21c000000a047fae */ /* 0x0003e4000812187c */
[----:B-1----:R-:W-:Y:S01]  /*5f910*/  MOV R10, R18 ;  /* 0x00000012000a7202 */ /* 0x002fe20000000f00 */
[----:B------:R-:W-:Y:S01]  /*5f920*/  IMAD.MOV.U32 R11, RZ, RZ, R19 ;  /* 0x000000ffff0b7224 */ /* 0x000fe200078e0013 */
[----:B------:R-:W-:Y:S04]  /*5f930*/  STL [R1+0x17e0], R16 ;  /* 0x0017e01001007387 */ /* 0x000fe80000100800 */
[----:B------:R1:W-:Y:S02]  /*5f940*/  LDGSTS.E [R4+0x22000], desc[UR60][R10.64], P0 ;  /* 0x220000000a047fae */ /* 0x0003e4000812187c */
[----:B-1----:R-:W-:-:S02]  /*5f950*/  IMAD.MOV.U32 R10, RZ, RZ, R16 ;  /* 0x000000ffff0a7224 */ /* 0x002fc400078e0010 */
[----:B------:R-:W-:-:S04]  /*5f960*/  IMAD.X R17, R17, 0x1, R0, P1 ;  /* 0x0000000111117824 */ /* 0x000fc800008e0600 */
[----:B------:R-:W-:Y:S01]  /*5f970*/  IMAD.MOV.U32 R11, RZ, RZ, R17 ;  /* 0x000000ffff0b7224 */ /* 0x000fe200078e0011 */
[----:B------:R-:W-:Y:S01]  /*5f980*/  STL [R1+0x17dc], R17 ;  /* 0x0017dc1101007387 */ /* 0x000fe20000100800 */
[----:B------:R-:W-:-:S03]  /*5f990*/  IMAD.X R15, R15, 0x1, R0, P2 ;  /* 0x000000010f0f7824 */ /* 0x000fc600010e0600 */
[----:B------:R-:W-:Y:S04]  /*5f9a0*/  STL [R1+0x17e8], R14 ;  /* 0x0017e80e01007387 */ /* 0x000fe80000100800 */
[----:B------:R1:W-:Y:S04]  /*5f9b0*/  LDGSTS.E [R4+0x22400], desc[UR60][R10.64], P0 ;  /* 0x224000000a047fae */ /* 0x0003e8000812187c */
[----:B------:R1:W-:Y:S01]  /*5f9c0*/  STL [R1+0x17e4], R15 ;  /* 0x0017e40f01007387 */ /* 0x0003e20000100800 */
[----:B--2---:R-:W-:Y:S01]  /*5f9d0*/  IADD3 R8, P1, R8, R5, RZ ;  /* 0x0000000508087210 */ /* 0x004fe20007f3e0ff */
[----:B-1----:R-:W-:-:S02]  /*5f9e0*/  IMAD.MOV.U32 R10, RZ, RZ, R14 ;  /* 0x000000ffff0a7224 */ /* 0x002fc400078e000e */
[----:B------:R-:W-:Y:S02]  /*5f9f0*/  IMAD.MOV.U32 R11, RZ, RZ, R15 ;  /* 0x000000ffff0b7224 */ /* 0x000fe400078e000f */
[----:B------:R-:W2:Y:S01]  /*5fa00*/  LDL.LU.64 R14, [R1+0x968] ;  /* 0x00096800010e7983 */ /* 0x000ea20000300a00 */
[----:B------:R-:W-:Y:S02]  /*5fa10*/  IADD3 R3, P2, R3, R5, RZ ;  /* 0x0000000503037210 */ /* 0x000fe40007f5e0ff */
[----:B------:R-:W-:Y:S01]  /*5fa20*/  IADD3.X R13, R13, R0, RZ, P1, !PT ;  /* 0x000000000d0d7210 */ /* 0x000fe20000ffe4ff */
[----:B------:R-:W2:Y:S02]  /*5fa30*/  LDL.LU.64 R164, [R1+0x960] ;  /* 0x0009600001a47983 */ /* 0x000ea40000300a00 */
[----:B------:R-:W-:Y:S02]  /*5fa40*/  IMAD.X R6, R6, 0x1, R0, P2 ;  /* 0x0000000106067824 */ /* 0x000fe400010e0600 */
[----:B------:R-:W-:Y:S04]  /*5fa50*/  STL [R1+0x17f0], R8 ;  /* 0x0017f00801007387 */ /* 0x000fe80000100800 */
[----:B------:R-:W-:Y:S04]  /*5fa60*/  STL [R1+0x17ec], R13 ;  /* 0x0017ec0d01007387 */ /* 0x000fe80000100800 */
[----:B------:R1:W-:Y:S04]  /*5fa70*/  STL [R1+0x17f8], R3 ;  /* 0x0017f80301007387 */ /* 0x0003e80000100800 */
[----:B------:R2:W-:Y:S04]  /*5fa80*/  STL [R1+0x17f4], R6 ;  /* 0x0017f40601007387 */ /* 0x0005e80000100800 */
[----:B------:R-:W2:Y:S04]  /*5fa90*/  LDL.LU.64 R16, [R1+0x958] ;  /* 0x0009580001107983 */ /* 0x000ea80000300a00 */
[----:B------:R-:W2:Y:S04]  /*5faa0*/  LDL.LU.64 R166, [R1+0x950] ;  /* 0x0009500001a67983 */ /* 0x000ea80000300a00 */
[----:B------:R-:W2:Y:S04]  /*5fab0*/  LDL.LU.64 R18, [R1+0x948] ;  /* 0x0009480001127983 */ /* 0x000ea80000300a00 */
[----:B------:R-:W2:Y:S04]  /*5fac0*/  LDL.LU.64 R168, [R1+0x940] ;  /* 0x0009400001a87983 */ /* 0x000ea80000300a00 */
[----:B------:R1:W-:Y:S04]  /*5fad0*/  LDGSTS.E [R4+0x22800], desc[UR60][R10.64], P0 ;  /* 0x228000000a047fae */ /* 0x0003e8000812187c */
[----:B------:R-:W2:Y:S04]  /*5fae0*/  LDL.LU.64 R20, [R1+0x938] ;  /* 0x0009380001147983 */ /* 0x000ea80000300a00 */
[----:B------:R-:W2:Y:S01]  /*5faf0*/  LDL.LU R172, [R1+0xda4] ;  /* 0x000da40001ac7983 */ /* 0x000ea20000300800 */
[----:B-1----:R-:W-:-:S03]  /*5fb00*/  IMAD.MOV.U32 R10, RZ, RZ, R8 ;  /* 0x000000ffff0a7224 */ /* 0x002fc600078e0008 */
[----:B------:R-:W2:Y:S01]  /*5fb10*/  LDL.LU R171, [R1+0xda8] ;  /* 0x000da80001ab7983 */ /* 0x000ea20000300800 */
[----:B------:R-:W-:-:S03]  /*5fb20*/  IMAD.MOV.U32 R11, RZ, RZ, R13 ;  /* 0x000000ffff0b7224 */ /* 0x000fc600078e000d */
[----:B------:R-:W2:Y:S04]  /*5fb30*/  LDL.LU.64 R176, [R1+0x930] ;  /* 0x0009300001b07983 */ /* 0x000ea80000300a00 */
[----:B------:R1:W-:Y:S01]  /*5fb40*/  LDGSTS.E [R4+0x22c00], desc[UR60][R10.64], P0 ;  /* 0x22c000000a047fae */ /* 0x0003e2000812187c */
[-C--:B----4-:R-:W-:Y:S01]  /*5fb50*/  IADD3 R157, P1, R158, R5.reuse, RZ ;  /* 0x000000059e9d7210 */ /* 0x090fe20007f3e0ff */
[----:B-1----:R-:W-:Y:S02]  /*5fb60*/  IMAD.MOV.U32 R10, RZ, RZ, R3 ;  /* 0x000000ffff0a7224 */ /* 0x002fe400078e0003 */
[----:B------:R-:W-:Y:S02]  /*5fb70*/  IMAD.MOV.U32 R11, RZ, RZ, R6 ;  /* 0x000000ffff0b7224 */ /* 0x000fe400078e0006 */
[----:B------:R-:W-:Y:S01]  /*5fb80*/  IMAD.X R3, R159, 0x1, R0, P1 ;  /* 0x000000019f037824 */ /* 0x000fe200008e0600 */
[----:B---3--:R-:W-:-:S02]  /*5fb90*/  IADD3 R158, P1, R22, R5, RZ ;  /* 0x00000005169e7210 */ /* 0x008fc40007f3e0ff */
[----:B------:R1:W-:Y:S03]  /*5fba0*/  LDGSTS.E [R4+0x23000], desc[UR60][R10.64], P0 ;  /* 0x230000000a047fae */ /* 0x0003e6000812187c */
[----:B-1----:R-:W-:Y:S01]  /*5fbb0*/  IMAD.X R10, R23, 0x1, R0, P1 ;  /* 0x00000001170a7824 */ /* 0x002fe200008e0600 */
[-C--:B------:R-:W-:Y:S01]  /*5fbc0*/  IADD3 R159, P1, R154, R5.reuse, RZ ;  /* 0x000000059a9f7210 */ /* 0x080fe20007f3e0ff */
[----:B------:R-:W3:Y:S03]  /*5fbd0*/  LDL.LU.64 R22, [R1+0x928] ;  /* 0x0009280001167983 */ /* 0x000ee60000300a00 */
[----:B------:R-:W-:Y:S01]  /*5fbe0*/  IADD3.X R11, R155, R0, RZ, P1, !PT ;  /* 0x000000009b0b7210 */ /* 0x000fe20000ffe4ff */
[----:B------:R-:W4:Y:S01]  /*5fbf0*/  LDL.LU.64 R182, [R1+0x920] ;  /* 0x0009200001b67983 */ /* 0x000f220000300a00 */
[----:B------:R-:W-:-:S05]  /*5fc00*/  IADD3 R160, P1, R152, R5, RZ ;  /* 0x0000000598a07210 */ /* 0x000fca0007f3e0ff */
[----:B------:R-:W-:Y:S02]  /*5fc10*/  IMAD.X R13, R153, 0x1, R0, P1 ;  /* 0x00000001990d7824 */ /* 0x000fe400008e0600 */
[----:B------:R-:W4:Y:S04]  /*5fc20*/  LDL.LU.64 R152, [R1+0x918] ;  /* 0x0009180001987983 */ /* 0x000f280000300a00 */
[----:B------:R-:W4:Y:S04]  /*5fc30*/  LDL.LU.64 R180, [R1+0x910] ;  /* 0x0009100001b47983 */ /* 0x000f280000300a00 */
[----:B------:R-:W4:Y:S04]  /*5fc40*/  LDL.LU.64 R154, [R1+0x908] ;  /* 0x00090800019a7983 */ /* 0x000f280000300a00 */
[----:B------:R-:W4:Y:S04]  /*5fc50*/  LDL.LU.64 R178, [R1+0x900] ;  /* 0x0009000001b27983 */ /* 0x000f280000300a00 */
[----:B------:R-:W4:Y:S01]  /*5fc60*/  LDL.LU.64 R174, [R1+0x8f8] ;  /* 0x0008f80001ae7983 */ /* 0x000f220000300a00 */
[----:B------:R-:W-:Y:S01]  /*5fc70*/  IMAD.MOV.U32 R226, RZ, RZ, R158 ;  /* 0x000000ffffe27224 */ /* 0x000fe200078e009e */
[----:B------:R-:W-:Y:S01]  /*5fc80*/  MOV R223, R11 ;  /* 0x0000000b00df7202 */ /* 0x000fe20000000f00 */
[----:B------:R-:W-:-:S02]  /*5fc90*/  IMAD.MOV.U32 R227, RZ, RZ, R10 ;  /* 0x000000ffffe37224 */ /* 0x000fc400078e000a */
[----:B------:R-:W-:Y:S02]  /*5fca0*/  IMAD.MOV.U32 R222, RZ, RZ, R159 ;  /* 0x000000ffffde7224 */ /* 0x000fe400078e009f */
[----:B------:R-:W-:Y:S01]  /*5fcb0*/  IMAD.MOV.U32 R218, RZ, RZ, R160 ;  /* 0x000000ffffda7224 */ /* 0x000fe200078e00a0 */
[----:B------:R-:W-:Y:S01]  /*5fcc0*/  LDGSTS.E [R4+0x23400], desc[UR60][R226.64], P0 ;  /* 0x23400000e2047fae */ /* 0x000fe2000812187c */
[----:B------:R-:W-:-:S03]  /*5fcd0*/  IMAD.MOV.U32 R219, RZ, RZ, R13 ;  /* 0x000000ffffdb7224 */ /* 0x000fc600078e000d */
[----:B------:R-:W-:Y:S04]  /*5fce0*/  LDGSTS.E [R4+0x23800], desc[UR60][R222.64], P0 ;  /* 0x23800000de047fae */ /* 0x000fe8000812187c */
[----:B------:R-:W-:Y:S01]  /*5fcf0*/  LDGSTS.E [R4+0x23c00], desc[UR60][R218.64], P0 ;  /* 0x23c00000da047fae */ /* 0x000fe2000812187c */
[----:B--2---:R-:W-:-:S05]  /*5fd00*/  IADD3 R161, P1, R14, R5, RZ ;  /* 0x000000050ea17210 */ /* 0x004fca0007f3e0ff */
[----:B------:R-:W-:Y:S01]  /*5fd10*/  IMAD.X R14, R15, 0x1, R0, P1 ;  /* 0x000000010f0e7824 */ /* 0x000fe200008e0600 */
[----:B------:R-:W-:-:S05]  /*5fd20*/  IADD3 R162, P1, R164, R5, RZ ;  /* 0x00000005a4a27210 */ /* 0x000fca0007f3e0ff */
        /* <DEDUP_REMOVED lines=9> */
[----:B------:R-:W-:-:S04]  /*5fdc0*/  IADD3 R167, P1, R20, R5, RZ ;  /* 0x0000000514a77210 */ /* 0x000fc80007f3e0ff */
[----:B------:R-:W-:Y:S02]  /*5fdd0*/  IADD3.X R20, R21, R0, RZ, P1, !PT ;  /* 0x0000000015147210 */ /* 0x000fe40000ffe4ff */
[----:B------:R-:W-:-:S05]  /*5fde0*/  IADD3 R168, P1, R176, R5, RZ ;  /* 0x00000005b0a87210 */ /* 0x000fca0007f3e0ff */
[----:B------:R-:W-:Y:S01]  /*5fdf0*/  IMAD.X R21, R177, 0x1, R0, P1 ;  /* 0x00000001b1157824 */ /* 0x000fe200008e0600 */
[----:B---3--:R-:W-:-:S05]  /*5fe00*/  IADD3 R169, P1, R22, R5, RZ ;  /* 0x0000000516a97210 */ /* 0x008fca0007f3e0ff */
[----:B------:R-:W-:Y:S01]  /*5fe10*/  IMAD.X R22, R23, 0x1, R0, P1 ;  /* 0x0000000117167824 */ /* 0x000fe200008e0600 */
[----:B----4-:R-:W-:-:S05]  /*5fe20*/  IADD3 R176, P1, R182, R5, RZ ;  /* 0x00000005b6b07210 */ /* 0x010fca0007f3e0ff */
[----:B------:R-:W-:Y:S01]  /*5fe30*/  IMAD.X R23, R183, 0x1, R0, P1 ;  /* 0x00000001b7177824 */ /* 0x000fe200008e0600 */
[----:B------:R-:W-:-:S05]  /*5fe40*/  IADD3 R177, P1, R152, R5, RZ ;  /* 0x0000000598b17210 */ /* 0x000fca0007f3e0ff */
[----:B------:R-:W-:Y:S01]  /*5fe50*/  IMAD.X R152, R153, 0x1, R0, P1 ;  /* 0x0000000199987824 */ /* 0x000fe200008e0600 */
[----:B------:R-:W-:-:S05]  /*5fe60*/  IADD3 R189, P1, R180, R5, RZ ;  /* 0x00000005b4bd7210 */ /* 0x000fca0007f3e0ff */
[----:B------:R-:W-:Y:S01]  /*5fe70*/  IMAD.X R153, R181, 0x1, R0, P1 ;  /* 0x00000001b5997824 */ /* 0x000fe200008e0600 */
[----:B------:R-:W-:-:S05]  /*5fe80*/  IADD3 R173, P1, R154, R5, RZ ;  /* 0x000000059aad7210 */ /* 0x000fca0007f3e0ff */
[----:B------:R-:W-:Y:S01]  /*5fe90*/  IMAD.X R154, R155, 0x1, R0, P1 ;  /* 0x000000019b9a7824 */ /* 0x000fe200008e0600 */
[-C--:B------:R-:W-:Y:S02]  /*5fea0*/  IADD3 R8, P1, R178, R5.reuse, RZ ;  /* 0x00000005b2087210 */ /* 0x080fe40007f3e0ff */
[----:B------:R-:W-:-:S03]  /*5feb0*/  IADD3 R6, P2, R174, R5, RZ ;  /* 0x00000005ae067210 */ /* 0x000fc60007f5e0ff */
[--C-:B------:R-:W-:Y:S01]  /*5fec0*/  IMAD.X R155, R179, 0x1, R0.reuse, P1 ;  /* 0x00000001b39b7824 */ /* 0x100fe200008e0600 */
[----:B------:R-:W-:Y:S01]  /*5fed0*/  IADD3 R171, P1, R171, R5, RZ ;  /* 0x00000005abab7210 */ /* 0x000fe20007f3e0ff */
[----:B------:R-:W-:Y:S01]  /*5fee0*/  IMAD.MOV.U32 R174, RZ, RZ, R157 ;  /* 0x000000ffffae7224 */ /* 0x000fe200078e009d */
[----:B------:R-:W-:Y:S01]  /*5fef0*/  IADD3.X R156, R175, R0, RZ, P2, !PT ;  /* 0x00000000af9c7210 */ /* 0x000fe200017fe4ff */
[----:B------:R-:W-:Y:S02]  /*5ff00*/  IMAD.MOV.U32 R175, RZ, RZ, R3 ;  /* 0x000000ffffaf7224 */ /* 0x000fe400078e0003 */
[----:B------:R-:W-:Y:S01]  /*5ff10*/  IMAD.X R172, R172, 0x1, R0, P1 ;  /* 0x00000001acac7824 */ /* 0x000fe200008e0600 */
[----:B------:R-:W-:Y:S01]  /*5ff20*/  STL [R1+0xda8], R171 ;  /* 0x000da8ab01007387 */ /* 0x000fe20000100800 */
[----:B------:R-:W-:Y:S02]  /*5ff30*/  IMAD.MOV.U32 R214, RZ, RZ, R161 ;  /* 0x000000ffffd67224 */ /* 0x000fe400078e00a1 */
[----:B------:R-:W-:Y:S01]  /*5ff40*/  IMAD.MOV.U32 R215, RZ, RZ, R14 ;  /* 0x000000ffffd77224 */ /* 0x000fe200078e000e */
[----:B------:R-:W-:Y:S01]  /*5ff50*/  STL [R1+0xda4], R172 ;  /* 0x000da4ac01007387 */ /* 0x000fe20000100800 */
[----:B------:R-:W-:Y:S01]  /*5ff60*/  IMAD.MOV.U32 R210, RZ, RZ, R162 ;  /* 0x000000ffffd27224 */ /* 0x000fe200078e00a2 */
[----:B------:R-:W-:Y:S01]  /*5ff70*/  MOV R207, R16 ;  /* 0x0000001000cf7202 */ /* 0x000fe20000000f00 */
[----:B------:R-:W-:Y:S01]  /*5ff80*/  IMAD.MOV.U32 R211, RZ, RZ, R15 ;  /* 0x000000ffffd37224 */ /* 0x000fe200078e000f */
[----:B------:R-:W-:Y:S01]  /*5ff90*/  STL.64 [R1+0x8f0], R174 ;  /* 0x0008f0ae01007387 */ /* 0x000fe20000100a00 */
[----:B------:R-:W-:-:S02]  /*5ffa0*/  IMAD.MOV.U32 R206, RZ, RZ, R163 ;  /* 0x000000ffffce7224 */ /* 0x000fc400078e00a3 */
[----:B------:R-:W-:Y:S01]  /*5ffb0*/  IMAD.MOV.U32 R202, RZ, RZ, R164 ;  /* 0x000000ffffca7224 */ /* 0x000fe200078e00a4 */
[----:B------:R-:W-:Y:S01]  /*5ffc0*/  STL.64 [R1+0x980], R226 ;  /* 0x000980e201007387 */ /* 0x000fe20000100a00 */
[----:B------:R-:W-:Y:S02]  /*5ffd0*/  IMAD.MOV.U32 R203, RZ, RZ, R17 ;  /* 0x000000ffffcb7224 */ /* 0x000fe400078e0011 */
[----:B------:R-:W-:Y:S01]  /*5ffe0*/  IMAD.MOV.U32 R186, RZ, RZ, R165 ;  /* 0x000000ffffba7224 */ /* 0x000fe200078e00a5 */
[----:B------:R-:W-:Y:S01]  /*5fff0*/  STL.64 [R1+0x978], R222 ;  /* 0x000978de01007387 */ /* 0x000fe20000100a00 */
        /* <DEDUP_REMOVED lines=10> */
[----:B------:R-:W-:Y:S02]  /*600a0*/  IMAD.MOV.U32 R181, RZ, RZ, R21 ;  /* 0x000000ffffb57224 */ /* 0x000fe400078e0015 */
[----:B------:R-:W-:Y:S01]  /*600b0*/  IMAD.MOV.U32 R178, RZ, RZ, R169 ;  /* 0x000000ffffb27224 */ /* 0x000fe200078e00a9 */
[----:B------:R-:W-:Y:S01]  /*600c0*/  STL.64 [R1+0x958], R206 ;  /* 0x000958ce01007387 */ /* 0x000fe20000100a00 */
[----:B------:R-:W-:-:S02]  /*600d0*/  IMAD.MOV.U32 R179, RZ, RZ, R22 ;  /* 0x000000ffffb37224 */ /* 0x000fc400078e0016 */
[----:B------:R-:W-:Y:S01]  /*600e0*/  IMAD.MOV.U32 R177, RZ, RZ, R23 ;  /* 0x000000ffffb17224 */ /* 0x000fe200078e0017 */
[----:B------:R-:W-:Y:S01]  /*600f0*/  STL.64 [R1+0x950], R202 ;  /* 0x000950ca01007387 */ /* 0x000fe20000100a00 */
[----:B------:R-:W-:Y:S01]  /*60100*/  IMAD.MOV.U32 R160, RZ, RZ, R3 ;  /* 0x000000ffffa07224 */ /* 0x000fe200078e0003 */
[----:B------:R-:W-:Y:S01]  /*60110*/  MOV R158, R189 ;  /* 0x000000bd009e7202 */ /* 0x000fe20000000f00 */
[----:B------:R-:W-:Y:S01]  /*60120*/  IMAD.MOV.U32 R161, RZ, RZ, R152 ;  /* 0x000000ffffa17224 */ /* 0x000fe200078e0098 */
[----:B------:R-:W-:Y:S01]  /*60130*/  STL.64 [R1+0x948], R186 ;  /* 0x000948ba01007387 */ /* 0x000fe20000100a00 */
[----:B------:R-:W-:-:S03]  /*60140*/  IMAD.MOV.U32 R159, RZ, RZ, R153 ;  /* 0x000000ffff9f7224 */ /* 0x000fc600078e0099 */
[----:B------:R-:W-:Y:S01]  /*60150*/  STL.64 [R1+0x940], R184 ;  /* 0x000940b801007387 */ /* 0x000fe20000100a00 */
[----:B------:R-:W-:Y:S02]  /*60160*/  IMAD.MOV.U32 R18, RZ, RZ, R173 ;  /* 0x000000ffff127224 */ /* 0x000fe400078e00ad */
[----:B------:R-:W-:Y:S01]  /*60170*/  IMAD.MOV.U32 R19, RZ, RZ, R154 ;  /* 0x000000ffff137224 */ /* 0x000fe200078e009a */
[----:B------:R-:W-:Y:S01]  /*60180*/  STL.64 [R1+0x938], R182 ;  /* 0x000938b601007387 */ /* 0x000fe20000100a00 */
[----:B------:R-:W-:Y:S02]  /*60190*/  IMAD.MOV.U32 R14, RZ, RZ, R8 ;  /* 0x000000ffff0e7224 */ /* 0x000fe400078e0008 */
[----:B------:R-:W-:Y:S01]  /*601a0*/  IMAD.MOV.U32 R15, RZ, RZ, R155 ;  /* 0x000000ffff0f7224 */ /* 0x000fe200078e009b */
[----:B------:R-:W-:Y:S01]  /*601b0*/  STL.64 [R1+0x930], R180 ;  /* 0x000930b401007387 */ /* 0x000fe20000100a00 */
[----:B------:R-:W-:Y:S02]  /*601c0*/  IMAD.MOV.U32 R10, RZ, RZ, R6 ;  /* 0x000000ffff0a7224 */ /* 0x000fe400078e0006 */
[----:B------:R-:W-:Y:S01]  /*601d0*/  IMAD.MOV.U32 R11, RZ, RZ, R156 ;  /* 0x000000ffff0b7224 */ /* 0x000fe200078e009c */
[----:B------:R-:W-:Y:S04]  /*601e0*/  STL.64 [R1+0x928], R178 ;  /* 0x000928b201007387 */ /* 0x000fe80000100a00 */
[----:B------:R-:W-:Y:S04]  /*601f0*/  STL.64 [R1+0x920], R176 ;  /* 0x000920b001007387 */ /* 0x000fe80000100a00 */
[----:B------:R-:W-:Y:S04]  /*60200*/  STL.64 [R1+0x918], R160 ;  /* 0x000918a001007387 */ /* 0x000fe80000100a00 */
[----:B------:R-:W-:Y:S04]  /*60210*/  STL.64 [R1+0x910], R158 ;  /* 0x0009109e01007387 */ /* 0x000fe80000100a00 */
[----:B------:R-:W-:Y:S04]  /*60220*/  STL.64 [R1+0x908], R18 ;  /* 0x0009081201007387 */ /* 0x000fe80000100a00 */
[----:B------:R1:W-:Y:S04]  /*60230*/  STL.64 [R1+0x900], R14 ;  /* 0x0009000e01007387 */ /* 0x0003e80000100a00 */
[----:B------:R2:W-:Y:S04]  /*60240*/  STL.64 [R1+0x8f8], R10 ;  /* 0x0008f80a01007387 */ /* 0x0005e80000100a00 */
        /* <DEDUP_REMOVED lines=22> */
[----:B------:R-:W-:-:S03]  /*603b0*/  LOP3.LUT R3, R7, 0x10, RZ, 0x3c, !PT ;  /* 0x0000001007037812 */ /* 0x000fc600078e3cff */
[----:B------:R2:W-:Y:S04]  /*603c0*/  LDGSTS.E [R4+0x27800], desc[UR60][R10.64], P0 ;  /* 0x278000000a047fae */ /* 0x0005e8000812187c */
[----:B-1----:R-:W4:Y:S04]  /*603d0*/  LDL.LU R14, [R1+0xee8] ;  /* 0x000ee800010e7983 */ /* 0x002f280000300800 */
[----:B------:R-:W4:Y:S04]  /*603e0*/  LDL.LU R19, [R1+0xf28] ;  /* 0x000f280001137983 */ /* 0x000f280000300800 */
[----:B------:R-:W4:Y:S04]  /*603f0*/  LDL.LU R18, [R1+0xee4] ;  /* 0x000ee40001127983 */ /* 0x000f280000300800 */
[----:B------:R-:W4:Y:S01]  /*60400*/  LDL.LU R20, [R1+0xf24] ;  /* 0x000f240001147983 */ /* 0x000f220000300800 */
[----:B------:R-:W-:Y:S01]  /*60410*/  IADD3 R3, R3, R12, RZ ;  /* 0x0000000c03037210 */ /* 0x000fe20007ffe0ff */
[----:B--2---:R-:W-:-:S02]  /*60420*/  IMAD.MOV.U32 R10, RZ, RZ, R171 ;  /* 0x000000ffff0a7224 */ /* 0x004fc400078e00ab */
[----:B------:R-:W-:Y:S01]  /*60430*/  IMAD.MOV.U32 R11, RZ, RZ, R172 ;  /* 0x000000ffff0b7224 */ /* 0x000fe200078e00ac */
[----:B------:R-:W-:Y:S04]  /*60440*/  LDGSTS.E [R4+0x27c00], desc[UR60][R174.64], P0 ;  /* 0x27c00000ae047fae */ /* 0x000fe8000812187c */
[----:B------:R-:W2:Y:S04]  /*60450*/  LDL.LU R15, [R1+0xf68] ;  /* 0x000f6800010f7983 */ /* 0x000ea80000300800 */
[----:B------:R1:W-:Y:S04]  /*60460*/  LDGSTS.E [R3+0x80], desc[UR60][R10.64], P0 ;  /* 0x000800000a037fae */ /* 0x0003e8000812187c */
[----:B------:R-:W2:Y:S01]  /*60470*/  LDL.LU R4, [R1+0xfa8] ;  /* 0x000fa80001047983 */ /* 0x000ea20000300800 */
[----:B---3--:R-:W-:-:S02]  /*60480*/  IADD3 R6, P1, R6, R5, RZ ;  /* 0x0000000506067210 */ /* 0x008fc40007f3e0ff */
[----:B----4-:R-:W-:-:S03]  /*60490*/  IADD3 R22, P2, R22, R5, RZ ;  /* 0x0000000516167210 */ /* 0x010fc60007f5e0ff */
[----:B------:R-:W-:Y:S01]  /*604a0*/  IMAD.X R21, R21, 0x1, R0, P1 ;  /* 0x0000000115157824 */ /* 0x000fe200008e0600 */
[----:B------:R-:W-:Y:S01]  /*604b0*/  STL [R1+0xde8], R6 ;  /* 0x000de80601007387 */ /* 0x000fe20000100800 */
[----:B-1----:R-:W-:Y:S02]  /*604c0*/  IMAD.MOV.U32 R10, RZ, RZ, R6 ;  /* 0x000000ffff0a7224 */ /* 0x002fe400078e0006 */
[----:B------:R-:W-:Y:S01]  /*604d0*/  IMAD.MOV.U32 R11, RZ, RZ, R21 ;  /* 0x000000ffff0b7224 */ /* 0x000fe200078e0015 */
[----:B------:R1:W-:Y:S01]  /*604e0*/  STL [R1+0xde4], R21 ;  /* 0x000de41501007387 */ /* 0x0003e20000100800 */
[--C-:B------:R-:W-:Y:S01]  /*604f0*/  IMAD.X R23, R23, 0x1, R0.reuse, P2 ;  /* 0x0000000117177824 */ /* 0x100fe200010e0600 */
[-C--:B------:R-:W-:Y:S02]  /*60500*/  IADD3 R8, P1, R8, R5.reuse, RZ ;  /* 0x0000000508087210 */ /* 0x080fe40007f3e0ff */
[----:B------:R-:W-:Y:S04]  /*60510*/  STL [R1+0xe28], R22 ;  /* 0x000e281601007387 */ /* 0x000fe80000100800 */
[----:B------:R3:W-:Y:S04]  /*60520*/  LDGSTS.E [R3+0x480], desc[UR60][R10.64], P0 ;  /* 0x004800000a037fae */ /* 0x0007e8000812187c */
[----:B-1----:R-:W4:Y:S01]  /*60530*/  LDL.LU R21, [R1+0xf64] ;  /* 0x000f640001157983 */ /* 0x002f220000300800 */
[----:B------:R-:W-:Y:S01]  /*60540*/  IADD3 R13, P2, R13, R5, RZ ;  /* 0x000000050d0d7210 */ /* 0x000fe20007f5e0ff */
[----:B------:R-:W-:-:S02]  /*60550*/  IMAD.X R16, R16, 0x1, R0, P1 ;  /* 0x0000000110107824 */ /* 0x000fc400008e0600 */
[----:B------:R-:W-:Y:S01]  /*60560*/  STL [R1+0xe24], R23 ;  /* 0x000e241701007387 */ /* 0x000fe20000100800 */
[----:B---3--:R-:W-:Y:S01]  /*60570*/  IMAD.MOV.U32 R10, RZ, RZ, R22 ;  /* 0x000000ffff0a7224 */ /* 0x008fe200078e0016 */
[----:B------:R-:W-:Y:S02]  /*60580*/  MOV R11, R23 ;  /* 0x00000017000b7202 */ /* 0x000fe40000000f00 */
[----:B------:R-:W3:Y:S01]  /*60590*/  LDL.LU R6, [R1+0xfa4] ;  /* 0x000fa40001067983 */ /* 0x000ee20000300800 */
[----:B------:R-:W-:-:S03]  /*605a0*/  IMAD.X R17, R17, 0x1, R0, P2 ;  /* 0x0000000111117824 */ /* 0x000fc600010e0600 */
[----:B------:R1:W-:Y:S04]  /*605b0*/  LDGSTS.E [R3+0x880], desc[UR60][R10.64], P0 ;  /* 0x008800000a037fae */ /* 0x0003e8000812187c */
[----:B------:R-:W-:Y:S04]  /*605c0*/  STL [R1+0xe68], R8 ;  /* 0x000e680801007387 */ /* 0x000fe80000100800 */
[----:B------:R1:W-:Y:S02]  /*605d0*/  STL [R1+0xe64], R16 ;  /* 0x000e641001007387 */ /* 0x0003e40000100800 */
[----:B-1----:R-:W-:-:S02]  /*605e0*/  IMAD.MOV.U32 R10, RZ, RZ, R8 ;  /* 0x000000ffff0a7224 */ /* 0x002fc400078e0008 */
[----:B------:R-:W-:Y:S01]  /*605f0*/  STL [R1+0xea8], R13 ;  /* 0x000ea80d01007387 */ /* 0x000fe20000100800 */
[----:B------:R-:W-:-:S03]  /*60600*/  IMAD.MOV.U32 R11, RZ, RZ, R16 ;  /* 0x000000ffff0b7224 */ /* 0x000fc600078e0010 */
[----:B------:R-:W3:Y:S04]  /*60610*/  LDL.LU R16, [R1+0xfe8] ;  /* 0x000fe80001107983 */ /* 0x000ee80000300800 */
[----:B------:R1:W-:Y:S04]  /*60620*/  STL [R1+0xea4], R17 ;  /* 0x000ea41101007387 */ /* 0x0003e80000100800 */
[----:B------:R1:W-:Y:S04]  /*60630*/  LDGSTS.E [R3+0xc80], desc[UR60][R10.64], P0 ;  /* 0x00c800000a037fae */ /* 0x0003e8000812187c */
[----:B------:R-:W3:Y:S01]  /*60640*/  LDL.LU R8, [R1+0x1028] ;  /* 0x0010280001087983 */ /* 0x000ee20000300800 */
[----:B-1----:R-:W-:-:S03]  /*60650*/  IMAD.MOV.U32 R11, RZ, RZ, R17 ;  /* 0x000000ffff0b7224 */ /* 0x002fc600078e0011 */
[----:B------:R-:W3:Y:S01]  /*60660*/  LDL.LU R17, [R1+0xfe4] ;  /* 0x000fe40001117983 */ /* 0x000ee20000300800 */
[----:B------:R-:W-:-:S03]  /*60670*/  IMAD.MOV.U32 R10, RZ, RZ, R13 ;  /* 0x000000ffff0a7224 */ /* 0x000fc600078e000d */
[----:B------:R-:W3:Y:S04]  /*60680*/  LDL.LU R13, [R1+0x1024] ;  /* 0x00102400010d7983 */ /* 0x000ee80000300800 */
[----:B------:R1:W-:Y:S01]  /*60690*/  LDGSTS.E [R3+0x1080], desc[UR60][R10.64], P0 ;  /* 0x010800000a037fae */ /* 0x0003e2000812187c */
[-C--:B------:R-:W-:Y:S02]  /*606a0*/  IADD3 R14, P1, R14, R5.reuse, RZ ;  /* 0x000000050e0e7210 */ /* 0x080fe40007f3e0ff */
[----:B------:R-:W-:-:S03]  /*606b0*/  IADD3 R19, P2, R19, R5, RZ ;  /* 0x0000000513137210 */ /* 0x000fc60007f5e0ff */
[----:B------:R-:W-:Y:S01]  /*606c0*/  IMAD.X R18, R18, 0x1, R0, P1 ;  /* 0x0000000112127824 */ /* 0x000fe200008e0600 */
[----:B------:R-:W-:Y:S01]  /*606d0*/  STL [R1+0xee8], R14 ;  /* 0x000ee80e01007387 */ /* 0x000fe20000100800 */
[----:B-1----:R-:W-:Y:S01]  /*606e0*/  IMAD.MOV.U32 R10, RZ, RZ, R14 ;  /* 0x000000ffff0a7224 */ /* 0x002fe200078e000e */
[----:B------:R-:W-:Y:S02]  /*606f0*/  IADD3.X R20, R20, R0, RZ, P2, !PT ;  /* 0x0000000014147210 */ /* 0x000fe400017fe4ff */
[----:B------:R1:W-:Y:S01]  /*60700*/  STL [R1+0xee4], R18 ;  /* 0x000ee41201007387 */ /* 0x0003e20000100800 */
[----:B------:R-:W-:-:S03]  /*60710*/  IMAD.MOV.U32 R11, RZ, RZ, R18 ;  /* 0x000000ffff0b7224 */ /* 0x000fc600078e0012 */
[----:B------:R-:W-:Y:S04]  /*60720*/  STL [R1+0xf28], R19 ;  /* 0x000f281301007387 */ /* 0x000fe80000100800 */
[----:B------:R2:W-:Y:S04]  /*60730*/  LDGSTS.E [R3+0x1480], desc[UR60][R10.64], P0 ;  /* 0x014800000a037fae */ /* 0x0005e8000812187c */
[----:B-1----:R-:W3:Y:S04]  /*60740*/  LDL.LU R18, [R1+0x1068] ;  /* 0x0010680001127983 */ /* 0x002ee80000300800 */
[----:B------:R1:W-:Y:S04]  /*60750*/  STL [R1+0xf24], R20 ;  /* 0x000f241401007387 */ /* 0x0003e80000100800 */
[----:B------:R-:W3:Y:S01]  /*60760*/  LDL.LU R14, [R1+0x10a8] ;  /* 0x0010a800010e7983 */ /* 0x000ee20000300800 */
[----:B--2---:R-:W-:-:S03]  /*60770*/  IMAD.MOV.U32 R11, RZ, RZ, R20 ;  /* 0x000000ffff0b7224 */ /* 0x004fc600078e0014 */
[----:B-1----:R-:W2:Y:S01]  /*60780*/  LDL.LU R20, [R1+0x1064] ;  /* 0x0010640001147983 */ /* 0x002ea20000300800 */
[----:B------:R-:W-:-:S03]  /*60790*/  IMAD.MOV.U32 R10, RZ, RZ, R19 ;  /* 0x000000ffff0a7224 */ /* 0x000fc600078e0013 */
[----:B------:R-:W2:Y:S01]  /*607a0*/  LDL.LU R19, [R1+0x10a4] ;  /* 0x0010a40001137983 */ /* 0x000ea20000300800 */
[-C--:B------:R-:W-:Y:S02]  /*607b0*/  IADD3 R15, P1, R15, R5.reuse, RZ ;  /* 0x000000050f0f7210 */ /* 0x080fe40007f3e0ff */
[----:B------:R-:W-:Y:S01]  /*607c0*/  IADD3 R4, P2, R4, R5, RZ ;  /* 0x0000000504047210 */ /* 0x000fe20007f5e0ff */
[----:B------:R1:W-:Y:S04]  /*607d0*/  LDGSTS.E [R3+0x1880], desc[UR60][R10.64], P0 ;  /* 0x018800000a037fae */ /* 0x0003e8000812187c */
[----:B------:R3:W-:Y:S01]  /*607e0*/  STL [R1+0xf68], R15 ;  /* 0x000f680f01007387 */ /* 0x0007e20000100800 */
[----:B-1----:R-:W-:Y:S02]  /*607f0*/  IMAD.MOV.U32 R10, RZ, RZ, R15 ;  /* 0x000000ffff0a7224 */ /* 0x002fe400078e000f */
[----:B----4-:R-:W-:-:S05]  /*60800*/  IMAD.X R21, R21, 0x1, R0, P1 ;  /* 0x0000000115157824 */ /* 0x010fca00008e0600 */
[----:B------:R1:W-:Y:S04]  /*60810*/  STL [R1+0xf64], R21 ;  /* 0x000f641501007387 */ /* 0x0003e80000100800 */
[----:B------:R4:W-:Y:S01]  /*60820*/  STL [R1+0xfa8], R4 ;  /* 0x000fa80401007387 */ /* 0x0009e20000100800 */
[----:B---3--:R-:W-:-:S03]  /*60830*/  IMAD.X R6, R6, 0x1, R0, P2 ;  /* 0x0000000106067824 */ /* 0x008fc600010e0600 */
[----:B------:R-:W3:Y:S01]  /*60840*/  LDL.LU R15, [R1+0x10e8] ;  /* 0x0010e800010f7983 */ /* 0x000ee20000300800 */
[----:B------:R-:W-:-:S03]  /*60850*/  MOV R11, R21 ;  /* 0x00000015000b7202 */ /* 0x000fc60000000f00 */
[----:B------:R4:W-:Y:S04]  /*60860*/  STL [R1+0xfa4], R6 ;  /* 0x000fa40601007387 */ /* 0x0009e80000100800 */
[----:B------:R-:W3:Y:S04]  /*60870*/  LDL.LU R22, [R1+0x1128] ;  /* 0x0011280001167983 */ /* 0x000ee80000300800 */
[----:B-1----:R-:W3:Y:S04]  /*60880*/  LDL.LU R21, [R1+0x10e4] ;  /* 0x0010e40001157983 */ /* 0x002ee80000300800 */
[----:B------:R1:W-:Y:S01]  /*60890*/  LDGSTS.E [R3+0x1c80], desc[UR60][R10.64], P0 ;  /* 0x01c800000a037fae */ /* 0x0003e2000812187c */
[----:B------:R-:W-:-:S03]  /*608a0*/  IADD3 R16, P1, R16, R5, RZ ;  /* 0x0000000510107210 */ /* 0x000fc60007f3e0ff */
[----:B------:R-:W3:Y:S01]  /*608b0*/  LDL.LU R23, [R1+0x1124] ;  /* 0x0011240001177983 */ /* 0x000ee20000300800 */
[----:B-1----:R-:W-:Y:S02]  /*608c0*/  IMAD.MOV.U32 R10, RZ, RZ, R4 ;  /* 0x000000ffff0a7224 */ /* 0x002fe400078e0004 */
[----:B------:R-:W-:Y:S01]  /*608d0*/  IMAD.MOV.U32 R11, RZ, RZ, R6 ;  /* 0x000000ffff0b7224 */ /* 0x000fe200078e0006 */
[----:B------:R-:W-:Y:S01]  /*608e0*/  IADD3 R8, P2, R8, R5, RZ ;  /* 0x0000000508087210 */ /* 0x000fe20007f5e0ff */
[----:B----4-:R-:W4:Y:S04]  /*608f0*/  LDL.LU R4, [R1+0x1168] ;  /* 0x0011680001047983 */ /* 0x010f280000300800 */
[----:B------:R-:W4:Y:S01]  /*60900*/  LDL.LU R6, [R1+0x11a8] ;  /* 0x0011a80001067983 */ /* 0x000f220000300800 */
[----:B------:R-:W-:-:S03]  /*60910*/  IMAD.X R17, R17, 0x1, R0, P1 ;  /* 0x0000000111117824 */ /* 0x000fc600008e0600 */
[----:B------:R1:W-:Y:S01]  /*60920*/  STL [R1+0xfe8], R16 ;  /* 0x000fe81001007387 */ /* 0x0003e20000100800 */
[----:B------:R-:W-:-:S03]  /*60930*/  IMAD.X R13, R13, 0x1, R0, P2 ;  /* 0x000000010d0d7824 */ /* 0x000fc600010e0600 */
[----:B------:R1:W-:Y:S04]  /*60940*/  LDGSTS.E [R3+0x2080], desc[UR60][R10.64], P0 ;  /* 0x020800000a037fae */ /* 0x0003e8000812187c */
[----:B------:R1:W-:Y:S04]  /*60950*/  STL [R1+0xfe4], R17 ;  /* 0x000fe41101007387 */ /* 0x0003e80000100800 */
[----:B------:R1:W-:Y:S02]  /*60960*/  STL [R1+0x1028], R8 ;  /* 0x0010280801007387 */ /* 0x0003e40000100800 */
[----:B-1----:R-:W-:-:S02]  /*60970*/  IMAD.MOV.U32 R10, RZ, RZ, R16 ;  /* 0x000000ffff0a7224 */ /* 0x002fc400078e0010 */
[----:B------:R-:W4:Y:S01]  /*60980*/  LDL.LU R16, [R1+0x1164] ;  /* 0x0011640001107983 */ /* 0x000f220000300800 */
[----:B------:R-:W-:-:S03]  /*60990*/  IMAD.MOV.U32 R11, RZ, RZ, R17 ;  /* 0x000000ffff0b7224 */ /* 0x000fc600078e0011 */
[----:B------:R1:W-:Y:S04]  /*609a0*/  STL [R1+0x1024], R13 ;  /* 0x0010240d01007387 */ /* 0x0003e80000100800 */
[----:B------:R-:W4:Y:S04]  /*609b0*/  LDL.LU R17, [R1+0x11a4] ;  /* 0x0011a40001117983 */ /* 0x000f280000300800 */
[----:B------:R1:W-:Y:S01]  /*609c0*/  LDGSTS.E [R3+0x2480], desc[UR60][R10.64], P0 ;  /* 0x024800000a037fae */ /* 0x0003e2000812187c */
[----:B------:R-:W-:Y:S01]  /*609d0*/  IADD3 R18, P1, R18, R5, RZ ;  /* 0x0000000512127210 */ /* 0x000fe20007f3e0ff */
[----:B-1----:R-:W-:Y:S01]  /*609e0*/  IMAD.MOV.U32 R10, RZ, RZ, R8 ;  /* 0x000000ffff0a7224 */ /* 0x002fe200078e0008 */
[----:B------:R-:W-:Y:S01]  /*609f0*/  MOV R11, R13 ;  /* 0x0000000d000b7202 */ /* 0x000fe20000000f00 */
[----:B------:R-:W4:Y:S04]  /*60a00*/  LDL.LU R8, [R1+0x11e8] ;  /* 0x0011e80001087983 */ /* 0x000f280000300800 */
[----:B------:R-:W4:Y:S01]  /*60a10*/  LDL.LU R13, [R1+0x1228] ;  /* 0x00122800010d7983 */ /* 0x000f220000300800 */
[----:B------:R-:W-:Y:S01]  /*60a20*/  IADD3 R14, P2, R14, R5, RZ ;  /* 0x000000050e0e7210 */ /* 0x000fe20007f5e0ff */
[----:B--2---:R-:W-:-:S02]  /*60a30*/  IMAD.X R20, R20, 0x1, R0, P1 ;  /* 0x0000000114147824 */ /* 0x004fc400008e0600 */
[----:B------:R1:W-:Y:S02]  /*60a40*/  STL [R1+0x1068], R18 ;  /* 0x0010681201007387 */ /* 0x0003e40000100800 */
[----:B------:R-:W-:Y:S02]  /*60a50*/  IMAD.X R19, R19, 0x1, R0, P2 ;  /* 0x0000000113137824 */ /* 0x000fe400010e0600 */
[----:B------:R2:W-:Y:S04]  /*60a60*/  LDGSTS.E [R3+0x2880], desc[UR60][R10.64], P0 ;  /* 0x028800000a037fae */ /* 0x0005e8000812187c */
[----:B------:R1:W-:Y:S04]  /*60a70*/  STL [R1+0x1064], R20 ;  /* 0x0010641401007387 */ /* 0x0003e80000100800 */
[----:B------:R-:W-:Y:S01]  /*60a80*/  STL [R1+0x10a8], R14 ;  /* 0x0010a80e01007387 */ /* 0x000fe20000100800 */
[----:B--2---:R-:W-:-:S03]  /*60a90*/  IMAD.MOV.U32 R10, RZ, RZ, R18 ;  /* 0x000000ffff0a7224 */ /* 0x004fc600078e0012 */
[----:B-1----:R-:W2:Y:S01]  /*60aa0*/  LDL.LU R18, [R1+0x11e4] ;  /* 0x0011e40001127983 */ /* 0x002ea20000300800 */
[----:B------:R-:W-:-:S03]  /*60ab0*/  IMAD.MOV.U32 R11, RZ, RZ, R20 ;  /* 0x000000ffff0b7224 */ /* 0x000fc600078e0014 */
[----:B------:R1:W-:Y:S04]  /*60ac0*/  STL [R1+0x10a4], R19 ;  /* 0x0010a41301007387 */ /* 0x0003e80000100800 */
[----:B------:R-:W2:Y:S04]  /*60ad0*/  LDL.LU R20, [R1+0x1224] ;  /* 0x0012240001147983 */ /* 0x000ea80000300800 */
[----:B------:R1:W-:Y:S02]  /*60ae0*/  LDGSTS.E [R3+0x2c80], desc[UR60][R10.64], P0 ;  /* 0x02c800000a037fae */ /* 0x0003e4000812187c */
[----:B-1----:R-:W-:-:S02]  /*60af0*/  IMAD.MOV.U32 R10, RZ, RZ, R14 ;  /* 0x000000ffff0a7224 */ /* 0x002fc400078e000e */
[----:B------:R-:W-:Y:S02]  /*60b00*/  IMAD.MOV.U32 R11, RZ, RZ, R19 ;  /* 0x000000ffff0b7224 */ /* 0x000fe400078e0013 */
[----:B------:R-:W2:Y:S04]  /*60b10*/  LDL.LU R19, [R1+0x1268] ;  /* 0x0012680001137983 */ /* 0x000ea80000300800 */
[----:B------:R-:W2:Y:S04]  /*60b20*/  LDL.LU R14, [R1+0x12a8] ;  /* 0x0012a800010e7983 */ /* 0x000ea80000300800 */
[----:B------:R1:W-:Y:S01]  /*60b30*/  LDGSTS.E [R3+0x3080], desc[UR60][R10.64], P0 ;  /* 0x030800000a037fae */ /* 0x0003e2000812187c */
[----:B---3--:R-:W-:-:S05]  /*60b40*/  IADD3 R15, P1, R15, R5, RZ ;  /* 0x000000050f0f7210 */ /* 0x008fca0007f3e0ff */
[----:B------:R-:W-:Y:S01]  /*60b50*/  STL [R1+0x10e8], R15 ;  /* 0x0010e80f01007387 */ /* 0x000fe20000100800 */
[----:B------:R-:W-:Y:S01]  /*60b60*/  IADD3 R22, P2, R22, R5, RZ ;  /* 0x0000000516167210 */ /* 0x000fe20007f5e0ff */
[----:B------:R-:W-:Y:S02]  /*60b70*/  IMAD.X R21, R21, 0x1, R0, P1 ;  /* 0x0000000115157824 */ /* 0x000fe400008e0600 */
[----:B-1----:R-:W-:Y:S02]  /*60b80*/  IMAD.MOV.U32 R10, RZ, RZ, R15 ;  /* 0x000000ffff0a7224 */ /* 0x002fe400078e000f */
[----:B------:R-:W-:Y:S01]  /*60b90*/  IMAD.MOV.U32 R11, RZ, RZ, R21 ;  /* 0x000000ffff0b7224 */ /* 0x000fe200078e0015 */
[----:B------:R1:W-:Y:S01]  /*60ba0*/  STL [R1+0x10e4], R21 ;  /* 0x0010e41501007387 */ /* 0x0003e20000100800 */
[----:B------:R-:W-:-:S03]  /*60bb0*/  IADD3.X R23, R23, R0, RZ, P2, !PT ;  /* 0x0000000017177210 */ /* 0x000fc600017fe4ff */
[----:B------:R-:W-:Y:S04]  /*60bc0*/  STL [R1+0x1128], R22 ;  /* 0x0011281601007387 */ /* 0x000fe80000100800 */
[----:B------:R3:W-:Y:S04]  /*60bd0*/  LDGSTS.E [R3+0x3480], desc[UR60][R10.64], P0 ;  /* 0x034800000a037fae */ /* 0x0007e8000812187c */
[----:B-1----:R-:W2:Y:S01]  /*60be0*/  LDL.LU R21, [R1+0x1264] ;  /* 0x0012640001157983 */ /* 0x002ea20000300800 */
[----:B----4-:R-:W-:-:S03]  /*60bf0*/  IADD3 R4, P1, R4, R5, RZ ;  /* 0x0000000504047210 */ /* 0x010fc60007f3e0ff */
[----:B------:R-:W-:Y:S01]  /*60c00*/  STL [R1+0x1124], R23 ;  /* 0x0011241701007387 */ /* 0x000fe20000100800 */
[----:B------:R-:W-:Y:S01]  /*60c10*/  IADD3 R6, P2, R6, R5, RZ ;  /* 0x0000000506067210 */ /* 0x000fe20007f5e0ff */
[----:B---3--:R-:W-:Y:S02]  /*60c20*/  IMAD.MOV.U32 R10, RZ, RZ, R22 ;  /* 0x000000ffff0a7224 */ /* 0x008fe400078e0016 */
[----:B------:R-:W3:Y:S01]  /*60c30*/  LDL.LU R15, [R1+0x12a4] ;  /* 0x0012a400010f7983 */ /* 0x000ee20000300800 */
[----:B------:R-:W-:-:S03]  /*60c40*/  IMAD.MOV.U32 R11, RZ, RZ, R23 ;  /* 0x000000ffff0b7224 */ /* 0x000fc600078e0017 */
[----:B------:R-:W-:Y:S04]  /*60c50*/  STL [R1+0x1168], R4 ;  /* 0x0011680401007387 */ /* 0x000fe80000100800 */
[----:B------:R1:W-:Y:S01]  /*60c60*/  LDGSTS.E [R3+0x3880], desc[UR60][R10.64], P0 ;  /* 0x038800000a037fae */ /* 0x0003e2000812187c */
[----:B------:R-:W-:Y:S02]  /*60c70*/  IMAD.X R16, R16, 0x1, R0, P1 ;  /* 0x0000000110107824 */ /* 0x000fe400008e0600 */
[----:B-1----:R-:W-:-:S03]  /*60c80*/  IMAD.MOV.U32 R10, RZ, RZ, R4 ;  /* 0x000000ffff0a7224 */ /* 0x002fc600078e0004 */
[----:B------:R1:W-:Y:S01]  /*60c90*/  STL [R1+0x1164], R16 ;  /* 0x0011641001007387 */ /* 0x0003e20000100800 */
[----:B------:R-:W-:Y:S01]  /*60ca0*/  MOV R11, R16 ;  /* 0x00000010000b7202 */ /* 0x000fe20000000f00 */
[----:B------:R-:W-:Y:S02]  /*60cb0*/  IMAD.X R17, R17, 0x1, R0, P2 ;  /* 0x0000000111117824 */ /* 0x000fe400010e0600 */
[----:B------:R-:W-:Y:S04]  /*60cc0*/  STL [R1+0x11a8], R6 ;  /* 0x0011a80601007387 */ /* 0x000fe80000100800 */
[----:B------:R4:W-:Y:S04]  /*60cd0*/  LDGSTS.E [R3+0x3c80], desc[UR60][R10.64], P0 ;  /* 0x03c800000a037fae */ /* 0x0009e8000812187c */
[----:B-1----:R-:W3:Y:S04]  /*60ce0*/  LDL.LU R16, [R1+0x12e8] ;  /* 0x0012e80001107983 */ /* 0x002ee80000300800 */
[----:B------:R1:W-:Y:S04]  /*60cf0*/  STL [R1+0x11a4], R17 ;  /* 0x0011a41101007387 */ /* 0x0003e80000100800 */
[----:B------:R-:W3:Y:S01]  /*60d00*/  LDL.LU R4, [R1+0x1328] ;  /* 0x0013280001047983 */ /* 0x000ee20000300800 */
[----:B----4-:R-:W-:-:S03]  /*60d10*/  IMAD.MOV.U32 R11, RZ, RZ, R17 ;  /* 0x000000ffff0b7224 */ /* 0x010fc600078e0011 */
[----:B-1----:R-:W4:Y:S01]  /*60d20*/  LDL.LU R17, [R1+0x12e4] ;  /* 0x0012e40001117983 */ /* 0x002f220000300800 */
[----:B------:R-:W-:-:S03]  /*60d30*/  IMAD.MOV.U32 R10, RZ, RZ, R6 ;  /* 0x000000ffff0a7224 */ /* 0x000fc600078e0006 */
[----:B------:R-:W4:Y:S01]  /*60d40*/  LDL.LU R6, [R1+0x1324] ;  /* 0x0013240001067983 */ /* 0x000f220000300800 */
[-C--:B------:R-:W-:Y:S02]  /*60d50*/  IADD3 R8, P1, R8, R5.reuse, RZ ;  /* 0x0000000508087210 */ /* 0x080fe40007f3e0ff */
[----:B------:R-:W-:Y:S01]  /*60d60*/  IADD3 R13, P2, R13, R5, RZ ;  /* 0x000000050d0d7210 */ /* 0x000fe20007f5e0ff */
[----:B------:R1:W-:Y:S04]  /*60d70*/  LDGSTS.E [R3+0x4080], desc[UR60][R10.64], P0 ;  /* 0x040800000a037fae */ /* 0x0003e8000812187c */
[----:B------:R2:W-:Y:S01]  /*60d80*/  STL [R1+0x11e8], R8 ;  /* 0x0011e80801007387 */ /* 0x0005e20000100800 */
[----:B-1----:R-:W-:Y:S02]  /*60d90*/  IMAD.MOV.U32 R10, RZ, RZ, R8 ;  /* 0x000000ffff0a7224 */ /* 0x002fe400078e0008 */
[----:B--2---:R-:W-:-:S04]  /*60da0*/  IMAD.X R18, R18, 0x1, R0, P1 ;  /* 0x0000000112127824 */ /* 0x004fc800008e0600 */
        /* <DEDUP_REMOVED lines=8> */
[----:B--2---:R-:W-:-:S03]  /*60e30*/  IMAD.MOV.U32 R10, RZ, RZ, R13 ;  /* 0x000000ffff0a7224 */ /* 0x004fc600078e000d */
[----:B------:R-:W2:Y:S01]  /*60e40*/  LDL.LU R13, [R1+0x1364] ;  /* 0x00136400010d7983 */ /* 0x000ea20000300800 */
[----:B------:R-:W-:-:S03]  /*60e50*/  MOV R11, R20 ;  /* 0x00000014000b7202 */ /* 0x000fc60000000f00 */
[----:B------:R-:W2:Y:S01]  /*60e60*/  LDL.LU R20, [R1+0x13a4] ;  /* 0x0013a40001147983 */ /* 0x000ea20000300800 */
[-C--:B------:R-:W-:Y:S02]  /*60e70*/  IADD3 R19, P1, R19, R5.reuse, RZ ;  /* 0x0000000513137210 */ /* 0x080fe40007f3e0ff */
[----:B------:R-:W-:Y:S01]  /*60e80*/  IADD3 R14, P2, R14, R5, RZ ;  /* 0x000000050e0e7210 */ /* 0x000fe20007f5e0ff */
[----:B------:R1:W-:Y:S04]  /*60e90*/  LDGSTS.E [R3+0x4880], desc[UR60][R10.64], P0 ;  /* 0x048800000a037fae */ /* 0x0003e8000812187c */
[----:B------:R3:W-:Y:S01]  /*60ea0*/  STL [R1+0x1268], R19 ;  /* 0x0012681301007387 */ /* 0x0007e20000100800 */
[----:B-1----:R-:W-:Y:S02]  /*60eb0*/  IMAD.MOV.U32 R10, RZ, RZ, R19 ;  /* 0x000000ffff0a7224 */ /* 0x002fe400078e0013 */
[----:B------:R-:W-:-:S05]  /*60ec0*/  IMAD.X R21, R21, 0x1, R0, P1 ;  /* 0x0000000115157824 */ /* 0x000fca00008e0600 */
[----:B------:R1:W-:Y:S01]  /*60ed0*/  STL [R1+0x1264], R21 ;  /* 0x0012641501007387 */ /* 0x0003e20000100800 */
[----:B---3--:R-:W-:-:S03]  /*60ee0*/  IMAD.X R15, R15, 0x1, R0, P2 ;  /* 0x000000010f0f7824 */ /* 0x008fc600010e0600 */
[----:B------:R3:W-:Y:S01]  /*60ef0*/  STL [R1+0x12a8], R14 ;  /* 0x0012a80e01007387 */ /* 0x0007e20000100800 */
[----:B------:R-:W-:-:S03]  /*60f00*/  IMAD.MOV.U32 R11, RZ, RZ, R21 ;  /* 0x000000ffff0b7224 */ /* 0x000fc600078e0015 */
[----:B------:R-:W2:Y:S04]  /*60f10*/  LDL.LU R19, [R1+0x13e8] ;  /* 0x0013e80001137983 */ /* 0x000ea80000300800 */
[----:B------:R3:W-:Y:S04]  /*60f20*/  STL [R1+0x12a4], R15 ;  /* 0x0012a40f01007387 */ /* 0x0007e80000100800 */
[----:B------:R-:W2:Y:S04]  /*60f30*/  LDL.LU R22, [R1+0x1428] ;  /* 0x0014280001167983 */ /* 0x000ea80000300800 */
[----:B-1----:R-:W2:Y:S04]  /*60f40*/  LDL.LU R21, [R1+0x13e4] ;  /* 0x0013e40001157983 */ /* 0x002ea80000300800 */
[----:B------:R1:W-:Y:S04]  /*60f50*/  LDGSTS.E [R3+0x4c80], desc[UR60][R10.64], P0 ;  /* 0x04c800000a037fae */ /* 0x0003e8000812187c */
[----:B------:R-:W2:Y:S01]  /*60f60*/  LDL.LU R23, [R1+0x1424] ;  /* 0x0014240001177983 */ /* 0x000ea20000300800 */
[----:B-1----:R-:W-:Y:S01]  /*60f70*/  IMAD.MOV.U32 R10, RZ, RZ, R14 ;  /* 0x000000ffff0a7224 */ /* 0x002fe200078e000e */
[-C--:B------:R-:W-:Y:S01]  /*60f80*/  IADD3 R16, P1, R16, R5.reuse, RZ ;  /* 0x0000000510107210 */ /* 0x080fe20007f3e0ff */
[----:B------:R-:W-:Y:S01]  /*60f90*/  IMAD.MOV.U32 R11, RZ, RZ, R15 ;  /* 0x000000ffff0b7224 */ /* 0x000fe200078e000f */
[----:B---3--:R-:W3:Y:S04]  /*60fa0*/  LDL.LU R14, [R1+0x1468] ;  /* 0x00146800010e7983 */ /* 0x008ee80000300800 */
[----:B------:R-:W3:Y:S01]  /*60fb0*/  LDL.LU R15, [R1+0x14a8] ;  /* 0x0014a800010f7983 */ /* 0x000ee20000300800 */
[----:B------:R-:W-:-:S03]  /*60fc0*/  IADD3 R4, P2, R4, R5, RZ ;  /* 0x0000000504047210 */ /* 0x000fc60007f5e0ff */
[----:B------:R1:W-:Y:S01]  /*60fd0*/  STL [R1+0x12e8], R16 ;  /* 0x0012e81001007387 */ /* 0x0003e20000100800 */
[----:B----4-:R-:W-:-:S03]  /*60fe0*/  IMAD.X R17, R17, 0x1, R0, P1 ;  /* 0x0000000111117824 */ /* 0x010fc600008e0600 */
[----:B------:R4:W-:Y:S01]  /*60ff0*/  LDGSTS.E [R3+0x5080], desc[UR60][R10.64], P0 ;  /* 0x050800000a037fae */ /* 0x0009e2000812187c */
[----:B------:R-:W-:-:S03]  /*61000*/  IADD3.X R6, R6, R0, RZ, P2, !PT ;  /* 0x0000000006067210 */ /* 0x000fc600017fe4ff */
[----:B------:R1:W-:Y:S04]  /*61010*/  STL [R1+0x12e4], R17 ;  /* 0x0012e41101007387 */ /* 0x0003e80000100800 */
[----:B------:R1:W-:Y:S01]  /*61020*/  STL [R1+0x1328], R4 ;  /* 0x0013280401007387 */ /* 0x0003e20000100800 */
[----:B----4-:R-:W-:-:S03]  /*61030*/  IMAD.MOV.U32 R10, RZ, RZ, R16 ;  /* 0x000000ffff0a7224 */ /* 0x010fc600078e0010 */
[----:B-1----:R-:W4:Y:S01]  /*61040*/  LDL.LU R16, [R1+0x1464] ;  /* 0x0014640001107983 */ /* 0x002f220000300800 */
[----:B------:R-:W-:-:S03]  /*61050*/  IMAD.MOV.U32 R11, RZ, RZ, R17 ;  /* 0x000000ffff0b7224 */ /* 0x000fc600078e0011 */
[----:B------:R1:W-:Y:S04]  /*61060*/  STL [R1+0x1324], R6 ;  /* 0x0013240601007387 */ /* 0x0003e80000100800 */
[----:B------:R-:W4:Y:S04]  /*61070*/  LDL.LU R17, [R1+0x14a4] ;  /* 0x0014a40001117983 */ /* 0x000f280000300800 */
[----:B------:R1:W-:Y:S01]  /*61080*/  LDGSTS.E [R3+0x5480], desc[UR60][R10.64], P0 ;  /* 0x054800000a037fae */ /* 0x0003e2000812187c */
[----:B------:R-:W-:Y:S01]  /*61090*/  IADD3 R8, P1, R8, R5, RZ ;  /* 0x0000000508087210 */ /* 0x000fe20007f3e0ff */
[----:B-1----:R-:W-:-:S02]  /*610a0*/  IMAD.MOV.U32 R10, RZ, RZ, R4 ;  /* 0x000000ffff0a7224 */ /* 0x002fc400078e0004 */
[----:B------:R-:W-:Y:S01]  /*610b0*/  IMAD.MOV.U32 R11, RZ, RZ, R6 ;  /* 0x000000ffff0b7224 */ /* 0x000fe200078e0006 */
[----:B------:R-:W4:Y:S04]  /*610c0*/  LDL.LU R4, [R1+0x14e8] ;  /* 0x0014e80001047983 */ /* 0x000f280000300800 */
[----:B------:R-:W4:Y:S01]  /*610d0*/  LDL.LU R6, [R1+0x1528] ;  /* 0x0015280001067983 */ /* 0x000f220000300800 */
[----:B------:R-:W-:-:S03]  /*610e0*/  IADD3 R18, P2, R18, R5, RZ ;  /* 0x0000000512127210 */ /* 0x000fc60007f5e0ff */
[----:B------:R1:W-:Y:S04]  /*610f0*/  STL [R1+0x1368], R8 ;  /* 0x0013680801007387 */ /* 0x0003e80000100800 */
[----:B------:R1:W-:Y:S01]  /*61100*/  LDGSTS.E [R3+0x5880], desc[UR60][R10.64], P0 ;  /* 0x058800000a037fae */ /* 0x0003e2000812187c */
[--C-:B--2---:R-:W-:Y:S02]  /*61110*/  IMAD.X R13, R13, 0x1, R0.reuse, P1 ;  /* 0x000000010d0d7824 */ /* 0x104fe400008e0600 */
[----:B------:R-:W-:-:S03]  /*61120*/  IMAD.X R20, R20, 0x1, R0, P2 ;  /* 0x0000000114147824 */ /* 0x000fc600010e0600 */
[----:B------:R2:W-:Y:S01]  /*61130*/  STL [R1+0x1364], R13 ;  /* 0x0013640d01007387 */ /* 0x0005e20000100800 */
[----:B-1----:R-:W-:-:S03]  /*61140*/  IMAD.MOV.U32 R10, RZ, RZ, R8 ;  /* 0x000000ffff0a7224 */ /* 0x002fc600078e0008 */
[----:B------:R-:W-:Y:S04]  /*61150*/  STL [R1+0x13a8], R18 ;  /* 0x0013a81201007387 */ /* 0x000fe80000100800 */
[----:B------:R-:W4:Y:S01]  /*61160*/  LDL.LU R8, [R1+0x14e4] ;  /* 0x0014e40001087983 */ /* 0x000f220000300800 */
[----:B------:R-:W-:-:S03]  /*61170*/  MOV R11, R13 ;  /* 0x0000000d000b7202 */ /* 0x000fc60000000f00 */
[----:B------:R1:W-:Y:S04]  /*61180*/  STL [R1+0x13a4], R20 ;  /* 0x0013a41401007387 */ /* 0x0003e80000100800 */
[----:B--2---:R-:W2:Y:S04]  /*61190*/  LDL.LU R13, [R1+0x1524] ;  /* 0x00152400010d7983 */ /* 0x004ea80000300800 */
[----:B------:R1:W-:Y:S02]  /*611a0*/  LDGSTS.E [R3+0x5c80], desc[UR60][R10.64], P0 ;  /* 0x05c800000a037fae */ /* 0x0003e4000812187c */
[----:B-1----:R-:W-:-:S02]  /*611b0*/  IMAD.MOV.U32 R10, RZ, RZ, R18 ;  /* 0x000000ffff0a7224 */ /* 0x002fc400078e0012 */
[----:B------:R-:W-:Y:S02]  /*611c0*/  IMAD.MOV.U32 R11, RZ, RZ, R20 ;  /* 0x000000ffff0b7224 */ /* 0x000fe400078e0014 */
[----:B------:R-:W2:Y:S04]  /*611d0*/  LDL.LU R20, [R1+0x1568] ;  /* 0x0015680001147983 */ /* 0x000ea80000300800 */
[----:B------:R1:W-:Y:S04]  /*611e0*/  LDGSTS.E [R3+0x6080], desc[UR60][R10.64], P0 ;  /* 0x060800000a037fae */ /* 0x0003e8000812187c */
[----:B------:R-:W2:Y:S01]  /*611f0*/  LDL.LU R18, [R1+0x15a8] ;  /* 0x0015a80001127983 */ /* 0x000ea20000300800 */
[----:B------:R-:W-:-:S02]  /*61200*/  IADD3 R19, P1, R19, R5, RZ ;  /* 0x0000000513137210 */ /* 0x000fc40007f3e0ff */
[----:B------:R-:W-:-:S03]  /*61210*/  IADD3 R22, P2, R22, R5, RZ ;  /* 0x0000000516167210 */ /* 0x000fc60007f5e0ff */
[--C-:B------:R-:W-:Y:S02]  /*61220*/  IMAD.X R21, R21, 0x1, R0.reuse, P1 ;  /* 0x0000000115157824 */ /* 0x100fe400008e0600 */
[----:B-1----:R-:W-:Y:S02]  /*61230*/  IMAD.MOV.U32 R10, RZ, RZ, R19 ;  /* 0x000000ffff0a7224 */ /* 0x002fe400078e0013 */
[----:B------:R-:W-:Y:S01]  /*61240*/  IMAD.MOV.U32 R11, RZ, RZ, R21 ;  /* 0x000000ffff0b7224 */ /* 0x000fe200078e0015 */
[----:B------:R-:W-:Y:S01]  /*61250*/  STL [R1+0x13e8], R19 ;  /* 0x0013e81301007387 */ /* 0x000fe20000100800 */
[----:B------:R-:W-:-:S03]  /*61260*/  IMAD.X R23, R23, 0x1, R0, P2 ;  /* 0x0000000117177824 */ /* 0x000fc600010e0600 */
[----:B------:R1:W-:Y:S04]  /*61270*/  STL [R1+0x13e4], R21 ;  /* 0x0013e41501007387 */ /* 0x0003e80000100800 */
[----:B------:R-:W-:Y:S04]  /*61280*/  STL [R1+0x1428], R22 ;  /* 0x0014281601007387 */ /* 0x000fe80000100800 */
[----:B------:R3:W-:Y:S04]  /*61290*/  LDGSTS.E [R3+0x6480], desc[UR60][R10.64], P0 ;  /* 0x064800000a037fae */ /* 0x0007e8000812187c */
[----:B-1----:R-:W2:Y:S01]  /*612a0*/  LDL.LU R21, [R1+0x1564] ;  /* 0x0015640001157983 */ /* 0x002ea20000300800 */
[----:B---3--:R-:W-:-:S03]  /*612b0*/  IADD3 R14, P1, R14, R5, RZ ;  /* 0x000000050e0e7210 */ /* 0x008fc60007f3e0ff */
[----:B------:R-:W-:Y:S01]  /*612c0*/  STL [R1+0x1424], R23 ;  /* 0x0014241701007387 */ /* 0x000fe20000100800 */
[----:B------:R-:W-:Y:S01]  /*612d0*/  IADD3 R15, P2, R15, R5, RZ ;  /* 0x000000050f0f7210 */ /* 0x000fe20007f5e0ff */
[----:B------:R-:W-:Y:S01]  /*612e0*/  IMAD.MOV.U32 R10, RZ, RZ, R22 ;  /* 0x000000ffff0a7224 */ /* 0x000fe200078e0016 */
[----:B------:R-:W-:Y:S01]  /*612f0*/  MOV R11, R23 ;  /* 0x00000017000b7202 */ /* 0x000fe20000000f00 */
[----:B------:R-:W3:Y:S04]  /*61300*/  LDL.LU R19, [R1+0x15a4] ;  /* 0x0015a40001137983 */ /* 0x000ee80000300800 */
[----:B------:R1:W-:Y:S04]  /*61310*/  LDGSTS.E [R3+0x6880], desc[UR60][R10.64], P0 ;  /* 0x068800000a037fae */ /* 0x0003e8000812187c */
[----:B------:R-:W-:Y:S01]  /*61320*/  STL [R1+0x1468], R14 ;  /* 0x0014680e01007387 */ /* 0x000fe20000100800 */
[----:B----4-:R-:W-:-:S02]  /*61330*/  IMAD.X R16, R16, 0x1, R0, P1 ;  /* 0x0000000110107824 */ /* 0x010fc400008e0600 */
[----:B-1----:R-:W-:Y:S02]  /*61340*/  IMAD.MOV.U32 R10, RZ, RZ, R14 ;  /* 0x000000ffff0a7224 */ /* 0x002fe400078e000e */
[----:B------:R-:W-:Y:S01]  /*61350*/  IMAD.MOV.U32 R11, RZ, RZ, R16 ;  /* 0x000000ffff0b7224 */ /* 0x000fe200078e0010 */
[----:B------:R1:W-:Y:S01]  /*61360*/  STL [R1+0x1464], R16 ;  /* 0x0014641001007387 */ /* 0x0003e20000100800 */
[----:B------:R-:W-:-:S03]  /*61370*/  IMAD.X R17, R17, 0x1, R0, P2 ;  /* 0x0000000111117824 */ /* 0x000fc600010e0600 */
[----:B------:R-:W-:Y:S04]  /*61380*/  STL [R1+0x14a8], R15 ;  /* 0x0014a80f01007387 */ /* 0x000fe80000100800 */
[----:B------:R4:W-:Y:S04]  /*61390*/  LDGSTS.E [R3+0x6c80], desc[UR60][R10.64], P0 ;  /* 0x06c800000a037fae */ /* 0x0009e8000812187c */
[----:B-1----:R-:W3:Y:S04]  /*613a0*/  LDL.LU R16, [R1+0x15e8] ;  /* 0x0015e80001107983 */ /* 0x002ee80000300800 */
[----:B------:R1:W-:Y:S04]  /*613b0*/  STL [R1+0x14a4], R17 ;  /* 0x0014a41101007387 */ /* 0x0003e80000100800 */
[----:B------:R-:W3:Y:S01]  /*613c0*/  LDL.LU R14, [R1+0x1628] ;  /* 0x00162800010e7983 */ /* 0x000ee20000300800 */
[----:B----4-:R-:W-:-:S02]  /*613d0*/  IMAD.MOV.U32 R11, RZ, RZ, R17 ;  /* 0x000000ffff0b7224 */ /* 0x010fc400078e0011 */
[----:B------:R-:W-:Y:S01]  /*613e0*/  IMAD.MOV.U32 R10, RZ, RZ, R15 ;  /* 0x000000ffff0a7224 */ /* 0x000fe200078e000f */
[----:B-1----:R-:W4:Y:S04]  /*613f0*/  LDL.LU R17, [R1+0x15e4] ;  /* 0x0015e40001117983 */ /* 0x002f280000300800 */
[----:B------:R-:W4:Y:S01]  /*61400*/  LDL.LU R15, [R1+0x1624] ;  /* 0x00162400010f7983 */ /* 0x000f220000300800 */
[-C--:B------:R-:W-:Y:S02]  /*61410*/  IADD3 R4, P1, R4, R5.reuse, RZ ;  /* 0x0000000504047210 */ /* 0x080fe40007f3e0ff */
[----:B------:R-:W-:Y:S01]  /*61420*/  IADD3 R6, P2, R6, R5, RZ ;  /* 0x0000000506067210 */ /* 0x000fe20007f5e0ff */
[----:B------:R1:W-:Y:S04]  /*61430*/  LDGSTS.E [R3+0x7080], desc[UR60][R10.64], P0 ;  /* 0x070800000a037fae */ /* 0x0003e8000812187c */
[----:B------:R-:W-:Y:S01]  /*61440*/  STL [R1+0x14e8], R4 ;  /* 0x0014e80401007387 */ /* 0x000fe20000100800 */
[----:B-1----:R-:W-:-:S02]  /*61450*/  IMAD.MOV.U32 R10, RZ, RZ, R4 ;  /* 0x000000ffff0a7224 */ /* 0x002fc400078e0004 */
[----:B------:R-:W-:-:S04]  /*61460*/  IMAD.X R8, R8, 0x1, R0, P1 ;  /* 0x0000000108087824 */ /* 0x000fc800008e0600 */
[----:B------:R-:W-:Y:S01]  /*61470*/  IMAD.MOV.U32 R11, RZ, RZ, R8 ;  /* 0x000000ffff0b7224 */ /* 0x000fe200078e0008 */
[----:B------:R1:W-:Y:S01]  /*61480*/  STL [R1+0x14e4], R8 ;  /* 0x0014e40801007387 */ /* 0x0003e20000100800 */
[----:B--2---:R-:W-:-:S03]  /*61490*/  IADD3.X R13, R13, R0, RZ, P2, !PT ;  /* 0x000000000d0d7210 */ /* 0x004fc600017fe4ff */
        /* <DEDUP_REMOVED lines=14> */
[----:B------:R-:W-:-:S05]  /*61580*/  IMAD.X R21, R21, 0x1, R0, P1 ;  /* 0x0000000115157824 */ /* 0x000fca00008e0600 */
[----:B------:R-:W-:Y:S01]  /*61590*/  STL [R1+0x1564], R21 ;  /* 0x0015641501007387 */ /* 0x000fe20000100800 */
[----:B---3--:R-:W-:-:S03]  /*615a0*/  IMAD.X R19, R19, 0x1, R0, P2 ;  /* 0x0000000113137824 */ /* 0x008fc600010e0600 */
[----:B------:R1:W-:Y:S01]  /*615b0*/  STL [R1+0x15a8], R18 ;  /* 0x0015a81201007387 */ /* 0x0003e20000100800 */
[----:B------:R-:W-:-:S03]  /*615c0*/  MOV R11, R21 ;  /* 0x00000015000b7202 */ /* 0x000fc60000000f00 */
[----:B------:R3:W-:Y:S04]  /*615d0*/  STL [R1+0x15a4], R19 ;  /* 0x0015a41301007387 */ /* 0x0007e80000100800 */
[----:B------:R-:W2:Y:S04]  /*615e0*/  LDL.LU R153, [R1+0x16e4] ;  /* 0x0016e40001997983 */ /* 0x000ea80000300800 */
[----:B------:R-:W2:Y:S04]  /*615f0*/  LDL.LU R152, [R1+0x16e8] ;  /* 0x0016e80001987983 */ /* 0x000ea80000300800 */
[----:B------:R-:W2:Y:S04]  /*61600*/  LDL.LU R23, [R1+0x1724] ;  /* 0x0017240001177983 */ /* 0x000ea80000300800 */
[----:B------:R-:W2:Y:S04]  /*61610*/  LDL.LU R22, [R1+0x1728] ;  /* 0x0017280001167983 */ /* 0x000ea80000300800 */
[----:B------:R1:W-:Y:S04]  /*61620*/  LDGSTS.E [R3+0x7c80], desc[UR60][R10.64], P0 ;  /* 0x07c800000a037fae */ /* 0x0003e8000812187c */
[----:B------:R-:W2:Y:S01]  /*61630*/  LDL.LU R20, [R1+0x1768] ;  /* 0x0017680001147983 */ /* 0x000ea20000300800 */
[----:B------:R-:W-:Y:S01]  /*61640*/  IADD3 R16, P1, R16, R5, RZ ;  /* 0x0000000510107210 */ /* 0x000fe20007f3e0ff */
[----:B-1----:R-:W-:-:S02]  /*61650*/  IMAD.MOV.U32 R10, RZ, RZ, R18 ;  /* 0x000000ffff0a7224 */ /* 0x002fc400078e0012 */
[----:B------:R-:W2:Y:S01]  /*61660*/  LDL.LU R18, [R1+0x17a8] ;  /* 0x0017a80001127983 */ /* 0x000ea20000300800 */
[----:B------:R-:W-:-:S03]  /*61670*/  IADD3 R14, P2, R14, R5, RZ ;  /* 0x000000050e0e7210 */ /* 0x000fc60007f5e0ff */
[----:B------:R1:W-:Y:S01]  /*61680*/  STL [R1+0x15e8], R16 ;  /* 0x0015e81001007387 */ /* 0x0003e20000100800 */
[--C-:B----4-:R-:W-:Y:S02]  /*61690*/  IMAD.X R17, R17, 0x1, R0.reuse, P1 ;  /* 0x0000000111117824 */ /* 0x110fe400008e0600 */
[----:B------:R-:W-:-:S03]  /*616a0*/  IMAD.X R15, R15, 0x1, R0, P2 ;  /* 0x000000010f0f7824 */ /* 0x000fc600010e0600 */
[----:B------:R-:W-:Y:S01]  /*616b0*/  STL [R1+0x15e4], R17 ;  /* 0x0015e41101007387 */ /* 0x000fe20000100800 */
[----:B------:R-:W-:-:S03]  /*616c0*/  IMAD.MOV.U32 R11, RZ, RZ, R19 ;  /* 0x000000ffff0b7224 */ /* 0x000fc600078e0013 */
[----:B------:R4:W-:Y:S04]  /*616d0*/  STL [R1+0x1628], R14 ;  /* 0x0016280e01007387 */ /* 0x0009e80000100800 */
[----:B------:R-:W4:Y:S04]  /*616e0*/  LDL.LU R21, [R1+0x1764] ;  /* 0x0017640001157983 */ /* 0x000f280000300800 */
[----:B------:R4:W-:Y:S04]  /*616f0*/  STL [R1+0x1624], R15 ;  /* 0x0016240f01007387 */ /* 0x0009e80000100800 */
[----:B---3--:R-:W3:Y:S04]  /*61700*/  LDL.LU R19, [R1+0x17a4] ;  /* 0x0017a40001137983 */ /* 0x008ee80000300800 */
[----:B------:R1:W-:Y:S02]  /*61710*/  LDGSTS.E [R3+0x20080], desc[UR60][R10.64], P0 ;  /* 0x200800000a037fae */ /* 0x0003e4000812187c */
[----:B-1----:R-:W-:-:S02]  /*61720*/  IMAD.MOV.U32 R10, RZ, RZ, R16 ;  /* 0x000000ffff0a7224 */ /* 0x002fc400078e0010 */
[----:B------:R-:W-:Y:S01]  /*61730*/  IMAD.MOV.U32 R11, RZ, RZ, R17 ;  /* 0x000000ffff0b7224 */ /* 0x000fe200078e0011 */
[----:B------:R-:W3:Y:S01]  /*61740*/  LDL.LU R16, [R1+0x1800] ;  /* 0x0018000001107983 */ /* 0x000ee20000300800 */
[----:B------:R-:W-:-:S03]  /*61750*/  IADD3 R8, P1, R8, R5, RZ ;  /* 0x0000000508087210 */ /* 0x000fc60007f3e0ff */
[----:B------:R1:W-:Y:S01]  /*61760*/  LDGSTS.E [R3+0x20480], desc[UR60][R10.64], P0 ;  /* 0x204800000a037fae */ /* 0x0003e2000812187c */
[----:B------:R-:W-:Y:S01]  /*61770*/  IADD3 R4, P2, R4, R5, RZ ;  /* 0x0000000504047210 */ /* 0x000fe20007f5e0ff */
[----:B--2---:R-:W-:Y:S02]  /*61780*/  IMAD.X R13, R13, 0x1, R0, P1 ;  /* 0x000000010d0d7824 */ /* 0x004fe400008e0600 */
[----:B-1----:R-:W-:Y:S02]  /*61790*/  IMAD.MOV.U32 R10, RZ, RZ, R14 ;  /* 0x000000ffff0a7224 */ /* 0x002fe400078e000e */
[----:B----4-:R-:W2:Y:S01]  /*617a0*/  LDL.LU R14, [R1+0x1808] ;  /* 0x00180800010e7983 */ /* 0x010ea20000300800 */
[----:B------:R-:W-:Y:S01]  /*617b0*/  MOV R11, R15 ;  /* 0x0000000f000b7202 */ /* 0x000fe20000000f00 */
[----:B------:R-:W-:Y:S02]  /*617c0*/  IMAD.X R6, R6, 0x1, R0, P2 ;  /* 0x0000000106067824 */ /* 0x000fe400010e0600 */
[----:B------:R-:W-:Y:S04]  /*617d0*/  STL [R1+0x1668], R8 ;  /* 0x0016680801007387 */ /* 0x000fe80000100800 */
[----:B------:R1:W-:Y:S04]  /*617e0*/  STL [R1+0x1664], R13 ;  /* 0x0016640d01007387 */ /* 0x0003e80000100800 */
[----:B------:R-:W-:Y:S04]  /*617f0*/  STL [R1+0x16a8], R4 ;  /* 0x0016a80401007387 */ /* 0x000fe80000100800 */
[----:B------:R-:W4:Y:S04]  /*61800*/  LDL.LU R17, [R1+0x17fc] ;  /* 0x0017fc0001117983 */ /* 0x000f280000300800 */
[----:B------:R1:W-:Y:S04]  /*61810*/  LDGSTS.E [R3+0x20880], desc[UR60][R10.64], P0 ;  /* 0x208800000a037fae */ /* 0x0003e8000812187c */
[----:B------:R1:W-:Y:S04]  /*61820*/  STL [R1+0x16a4], R6 ;  /* 0x0016a40601007387 */ /* 0x0003e80000100800 */
[----:B------:R-:W4:Y:S01]  /*61830*/  LDL.LU R15, [R1+0x1804] ;  /* 0x00180400010f7983 */ /* 0x000f220000300800 */
[----:B-1----:R-:W-:-:S02]  /*61840*/  IMAD.MOV.U32 R10, RZ, RZ, R8 ;  /* 0x000000ffff0a7224 */ /* 0x002fc400078e0008 */
[----:B------:R-:W-:Y:S02]  /*61850*/  IMAD.MOV.U32 R11, RZ, RZ, R13 ;  /* 0x000000ffff0b7224 */ /* 0x000fe400078e000d */
[----:B------:R-:W4:Y:S04]  /*61860*/  LDL.LU R13, [R1+0x180c] ;  /* 0x00180c00010d7983 */ /* 0x000f280000300800 */
[----:B------:R1:W-:Y:S04]  /*61870*/  LDGSTS.E [R3+0x20c80], desc[UR60][R10.64], P0 ;  /* 0x20c800000a037fae */ /* 0x0003e8000812187c */
[----:B------:R-:W4:Y:S01]  /*61880*/  LDL.LU R8, [R1+0x1810] ;  /* 0x0018100001087983 */ /* 0x000f220000300800 */
[----:B-1----:R-:W-:-:S02]  /*61890*/  IMAD.MOV.U32 R11, RZ, RZ, R6 ;  /* 0x000000ffff0b7224 */ /* 0x002fc400078e0006 */
[----:B------:R-:W-:Y:S01]  /*618a0*/  IMAD.MOV.U32 R10, RZ, RZ, R4 ;  /* 0x000000ffff0a7224 */ /* 0x000fe200078e0004 */
[----:B------:R-:W4:Y:S04]  /*618b0*/  LDL.LU R6, [R1+0x1814] ;  /* 0x0018140001067983 */ /* 0x000f280000300800 */
[----:B------:R-:W4:Y:S04]  /*618c0*/  LDL.LU R4, [R1+0x1818] ;  /* 0x0018180001047983 */ /* 0x000f280000300800 */
[----:B------:R1:W-:Y:S01]  /*618d0*/  LDGSTS.E [R3+0x21080], desc[UR60][R10.64], P0 ;  /* 0x210800000a037fae */ /* 0x0003e2000812187c */
[----:B------:R-:W-:-:S05]  /*618e0*/  IADD3 R152, P1, R152, R5, RZ ;  /* 0x0000000598987210 */ /* 0x000fca0007f3e0ff */
[----:B------:R-:W-:Y:S01]  /*618f0*/  IMAD.X R153, R153, 0x1, R0, P1 ;  /* 0x0000000199997824 */ /* 0x000fe200008e0600 */
[----:B------:R-:W-:-:S04]  /*61900*/  IADD3 R22, P2, R22, R5, RZ ;  /* 0x0000000516167210 */ /* 0x000fc80007f5e0ff */
[----:B------:R-:W-:Y:S02]  /*61910*/  IADD3.X R23, R23, R0, RZ, P2, !PT ;  /* 0x0000000017177210 */ /* 0x000fe400017fe4ff */
[-C--:B------:R-:W-:Y:S01]  /*61920*/  IADD3 R20, P1, R20, R5.reuse, RZ ;  /* 0x0000000514147210 */ /* 0x080fe20007f3e0ff */
[----:B------:R-:W-:Y:S04]  /*61930*/  STL [R1+0x16e8], R152 ;  /* 0x0016e89801007387 */ /* 0x000fe80000100800 */
[----:B------:R-:W-:Y:S01]  /*61940*/  STL [R1+0x16e4], R153 ;  /* 0x0016e49901007387 */ /* 0x000fe20000100800 */
[----:B------:R-:W-:-:S03]  /*61950*/  IADD3 R18, P2, R18, R5, RZ ;  /* 0x0000000512127210 */ /* 0x000fc60007f5e0ff */
[----:B------:R-:W-:Y:S04]  /*61960*/  STL [R1+0x1728], R22 ;  /* 0x0017281601007387 */ /* 0x000fe80000100800 */
[----:B------:R3:W-:Y:S01]  /*61970*/  STL [R1+0x1724], R23 ;  /* 0x0017241701007387 */ /* 0x0007e20000100800 */
[----:B-1----:R-:W-:-:S03]  /*61980*/  IMAD.MOV.U32 R10, RZ, RZ, R152 ;  /* 0x000000ffff0a7224 */ /* 0x002fc600078e0098 */
[----:B------:R-:W-:Y:S01]  /*61990*/  STL [R1+0x1768], R20 ;  /* 0x0017681401007387 */ /* 0x000fe20000100800 */
[----:B------:R-:W-:-:S05]  /*619a0*/  IMAD.MOV.U32 R11, RZ, RZ, R153 ;  /* 0x000000ffff0b7224 */ /* 0x000fca00078e0099 */
[----:B------:R1:W-:Y:S01]  /*619b0*/  LDGSTS.E [R3+0x21480], desc[UR60][R10.64], P0 ;  /* 0x214800000a037fae */ /* 0x0003e2000812187c */
[----:B------:R-:W-:-:S05]  /*619c0*/  IMAD.X R21, R21, 0x1, R0, P1 ;  /* 0x0000000115157824 */ /* 0x000fca00008e0600 */
[----:B------:R-:W-:Y:S01]  /*619d0*/  STL [R1+0x1764], R21 ;  /* 0x0017641501007387 */ /* 0x000fe20000100800 */
[----:B---3--:R-:W-:-:S03]  /*619e0*/  IMAD.X R19, R19, 0x1, R0, P2 ;  /* 0x0000000113137824 */ /* 0x008fc600010e0600 */
[----:B------:R-:W-:Y:S04]  /*619f0*/  STL [R1+0x17a8], R18 ;  /* 0x0017a81201007387 */ /* 0x000fe80000100800 */
[----:B------:R-:W-:Y:S04]  /*61a00*/  STL [R1+0x17a4], R19 ;  /* 0x0017a41301007387 */ /* 0x000fe80000100800 */
[----:B------:R-:W3:Y:S01]  /*61a10*/  LDL.LU.64 R158, [R1+0x858] ;  /* 0x00085800019e7983 */ /* 0x000ee20000300a00 */
[----:B-1----:R-:W-:Y:S02]  /*61a20*/  IMAD.MOV.U32 R10, RZ, RZ, R22 ;  /* 0x000000ffff0a7224 */ /* 0x002fe400078e0016 */
[----:B------:R-:W-:-:S02]  /*61a30*/  IMAD.MOV.U32 R11, RZ, RZ, R23 ;  /* 0x000000ffff0b7224 */ /* 0x000fc400078e0017 */
[----:B------:R-:W3:Y:S04]  /*61a40*/  LDL.LU.64 R22, [R1+0x8e8] ;  /* 0x0008e80001167983 */ /* 0x000ee80000300a00 */
[----:B------:R-:W3:Y:S04]  /*61a50*/  LDL.LU.64 R154, [R1+0x8e0] ;  /* 0x0008e000019a7983 */ /* 0x000ee80000300a00 */
[----:B------:R-:W3:Y:S04]  /*61a60*/  LDL.LU.64 R152, [R1+0x8d8] ;  /* 0x0008d80001987983 */ /* 0x000ee80000300a00 */
[----:B------:R1:W-:Y:S01]  /*61a70*/  LDGSTS.E [R3+0x21880], desc[UR60][R10.64], P0 ;  /* 0x218800000a037fae */ /* 0x0003e2000812187c */
[----:B------:R-:W-:Y:S01]  /*61a80*/  IADD3 R16, P1, R16, R5, RZ ;  /* 0x0000000510107210 */ /* 0x000fe20007f3e0ff */
[----:B-1----:R-:W-:Y:S01]  /*61a90*/  IMAD.MOV.U32 R10, RZ, RZ, R20 ;  /* 0x000000ffff0a7224 */ /* 0x002fe200078e0014 */
[----:B------:R-:W-:-:S02]  /*61aa0*/  MOV R11, R21 ;  /* 0x00000015000b7202 */ /* 0x000fc40000000f00 */
[----:B--2---:R-:W-:-:S03]  /*61ab0*/  IADD3 R14, P2, R14, R5, RZ ;  /* 0x000000050e0e7210 */ /* 0x004fc60007f5e0ff */
[----:B------:R1:W-:Y:S02]  /*61ac0*/  LDGSTS.E [R3+0x21c80], desc[UR60][R10.64], P0 ;  /* 0x21c800000a037fae */ /* 0x0003e4000812187c */
[----:B-1----:R-:W-:Y:S02]  /*61ad0*/  IMAD.MOV.U32 R10, RZ, RZ, R18 ;  /* 0x000000ffff0a7224 */ /* 0x002fe400078e0012 */
[----:B------:R-:W-:Y:S02]  /*61ae0*/  IMAD.MOV.U32 R11, RZ, RZ, R19 ;  /* 0x000000ffff0b7224 */ /* 0x000fe400078e0013 */
[----:B----4-:R-:W-:-:S03]  /*61af0*/  IMAD.X R17, R17, 0x1, R0, P1 ;  /* 0x0000000111117824 */ /* 0x010fc600008e0600 */
[----:B------:R1:W-:Y:S04]  /*61b00*/  LDGSTS.E [R3+0x22080], desc[UR60][R10.64], P0 ;  /* 0x220800000a037fae */ /* 0x0003e8000812187c */
[----:B------:R-:W-:Y:S01]  /*61b10*/  STL [R1+0x1800], R16 ;  /* 0x0018001001007387 */ /* 0x000fe20000100800 */
[----:B------:R-:W-:-:S03]  /*61b20*/  IMAD.X R15, R15, 0x1, R0, P2 ;  /* 0x000000010f0f7824 */ /* 0x000fc600010e0600 */
[----:B------:R-:W-:Y:S01]  /*61b30*/  STL [R1+0x17fc], R17 ;  /* 0x0017fc1101007387 */ /* 0x000fe20000100800 */
[----:B-1----:R-:W-:Y:S02]  /*61b40*/  IMAD.MOV.U32 R10, RZ, RZ, R16 ;  /* 0x000000ffff0a7224 */ /* 0x002fe400078e0010 */
[----:B------:R-:W-:Y:S01]  /*61b50*/  IMAD.MOV.U32 R11, RZ, RZ, R17 ;  /* 0x000000ffff0b7224 */ /* 0x000fe200078e0011 */
[----:B------:R-:W-:Y:S04]  /*61b60*/  STL [R1+0x1808], R14 ;  /* 0x0018080e01007387 */ /* 0x000fe80000100800 */
[----:B------:R1:W-:Y:S01]  /*61b70*/  LDGSTS.E [R3+0x22480], desc[UR60][R10.64], P0 ;  /* 0x224800000a037fae */ /* 0x0003e2000812187c */
[----:B------:R-:W-:-:S03]  /*61b80*/  IADD3 R8, P1, R8, R5, RZ ;  /* 0x0000000508087210 */ /* 0x000fc60007f3e0ff */
[----:B------:R2:W-:Y:S01]  /*61b90*/  STL [R1+0x1804], R15 ;  /* 0x0018040f01007387 */ /* 0x0005e20000100800 */
[----:B-1----:R-:W-:Y:S01]  /*61ba0*/  IMAD.MOV.U32 R10, RZ, RZ, R14 ;  /* 0x000000ffff0a7224 */ /* 0x002fe200078e000e */
[----:B------:R-:W-:Y:S02]  /*61bb0*/  MOV R11, R15 ;  /* 0x0000000f000b7202 */ /* 0x000fe40000000f00 */
[----:B--2---:R-:W2:Y:S01]  /*61bc0*/  LDL.LU.64 R14, [R1+0x8d0] ;  /* 0x0008d000010e7983 */ /* 0x004ea20000300a00 */
[----:B------:R-:W-:Y:S01]  /*61bd0*/  IADD3 R4, P2, R4, R5, RZ ;  /* 0x0000000504047210 */ /* 0x000fe20007f5e0ff */
[--C-:B------:R-:W-:Y:S02]  /*61be0*/  IMAD.X R13, R13, 0x1, R0.reuse, P1 ;  /* 0x000000010d0d7824 */ /* 0x100fe400008e0600 */
[----:B------:R-:W4:Y:S02]  /*61bf0*/  LDL.LU.64 R164, [R1+0x8c8] ;  /* 0x0008c80001a47983 */ /* 0x000f240000300a00 */
[----:B------:R-:W-:-:S02]  /*61c00*/  IMAD.X R6, R6, 0x1, R0, P2 ;  /* 0x0000000106067824 */ /* 0x000fc400010e0600 */
[----:B------:R-:W-:Y:S04]  /*61c10*/  STL [R1+0x1810], R8 ;  /* 0x0018100801007387 */ /* 0x000fe80000100800 */
[----:B------:R-:W-:Y:S04]  /*61c20*/  STL [R1+0x180c], R13 ;  /* 0x00180c0d01007387 */ /* 0x000fe80000100800 */
[----:B------:R1:W-:Y:S04]  /*61c30*/  STL [R1+0x1818], R4 ;  /* 0x0018180401007387 */ /* 0x0003e80000100800 */
[----:B------:R4:W-:Y:S04]  /*61c40*/  STL [R1+0x1814], R6 ;  /* 0x0018140601007387 */ /* 0x0009e80000100800 */
[----:B------:R-:W4:Y:S04]  /*61c50*/  LDL.LU.64 R16, [R1+0x8c0] ;  /* 0x0008c00001107983 */ /* 0x000f280000300a00 */
[----:B------:R-:W4:Y:S04]  /*61c60*/  LDL.LU.64 R166, [R1+0x8b8] ;  /* 0x0008b80001a67983 */ /* 0x000f280000300a00 */
[----:B------:R-:W4:Y:S04]  /*61c70*/  LDL.LU.64 R18, [R1+0x8b0] ;  /* 0x0008b00001127983 */ /* 0x000f280000300a00 */
[----:B------:R-:W4:Y:S04]  /*61c80*/  LDL.LU.64 R168, [R1+0x8a8] ;  /* 0x0008a80001a87983 */ /* 0x000f280000300a00 */
[----:B------:R1:W-:Y:S04]  /*61c90*/  LDGSTS.E [R3+0x22880], desc[UR60][R10.64], P0 ;  /* 0x228800000a037fae */ /* 0x0003e8000812187c */
[----:B------:R-:W4:Y:S04]  /*61ca0*/  LDL.LU.64 R20, [R1+0x8a0] ;  /* 0x0008a00001147983 */ /* 0x000f280000300a00 */
[----:B------:R-:W4:Y:S01]  /*61cb0*/  LDL.LU R172, [R1+0xdac] ;  /* 0x000dac0001ac7983 */ /* 0x000f220000300800 */
[----:B-1----:R-:W-:-:S03]  /*61cc0*/  IMAD.MOV.U32 R10, RZ, RZ, R8 ;  /* 0x000000ffff0a7224 */ /* 0x002fc600078e0008 */
[----:B------:R-:W4:Y:S01]  /*61cd0*/  LDL.LU R171, [R1+0xdb0] ;  /* 0x000db00001ab7983 */ /* 0x000f220000300800 */
[----:B------:R-:W-:-:S03]  /*61ce0*/  IMAD.MOV.U32 R11, RZ, RZ, R13 ;  /* 0x000000ffff0b7224 */ /* 0x000fc600078e000d */
[----:B------:R-:W4:Y:S04]  /*61cf0*/  LDL.LU.64 R176, [R1+0x898] ;  /* 0x0008980001b07983 */ /* 0x000f280000300a00 */
[----:B------:R1:W-:Y:S02]  /*61d00*/  LDGSTS.E [R3+0x22c80], desc[UR60][R10.64], P0 ;  /* 0x22c800000a037fae */ /* 0x0003e4000812187c */
[----:B-1----:R-:W-:Y:S02]  /*61d10*/  IMAD.MOV.U32 R10, RZ, RZ, R4 ;  /* 0x000000ffff0a7224 */ /* 0x002fe400078e0004 */
[----:B------:R-:W-:-:S05]  /*61d20*/  IMAD.MOV.U32 R11, RZ, RZ, R6 ;  /* 0x000000ffff0b7224 */ /* 0x000fca00078e0006 */
[----:B------:R1:W-:Y:S01]  /*61d30*/  LDGSTS.E [R3+0x23080], desc[UR60][R10.64], P0 ;  /* 0x230800000a037fae */ /* 0x0003e2000812187c */
[----:B---3--:R-:W-:-:S05]  /*61d40*/  IADD3 R157, P1, R158, R5, RZ ;  /* 0x000000059e9d7210 */ /* 0x008fca0007f3e0ff */
[----:B------:R-:W-:Y:S01]  /*61d50*/  IMAD.X R4, R159, 0x1, R0, P1 ;  /* 0x000000019f047824 */ /* 0x000fe200008e0600 */
[----:B------:R-:W-:-:S04]  /*61d60*/  IADD3 R158, P1, R22, R5, RZ ;  /* 0x00000005169e7210 */ /* 0x000fc80007f3e0ff */
[----:B-1----:R-:W-:Y:S02]  /*61d70*/  IADD3.X R10, R23, R0, RZ, P1, !PT ;  /* 0x00000000170a7210 */ /* 0x002fe40000ffe4ff */
[----:B------:R-:W3:Y:S01]  /*61d80*/  LDL.LU.64 R22, [R1+0x890] ;  /* 0x0008900001167983 */ /* 0x000ee20000300a00 */
[----:B------:R-:W-:-:S03]  /*61d90*/  IADD3 R159, P1, R154, R5, RZ ;  /* 0x000000059a9f7210 */ /* 0x000fc60007f3e0ff */
[----:B------:R-:W3:Y:S02]  /*61da0*/  LDL.LU.64 R182, [R1+0x888] ;  /* 0x0008880001b67983 */ /* 0x000ee40000300a00 */
[----:B------:R-:W-:Y:S01]  /*61db0*/  IMAD.X R11, R155, 0x1, R0, P1 ;  /* 0x000000019b0b7824 */ /* 0x000fe200008e0600 */
[----:B------:R-:W-:-:S05]  /*61dc0*/  IADD3 R160, P1, R152, R5, RZ ;  /* 0x0000000598a07210 */ /* 0x000fca0007f3e0ff */
[----:B------:R-:W-:Y:S02]  /*61dd0*/  IMAD.X R13, R153, 0x1, R0, P1 ;  /* 0x00000001990d7824 */ /* 0x000fe400008e0600 */
[----:B------:R-:W3:Y:S04]  /*61de0*/  LDL.LU.64 R152, [R1+0x880] ;  /* 0x0008800001987983 */ /* 0x000ee80000300a00 */
[----:B------:R-:W3:Y:S04]  /*61df0*/  LDL.LU.64 R180, [R1+0x878] ;  /* 0x0008780001b47983 */ /* 0x000ee80000300a00 */
[----:B------:R-:W3:Y:S04]  /*61e00*/  LDL.LU.64 R154, [R1+0x870] ;  /* 0x00087000019a7983 */ /* 0x000ee80000300a00 */
[----:B------:R-:W3:Y:S04]  /*61e10*/  LDL.LU.64 R178, [R1+0x868] ;  /* 0x0008680001b27983 */ /* 0x000ee80000300a00 */
[----:B------:R-:W3:Y:S01]  /*61e20*/  LDL.LU.64 R174, [R1+0x860] ;  /* 0x0008600001ae7983 */ /* 0x000ee20000300a00 */
[----:B--2---:R-:W-:-:S05]  /*61e30*/  IADD3 R161, P1, R14, R5, RZ ;  /* 0x000000050ea17210 */ /* 0x004fca0007f3e0ff */
        /* <DEDUP_REMOVED lines=13> */
[----:B------:R-:W-:-:S05]  /*61f10*/  IADD3 R168, P1, R176, R5, RZ ;  /* 0x00000005b0a87210 */ /* 0x000fca0007f3e0ff */
[----:B------:R-:W-:Y:S01]  /*61f20*/  IMAD.X R21, R177, 0x1, R0, P1 ;  /* 0x00000001b1157824 */ /* 0x000fe200008e0600 */
[----:B------:R-:W-:Y:S01]  /*61f30*/  MOV R222, R159 ;  /* 0x0000009f00de7202 */ /* 0x000fe20000000f00 */
[----:B------:R-:W-:Y:S02]  /*61f40*/  IMAD.MOV.U32 R226, RZ, RZ, R158 ;  /* 0x000000ffffe27224 */ /* 0x000fe400078e009e */
[----:B------:R-:W-:Y:S02]  /*61f50*/  IMAD.MOV.U32 R227, RZ, RZ, R10 ;  /* 0x000000ffffe37224 */ /* 0x000fe400078e000a */
[----:B------:R-:W-:Y:S02]  /*61f60*/  IMAD.MOV.U32 R223, RZ, RZ, R11 ;  /* 0x000000ffffdf7224 */ /* 0x000fe400078e000b */
[----:B------:R-:W-:Y:S02]  /*61f70*/  IMAD.MOV.U32 R218, RZ, RZ, R160 ;  /* 0x000000ffffda7224 */ /* 0x000fe400078e00a0 */
[----:B------:R-:W-:-:S02]  /*61f80*/  IMAD.MOV.U32 R219, RZ, RZ, R13 ;  /* 0x000000ffffdb7224 */ /* 0x000fc400078e000d */
[----:B------:R-:W-:Y:S02]  /*61f90*/  IMAD.MOV.U32 R214, RZ, RZ, R161 ;  /* 0x000000ffffd67224 */ /* 0x000fe400078e00a1 */
[----:B------:R-:W-:Y:S01]  /*61fa0*/  IMAD.MOV.U32 R215, RZ, RZ, R14 ;  /* 0x000000ffffd77224 */ /* 0x000fe200078e000e */
[----:B------:R-:W-:Y:S01]  /*61fb0*/  MOV R206, R163 ;  /* 0x000000a300ce7202 */ /* 0x000fe20000000f00 */
[----:B------:R-:W-:Y:S01]  /*61fc0*/  IMAD.MOV.U32 R210, RZ, RZ, R162 ;  /* 0x000000ffffd27224 */ /* 0x000fe200078e00a2 */
[----:B------:R-:W-:Y:S01]  /*61fd0*/  LDGSTS.E [R3+0x23480], desc[UR60][R226.64], P0 ;  /* 0x23480000e2037fae */ /* 0x000fe2000812187c */
[----:B------:R-:W-:Y:S02]  /*61fe0*/  IMAD.MOV.U32 R211, RZ, RZ, R15 ;  /* 0x000000ffffd37224 */ /* 0x000fe400078e000f */
[----:B------:R-:W-:Y:S01]  /*61ff0*/  IMAD.MOV.U32 R207, RZ, RZ, R16 ;  /* 0x000000ffffcf7224 */ /* 0x000fe200078e0010 */
[----:B------:R-:W-:Y:S01]  /*62000*/  LDGSTS.E [R3+0x23880], desc[UR60][R222.64], P0 ;  /* 0x23880000de037fae */ /* 0x000fe2000812187c */
[----:B------:R-:W-:-:S02]  /*62010*/  IMAD.MOV.U32 R202, RZ, RZ, R164 ;  /* 0x000000ffffca7224 */ /* 0x000fc400078e00a4 */
[----:B------:R-:W-:Y:S01]  /*62020*/  IMAD.MOV.U32 R203, RZ, RZ, R17 ;  /* 0x000000ffffcb7224 */ /* 0x000fe200078e0011 */
[----:B------:R-:W-:Y:S01]  /*62030*/  LDGSTS.E [R3+0x23c80], desc[UR60][R218.64], P0 ;  /* 0x23c80000da037fae */ /* 0x000fe2000812187c */
[----:B------:R-:W-:Y:S02]  /*62040*/  IMAD.MOV.U32 R186, RZ, RZ, R165 ;  /* 0x000000ffffba7224 */ /* 0x000fe400078e00a5 */
[----:B------:R-:W-:Y:S01]  /*62050*/  IMAD.MOV.U32 R187, RZ, RZ, R18 ;  /* 0x000000ffffbb7224 */ /* 0x000fe200078e0012 */
[----:B------:R-:W-:Y:S01]  /*62060*/  LDGSTS.E [R3+0x24080], desc[UR60][R214.64], P0 ;  /* 0x24080000d6037fae */ /* 0x000fe2000812187c */
[----:B------:R-:W-:Y:S02]  /*62070*/  IMAD.MOV.U32 R184, RZ, RZ, R166 ;  /* 0x000000ffffb87224 */ /* 0x000fe400078e00a6 */
[----:B------:R-:W-:Y:S01]  /*62080*/  IMAD.MOV.U32 R185, RZ, RZ, R19 ;  /* 0x000000ffffb97224 */ /* 0x000fe200078e0013 */
[----:B------:R-:W-:Y:S04]  /*62090*/  LDGSTS.E [R3+0x24480], desc[UR60][R210.64], P0 ;  /* 0x24480000d2037fae */ /* 0x000fe8000812187c */
[----:B------:R-:W-:Y:S04]  /*620a0*/  LDGSTS.E [R3+0x24880], desc[UR60][R206.64], P0 ;  /* 0x24880000ce037fae */ /* 0x000fe8000812187c */
[----:B------:R-:W-:Y:S04]  /*620b0*/  LDGSTS.E [R3+0x24c80], desc[UR60][R202.64], P0 ;  /* 0x24c80000ca037fae */ /* 0x000fe8000812187c */
[----:B------:R-:W-:Y:S04]  /*620c0*/  LDGSTS.E [R3+0x25080], desc[UR60][R186.64], P0 ;  /* 0x25080000ba037fae */ /* 0x000fe8000812187c */
[----:B------:R-:W-:Y:S01]  /*620d0*/  LDGSTS.E [R3+0x25480], desc[UR60][R184.64], P0 ;  /* 0x25480000b8037fae */ /* 0x000fe2000812187c */
[----:B---3--:R-:W-:-:S05]  /*620e0*/  IADD3 R169, P1, R22, R5, RZ ;  /* 0x0000000516a97210 */ /* 0x008fca0007f3e0ff */
        /* <DEDUP_REMOVED lines=8> */
[--C-:B------:R-:W-:Y:S01]  /*62170*/  IMAD.X R154, R155, 0x1, R0.reuse, P1 ;  /* 0x000000019b9a7824 */ /* 0x100fe200008e0600 */
[-C--:B------:R-:W-:Y:S02]  /*62180*/  IADD3 R8, P1, R178, R5.reuse, RZ ;  /* 0x00000005b2087210 */ /* 0x080fe40007f3e0ff */
[-C--:B------:R-:W-:Y:S02]  /*62190*/  IADD3 R6, P2, R174, R5.reuse, RZ ;  /* 0x00000005ae067210 */ /* 0x080fe40007f5e0ff */
[----:B------:R-:W-:Y:S02]  /*621a0*/  IADD3.X R155, R179, R0, RZ, P1, !PT ;  /* 0x00000000b39b7210 */ /* 0x000fe40000ffe4ff */
[----:B------:R-:W-:Y:S01]  /*621b0*/  IADD3 R171, P1, R171, R5, RZ ;  /* 0x00000005abab7210 */ /* 0x000fe20007f3e0ff */
[----:B------:R-:W-:Y:S02]  /*621c0*/  IMAD.X R156, R175, 0x1, R0, P2 ;  /* 0x00000001af9c7824 */ /* 0x000fe400010e0600 */
[----:B------:R-:W-:-:S02]  /*621d0*/  IMAD.MOV.U32 R174, RZ, RZ, R157 ;  /* 0x000000ffffae7224 */ /* 0x000fc400078e009d */
[----:B------:R-:W-:Y:S02]  /*621e0*/  IMAD.X R172, R172, 0x1, R0, P1 ;  /* 0x00000001acac7824 */ /* 0x000fe400008e0600 */
[----:B------:R-:W-:Y:S01]  /*621f0*/  IMAD.MOV.U32 R175, RZ, RZ, R4 ;  /* 0x000000ffffaf7224 */ /* 0x000fe200078e0004 */
[----:B------:R-:W-:Y:S04]  /*62200*/  STL [R1+0xdb0], R171 ;  /* 0x000db0ab01007387 */ /* 0x000fe80000100800 */
[----:B------:R-:W-:Y:S04]  /*62210*/  STL [R1+0xdac], R172 ;  /* 0x000dacac01007387 */ /* 0x000fe80000100800 */
[----:B------:R-:W-:Y:S04]  /*62220*/  STL.64 [R1+0x858], R174 ;  /* 0x000858ae01007387 */ /* 0x000fe80000100a00 */
[----:B------:R-:W-:Y:S01]  /*62230*/  STL.64 [R1+0x8e8], R226 ;  /* 0x0008e8e201007387 */ /* 0x000fe20000100a00 */
[----:B------:R-:W-:-:S03]  /*62240*/  IMAD.MOV.U32 R4, RZ, RZ, R177 ;  /* 0x000000ffff047224 */ /* 0x000fc600078e00b1 */
[----:B------:R-:W-:Y:S01]  /*62250*/  STL.64 [R1+0x8e0], R222 ;  /* 0x0008e0de01007387 */ /* 0x000fe20000100a00 */
[----:B------:R-:W-:Y:S01]  /*62260*/  MOV R182, R167 ;  /* 0x000000a700b67202 */ /* 0x000fe20000000f00 */
[----:B------:R-:W-:Y:S02]  /*62270*/  IMAD.MOV.U32 R183, RZ, RZ, R20 ;  /* 0x000000ffffb77224 */ /* 0x000fe400078e0014 */
[----:B------:R-:W-:Y:S01]  /*62280*/  STL.64 [R1+0x8d8], R218 ;  /* 0x0008d8da01007387 */ /* 0x000fe20000100a00 */
[----:B------:R-:W-:-:S03]  /*62290*/  IMAD.MOV.U32 R180, RZ, RZ, R168 ;  /* 0x000000ffffb47224 */ /* 0x000fc600078e00a8 */
[----:B------:R-:W-:Y:S01]  /*622a0*/  STL.64 [R1+0x8d0], R214 ;  /* 0x0008d0d601007387 */ /* 0x000fe20000100a00 */
[----:B------:R-:W-:-:S03]  /*622b0*/  IMAD.MOV.U32 R181, RZ, RZ, R21 ;  /* 0x000000ffffb57224 */ /* 0x000fc600078e0015 */
[----:B------:R-:W-:Y:S01]  /*622c0*/  STL.64 [R1+0x8c8], R210 ;  /* 0x0008c8d201007387 */ /* 0x000fe20000100a00 */
[----:B------:R-:W-:Y:S02]  /*622d0*/  IMAD.MOV.U32 R178, RZ, RZ, R169 ;  /* 0x000000ffffb27224 */ /* 0x000fe400078e00a9 */
[----:B------:R-:W-:Y:S01]  /*622e0*/  IMAD.MOV.U32 R179, RZ, RZ, R22 ;  /* 0x000000ffffb37224 */ /* 0x000fe200078e0016 */
[----:B------:R-:W-:Y:S01]  /*622f0*/  STL.64 [R1+0x8c0], R206 ;  /* 0x0008c0ce01007387 */ /* 0x000fe20000100a00 */
[----:B------:R-:W-:Y:S01]  /*62300*/  IMAD.MOV.U32 R177, RZ, RZ, R23 ;  /* 0x000000ffffb17224 */ /* 0x000fe200078e0017 */
[----:B------:R-:W-:Y:S02]  /*62310*/  MOV R161, R152 ;  /* 0x0000009800a17202 */ /* 0x000fe40000000f00 */
        /* <DEDUP_REMOVED lines=13> */
[----:B------:R-:W-:-:S03]  /*623f0*/  IMAD.MOV.U32 R10, RZ, RZ, R6 ;  /* 0x000000ffff0a7224 */ /* 0x000fc600078e0006 */
        /* <DEDUP_REMOVED lines=29> */
[----:B------:R-:W-:-:S02]  /*625d0*/  IMAD.IADD R4, R4, 0x1, R12 ;  /* 0x0000000104047824 */ /* 0x000fc400078e020c */
[----:B--2---:R-:W-:Y:S01]  /*625e0*/  IMAD.MOV.U32 R10, RZ, RZ, R171 ;  /* 0x000000ffff0a7224 */ /* 0x004fe200078e00ab */
[----:B------:R-:W-:Y:S01]  /*625f0*/  LDGSTS.E [R3+0x27c80], desc[UR60][R174.64], P0 ;  /* 0x27c80000ae037fae */ /* 0x000fe2000812187c */
[----:B------:R-:W-:-:S03]  /*62600*/  IMAD.MOV.U32 R11, RZ, RZ, R172 ;  /* 0x000000ffff0b7224 */ /* 0x000fc600078e00ac */
[----:B------:R-:W2:Y:S04]  /*62610*/  LDL.LU R15, [R1+0xf70] ;  /* 0x000f7000010f7983 */ /* 0x000ea80000300800 */
[----:B------:R1:W-:Y:S04]  /*62620*/  LDGSTS.E [R4+0x100], desc[UR60][R10.64], P0 ;  /* 0x001000000a047fae */ /* 0x0003e8000812187c */
[----:B------:R-:W2:Y:S01]  /*62630*/  LDL.LU R3, [R1+0xfb0] ;  /* 0x000fb00001037983 */ /* 0x000ea20000300800 */
[-C--:B---3--:R-:W-:Y:S02]  /*62640*/  IADD3 R6, P1, R6, R5.reuse, RZ ;  /* 0x0000000506067210 */ /* 0x088fe40007f3e0ff */
[----:B----4-:R-:W-:-:S03]  /*62650*/  IADD3 R22, P2, R22, R5, RZ ;  /* 0x0000000516167210 */ /* 0x010fc60007f5e0ff */
[----:B------:R-:W-:Y:S01]  /*62660*/  IMAD.X R21, R21, 0x1, R0, P1 ;  /* 0x0000000115157824 */ /* 0x000fe200008e0600 */
[----:B------:R-:W-:Y:S01]  /*62670*/  STL [R1+0xdf0], R6 ;  /* 0x000df00601007387 */ /* 0x000fe20000100800 */
[----:B-1----:R-:W-:Y:S02]  /*62680*/  IMAD.MOV.U32 R10, RZ, RZ, R6 ;  /* 0x000000ffff0a7224 */ /* 0x002fe400078e0006 */
[--C-:B------:R-:W-:Y:S01]  /*62690*/  IMAD.X R23, R23, 0x1, R0.reuse, P2 ;  /* 0x0000000117177824 */ /* 0x100fe200010e0600 */
[----:B------:R1:W-:Y:S01]  /*626a0*/  STL [R1+0xdec], R21 ;  /* 0x000dec1501007387 */ /* 0x0003e20000100800 */
[----:B------:R-:W-:Y:S01]  /*626b0*/  IMAD.MOV.U32 R11, RZ, RZ, R21 ;  /* 0x000000ffff0b7224 */ /* 0x000fe200078e0015 */
[-C--:B------:R-:W-:Y:S02]  /*626c0*/  IADD3 R8, P1, R8, R5.reuse, RZ ;  /* 0x0000000508087210 */ /* 0x080fe40007f3e0ff */
[----:B------:R-:W-:Y:S04]  /*626d0*/  STL [R1+0xe30], R22 ;  /* 0x000e301601007387 */ /* 0x000fe80000100800 */
[----:B------:R3:W-:Y:S04]  /*626e0*/  LDGSTS.E [R4+0x500], desc[UR60][R10.64], P0 ;  /* 0x005000000a047fae */ /* 0x0007e8000812187c */
[----:B-1----:R-:W4:Y:S01]  /*626f0*/  LDL.LU R21, [R1+0xf6c] ;  /* 0x000f6c0001157983 */ /* 0x002f220000300800 */
[----:B------:R-:W-:Y:S01]  /*62700*/  IADD3 R13, P2, R13, R5, RZ ;  /* 0x000000050d0d7210 */ /* 0x000fe20007f5e0ff */
[----:B------:R-:W-:-:S02]  /*62710*/  IMAD.X R16, R16, 0x1, R0, P1 ;  /* 0x0000000110107824 */ /* 0x000fc400008e0600 */
[----:B------:R-:W-:Y:S04]  /*62720*/  STL [R1+0xe2c], R23 ;  /* 0x000e2c1701007387 */ /* 0x000fe80000100800 */
[----:B------:R-:W4:Y:S01]  /*62730*/  LDL.LU R6, [R1+0xfac] ;  /* 0x000fac0001067983 */ /* 0x000f220000300800 */
[----:B---3--:R-:W-:Y:S01]  /*62740*/  MOV R10, R22 ;  /* 0x00000016000a7202 */ /* 0x008fe20000000f00 */
[----:B------:R-:W-:Y:S02]  /*62750*/  IMAD.MOV.U32 R11, RZ, RZ, R23 ;  /* 0x000000ffff0b7224 */ /* 0x000fe400078e0017 */
[----:B------:R-:W-:Y:S01]  /*62760*/  STL [R1+0xe70], R8 ;  /* 0x000e700801007387 */ /* 0x000fe20000100800 */
[----:B------:R-:W-:-:S03]  /*62770*/  IMAD.X R17, R17, 0x1, R0, P2 ;  /* 0x0000000111117824 */ /* 0x000fc600010e0600 */
[----:B------:R1:W-:Y:S04]  /*62780*/  LDGSTS.E [R4+0x900], desc[UR60][R10.64], P0 ;  /* 0x009000000a047fae */ /* 0x0003e8000812187c */
[----:B------:R3:W-:Y:S04]  /*62790*/  STL [R1+0xe6c], R16 ;  /* 0x000e6c1001007387 */ /* 0x0007e80000100800 */
[----:B------:R-:W-:Y:S01]  /*627a0*/  STL [R1+0xeb0], R13 ;  /* 0x000eb00d01007387 */ /* 0x000fe20000100800 */
[----:B-1----:R-:W-:Y:S02]  /*627b0*/  IMAD.MOV.U32 R10, RZ, RZ, R8 ;  /* 0x000000ffff0a7224 */ /* 0x002fe400078e0008 */
[----:B------:R-:W-:-:S02]  /*627c0*/  IMAD.MOV.U32 R11, RZ, RZ, R16 ;  /* 0x000000ffff0b7224 */ /* 0x000fc400078e0010 */
[----:B---3--:R-:W3:Y:S04]  /*627d0*/  LDL.LU R16, [R1+0xff0] ;  /* 0x000ff00001107983 */ /* 0x008ee80000300800 */
[----:B------:R1:W-:Y:S04]  /*627e0*/  STL [R1+0xeac], R17 ;  /* 0x000eac1101007387 */ /* 0x0003e80000100800 */
[----:B------:R1:W-:Y:S04]  /*627f0*/  LDGSTS.E [R4+0xd00], desc[UR60][R10.64], P0 ;  /* 0x00d000000a047fae */ /* 0x0003e8000812187c */
[----:B------:R-:W3:Y:S01]  /*62800*/  LDL.LU R8, [R1+0x1030] ;  /* 0x0010300001087983 */ /* 0x000ee20000300800 */
[----:B-1----:R-:W-:-:S03]  /*62810*/  IMAD.MOV.U32 R11, RZ, RZ, R17 ;  /* 0x000000ffff0b7224 */ /* 0x002fc600078e0011 */
[----:B------:R-:W3:Y:S01]  /*62820*/  LDL.LU R17, [R1+0xfec] ;  /* 0x000fec0001117983 */ /* 0x000ee20000300800 */
[----:B------:R-:W-:-:S03]  /*62830*/  IMAD.MOV.U32 R10, RZ, RZ, R13 ;  /* 0x000000ffff0a7224 */ /* 0x000fc600078e000d */
[----:B------:R-:W3:Y:S01]  /*62840*/  LDL.LU R13, [R1+0x102c] ;  /* 0x00102c00010d7983 */ /* 0x000ee20000300800 */
[-C--:B------:R-:W-:Y:S02]  /*62850*/  IADD3 R14, P1, R14, R5.reuse, RZ ;  /* 0x000000050e0e7210 */ /* 0x080fe40007f3e0ff */
[----:B------:R-:W-:Y:S01]  /*62860*/  IADD3 R19, P2, R19, R5, RZ ;  /* 0x0000000513137210 */ /* 0x000fe20007f5e0ff */
[----:B------:R1:W-:Y:S01]  /*62870*/  LDGSTS.E [R4+0x1100], desc[UR60][R10.64], P0 ;  /* 0x011000000a047fae */ /* 0x0003e2000812187c */
[----:B------:R-:W-:-:S03]  /*62880*/  IADD3.X R18, R18, R0, RZ, P1, !PT ;  /* 0x0000000012127210 */ /* 0x000fc60000ffe4ff */
[----:B------:R-:W-:Y:S01]  /*62890*/  STL [R1+0xef0], R14 ;  /* 0x000ef00e01007387 */ /* 0x000fe20000100800 */
[----:B------:R-:W-:-:S03]  /*628a0*/  IMAD.X R20, R20, 0x1, R0, P2 ;  /* 0x0000000114147824 */ /* 0x000fc600010e0600 */
[----:B------:R2:W-:Y:S01]  /*628b0*/  STL [R1+0xeec], R18 ;  /* 0x000eec1201007387 */ /* 0x0005e20000100800 */
[----:B-1----:R-:W-:-:S03]  /*628c0*/  IMAD.MOV.U32 R10, RZ, RZ, R14 ;  /* 0x000000ffff0a7224 */ /* 0x002fc600078e000e */
[----:B------:R-:W-:Y:S01]  /*628d0*/  STL [R1+0xf30], R19 ;  /* 0x000f301301007387 */ /* 0x000fe20000100800 */
[----:B------:R-:W-:-:S03]  /*628e0*/  IMAD.MOV.U32 R11, RZ, RZ, R18 ;  /* 0x000000ffff0b7224 */ /* 0x000fc600078e0012 */
[----:B--2---:R-:W2:Y:S04]  /*628f0*/  LDL.LU R18, [R1+0x1070] ;  /* 0x0010700001127983 */ /* 0x004ea80000300800 */
[----:B------:R1:W-:Y:S04]  /*62900*/  STL [R1+0xf2c], R20 ;  /* 0x000f2c1401007387 */ /* 0x0003e80000100800 */
[----:B------:R1:W-:Y:S04]  /*62910*/  LDGSTS.E [R4+0x1500], desc[UR60][R10.64], P0 ;  /* 0x015000000a047fae */ /* 0x0003e8000812187c */
[----:B------:R-:W2:Y:S01]  /*62920*/  LDL.LU R14, [R1+0x10b0] ;  /* 0x0010b000010e7983 */ /* 0x000ea20000300800 */
[----:B-1----:R-:W-:-:S03]  /*62930*/  IMAD.MOV.U32 R11, RZ, RZ, R20 ;  /* 0x000000ffff0b7224 */ /* 0x002fc600078e0014 */
[----:B------:R-:W2:Y:S01]  /*62940*/  LDL.LU R20, [R1+0x106c] ;  /* 0x00106c0001147983 */ /* 0x000ea20000300800 */
[----:B------:R-:W-:-:S03]  /*62950*/  IMAD.MOV.U32 R10, RZ, RZ, R19 ;  /* 0x000000ffff0a7224 */ /* 0x000fc600078e0013 */
[----:B------:R-:W2:Y:S01]  /*62960*/  LDL.LU R19, [R1+0x10ac] ;  /* 0x0010ac0001137983 */ /* 0x000ea20000300800 */
[-C--:B------:R-:W-:Y:S02]  /*62970*/  IADD3 R15, P1, R15, R5.reuse, RZ ;  /* 0x000000050f0f7210 */ /* 0x080fe40007f3e0ff */
[----:B------:R-:W-:Y:S01]  /*62980*/  IADD3 R3, P2, R3, R5, RZ ;  /* 0x0000000503037210 */ /* 0x000fe20007f5e0ff */
[----:B------:R1:W-:Y:S04]  /*62990*/  LDGSTS.E [R4+0x1900], desc[UR60][R10.64], P0 ;  /* 0x019000000a047fae */ /* 0x0003e8000812187c */
[----:B------:R4:W-:Y:S01]  /*629a0*/  STL [R1+0xf70], R15 ;  /* 0x000f700f01007387 */ /* 0x0009e20000100800 */
[----:B-1----:R-:W-:Y:S01]  /*629b0*/  MOV R10, R15 ;  /* 0x0000000f000a7202 */ /* 0x002fe20000000f00 */
[----:B----4-:R-:W-:-:S05]  /*629c0*/  IMAD.X R21, R21, 0x1, R0, P1 ;  /* 0x0000000115157824 */ /* 0x010fca00008e0600 */
[----:B------:R1:W-:Y:S01]  /*629d0*/  STL [R1+0xf6c], R21 ;  /* 0x000f6c1501007387 */ /* 0x0003e20000100800 */
[----:B------:R-:W-:-:S03]  /*629e0*/  IMAD.X R6, R6, 0x1, R0, P2 ;  /* 0x0000000106067824 */ /* 0x000fc600010e0600 */
[----:B------:R4:W-:Y:S01]  /*629f0*/  STL [R1+0xfb0], R3 ;  /* 0x000fb00301007387 */ /* 0x0009e20000100800 */
[----:B------:R-:W-:-:S03]  /*62a00*/  IMAD.MOV.U32 R11, RZ, RZ, R21 ;  /* 0x000000ffff0b7224 */ /* 0x000fc600078e0015 */
[----:B------:R-:W2:Y:S04]  /*62a10*/  LDL.LU R15, [R1+0x10f0] ;  /* 0x0010f000010f7983 */ /* 0x000ea80000300800 */
[----:B------:R4:W-:Y:S04]  /*62a20*/  STL [R1+0xfac], R6 ;  /* 0x000fac0601007387 */ /* 0x0009e80000100800 */
[----:B------:R-:W2:Y:S04]  /*62a30*/  LDL.LU R22, [R1+0x1130] ;  /* 0x0011300001167983 */ /* 0x000ea80000300800 */
[----:B-1----:R-:W2:Y:S04]  /*62a40*/  LDL.LU R21, [R1+0x10ec] ;  /* 0x0010ec0001157983 */ /* 0x002ea80000300800 */
[----:B------:R1:W-:Y:S01]  /*62a50*/  LDGSTS.E [R4+0x1d00], desc[UR60][R10.64], P0 ;  /* 0x01d000000a047fae */ /* 0x0003e2000812187c */
[----:B---3--:R-:W-:-:S03]  /*62a60*/  IADD3 R16, P1, R16, R5, RZ ;  /* 0x0000000510107210 */ /* 0x008fc60007f3e0ff */
        /* <DEDUP_REMOVED lines=11> */
[----:B------:R2:W-:Y:S01]  /*62b20*/  STL [R1+0x1030], R8 ;  /* 0x0010300801007387 */ /* 0x0005e20000100800 */
[----:B-1----:R-:W-:-:S03]  /*62b30*/  IMAD.MOV.U32 R10, RZ, RZ, R16 ;  /* 0x000000ffff0a7224 */ /* 0x002fc600078e0010 */
[----:B------:R-:W4:Y:S01]  /*62b40*/  LDL.LU R16, [R1+0x116c] ;  /* 0x00116c0001107983 */ /* 0x000f220000300800 */
[----:B------:R-:W-:-:S03]  /*62b50*/  IMAD.MOV.U32 R11, RZ, RZ, R17 ;  /* 0x000000ffff0b7224 */ /* 0x000fc600078e0011 */
[----:B------:R1:W-:Y:S04]  /*62b60*/  STL [R1+0x102c], R13 ;  /* 0x00102c0d01007387 */ /* 0x0003e80000100800 */
[----:B--2---:R-:W2:Y:S01]  /*62b70*/  LDL.LU R17, [R1+0x11ac] ;  /* 0x0011ac0001117983 */ /* 0x004ea20000300800 */
[----:B------:R-:W-:-:S03]  /*62b80*/  IADD3 R18, P1, R18, R5, RZ ;  /* 0x0000000512127210 */ /* 0x000fc60007f3e0ff */
[----:B------:R1:W-:Y:S01]  /*62b90*/  LDGSTS.E [R4+0x2500], desc[UR60][R10.64], P0 ;  /* 0x025000000a047fae */ /* 0x0003e2000812187c */
[----:B------:R-:W-:Y:S02]  /*62ba0*/  IADD3 R14, P2, R14, R5, RZ ;  /* 0x000000050e0e7210 */ /* 0x000fe40007f5e0ff */
[----:B-1----:R-:W-:Y:S01]  /*62bb0*/  MOV R10, R8 ;  /* 0x00000008000a7202 */ /* 0x002fe20000000f00 */
[----:B------:R-:W-:Y:S01]  /*62bc0*/  IMAD.MOV.U32 R11, RZ, RZ, R13 ;  /* 0x000000ffff0b7224 */ /* 0x000fe200078e000d */
[----:B------:R-:W2:Y:S01]  /*62bd0*/  LDL.LU R8, [R1+0x11f0] ;  /* 0x0011f00001087983 */ /* 0x000ea20000300800 */
[----:B------:R-:W-:-:S03]  /*62be0*/  IMAD.X R20, R20, 0x1, R0, P1 ;  /* 0x0000000114147824 */ /* 0x000fc600008e0600 */
[----:B------:R-:W2:Y:S04]  /*62bf0*/  LDL.LU R13, [R1+0x1230] ;  /* 0x00123000010d7983 */ /* 0x000ea80000300800 */
[----:B------:R1:W-:Y:S01]  /*62c00*/  STL [R1+0x1070], R18 ;  /* 0x0010701201007387 */ /* 0x0003e20000100800 */
[----:B------:R-:W-:-:S03]  /*62c10*/  IMAD.X R19, R19, 0x1, R0, P2 ;  /* 0x0000000113137824 */ /* 0x000fc600010e0600 */
[----:B------:R1:W-:Y:S04]  /*62c20*/  LDGSTS.E [R4+0x2900], desc[UR60][R10.64], P0 ;  /* 0x029000000a047fae */ /* 0x0003e8000812187c */
[----:B------:R1:W-:Y:S04]  /*62c30*/  STL [R1+0x106c], R20 ;  /* 0x00106c1401007387 */ /* 0x0003e80000100800 */
[----:B------:R-:W-:Y:S01]  /*62c40*/  STL [R1+0x10b0], R14 ;  /* 0x0010b00e01007387 */ /* 0x000fe20000100800 */
[----:B-1----:R-:W-:-:S03]  /*62c50*/  IMAD.MOV.U32 R10, RZ, RZ, R18 ;  /* 0x000000ffff0a7224 */ /* 0x002fc600078e0012 */
[----:B------:R-:W2:Y:S01]  /*62c60*/  LDL.LU R18, [R1+0x11ec] ;  /* 0x0011ec0001127983 */ /* 0x000ea20000300800 */
        /* <DEDUP_REMOVED lines=9> */
[----:B------:R-:W-:-:S05]  /*62d00*/  IADD3 R15, P1, R15, R5, RZ ;  /* 0x000000050f0f7210 */ /* 0x000fca0007f3e0ff */
[----:B------:R-:W-:Y:S01]  /*62d10*/  STL [R1+0x10f0], R15 ;  /* 0x0010f00f01007387 */ /* 0x000fe20000100800 */
[----:B------:R-:W-:Y:S02]  /*62d20*/  IADD3 R22, P2, R22, R5, RZ ;  /* 0x0000000516167210 */ /* 0x000fe40007f5e0ff */
[----:B------:R-:W-:Y:S01]  /*62d30*/  IADD3.X R21, R21, R0, RZ, P1, !PT ;  /* 0x0000000015157210 */ /* 0x000fe20000ffe4ff */
[----:B-1----:R-:W-:-:S04]  /*62d40*/  IMAD.MOV.U32 R10, RZ, RZ, R15 ;  /* 0x000000ffff0a7224 */ /* 0x002fc800078e000f */
[----:B------:R-:W-:Y:S01]  /*62d50*/  IMAD.MOV.U32 R11, RZ, RZ, R21 ;  /* 0x000000ffff0b7224 */ /* 0x000fe200078e0015 */
[----:B------:R1:W-:Y:S01]  /*62d60*/  STL [R1+0x10ec], R21 ;  /* 0x0010ec1501007387 */ /* 0x0003e20000100800 */
[----:B---3--:R-:W-:-:S03]  /*62d70*/  IMAD.X R23, R23, 0x1, R0, P2 ;  /* 0x0000000117177824 */ /* 0x008fc600010e0600 */
        /* <DEDUP_REMOVED lines=11> */
[----:B------:R-:W-:Y:S01]  /*62e30*/  IMAD.X R16, R16, 0x1, R0, P1 ;  /* 0x0000000110107824 */ /* 0x000fe200008e0600 */
[----:B-1----:R-:W-:-:S03]  /*62e40*/  MOV R10, R3 ;  /* 0x00000003000a7202 */ /* 0x002fc60000000f00 */
[----:B------:R-:W-:Y:S01]  /*62e50*/  IMAD.MOV.U32 R11, RZ, RZ, R16 ;  /* 0x000000ffff0b7224 */ /* 0x000fe200078e0010 */
[----:B------:R1:W-:Y:S01]  /*62e60*/  STL [R1+0x116c], R16 ;  /* 0x00116c1001007387 */ /* 0x0003e20000100800 */
[----:B--2---:R-:W-:-:S03]  /*62e70*/  IMAD.X R17, R17, 0x1, R0, P2 ;  /* 0x0000000111117824 */ /* 0x004fc600010e0600 */
        /* <DEDUP_REMOVED lines=13> */
[----:B------:R-:W-:Y:S02]  /*62f50*/  IMAD.X R18, R18, 0x1, R0, P1 ;  /* 0x0000000112127824 */ /* 0x000fe400008e0600 */
[----:B-1----:R-:W-:-:S02]  /*62f60*/  IMAD.MOV.U32 R10, RZ, RZ, R8 ;  /* 0x000000ffff0a7224 */ /* 0x002fc400078e0008 */
[----:B------:R-:W-:Y:S01]  /*62f70*/  IMAD.MOV.U32 R11, RZ, RZ, R18 ;  /* 0x000000ffff0b7224 */ /* 0x000fe200078e0012 */
[----:B------:R1:W-:Y:S01]  /*62f80*/  STL [R1+0x11ec], R18 ;  /* 0x0011ec1201007387 */ /* 0x0003e20000100800 */
[----:B------:R-:W-:-:S03]  /*62f90*/  IMAD.X R20, R20, 0x1, R0, P2 ;  /* 0x0000000114147824 */ /* 0x000fc600010e0600 */
[----:B------:R1:W-:Y:S04]  /*62fa0*/  STL [R1+0x1230], R13 ;  /* 0x0012300d01007387 */ /* 0x0003e80000100800 */
[----:B------:R-:W2:Y:S04]  /*62fb0*/  LDL.LU R8, [R1+0x1370] ;  /* 0x0013700001087983 */ /* 0x000ea80000300800 */
[----:B------:R1:W-:Y:S04]  /*62fc0*/  STL [R1+0x122c], R20 ;  /* 0x00122c1401007387 */ /* 0x0003e80000100800 */
[----:B------:R1:W-:Y:S04]  /*62fd0*/  LDGSTS.E [R4+0x4500], desc[UR60][R10.64], P0 ;  /* 0x045000000a047fae */ /* 0x0003e8000812187c */
[----:B-1----:R-:W2:Y:S01]  /*62fe0*/  LDL.LU R18, [R1+0x13b0] ;  /* 0x0013b00001127983 */ /* 0x002ea20000300800 */
[----:B------:R-:W-:-:S03]  /*62ff0*/  MOV R10, R13 ;  /* 0x0000000d000a7202 */ /* 0x000fc60000000f00 */
[----:B------:R-:W2:Y:S01]  /*63000*/  LDL.LU R13, [R1+0x136c] ;  /* 0x00136c00010d7983 */ /* 0x000ea20000300800 */
        /* <DEDUP_REMOVED lines=19> */
[-C--:B----4-:R-:W-:Y:S01]  /*63140*/  IADD3 R16, P1, R16, R5.reuse, RZ ;  /* 0x0000000510107210 */ /* 0x090fe20007f3e0ff */
[----:B------:R-:W-:Y:S01]  /*63150*/  IMAD.MOV.U32 R11, RZ, RZ, R15 ;  /* 0x000000ffff0b7224 */ /* 0x000fe200078e000f */
[----:B---3--:R-:W3:Y:S04]  /*63160*/  LDL.LU R14, [R1+0x1470] ;  /* 0x00147000010e7983 */ /* 0x008ee80000300800 */
[----:B------:R-:W4:Y:S01]  /*63170*/  LDL.LU R15, [R1+0x14b0] ;  /* 0x0014b000010f7983 */ /* 0x000f220000300800 */
[----:B------:R-:W-:-:S03]  /*63180*/  IADD3 R3, P2, R3, R5, RZ ;  /* 0x0000000503037210 */ /* 0x000fc60007f5e0ff */
[----:B------:R1:W-:Y:S01]  /*63190*/  STL [R1+0x12f0], R16 ;  /* 0x0012f01001007387 */ /* 0x0003e20000100800 */
[----:B--2---:R-:W-:-:S03]  /*631a0*/  IADD3.X R17, R17, R0, RZ, P1, !PT ;  /* 0x0000000011117210 */ /* 0x004fc60000ffe4ff */
[----:B------:R2:W-:Y:S01]  /*631b0*/  LDGSTS.E [R4+0x5100], desc[UR60][R10.64], P0 ;  /* 0x051000000a047fae */ /* 0x0005e2000812187c */
[----:B------:R-:W-:-:S03]  /*631c0*/  IMAD.X R6, R6, 0x1, R0, P2 ;  /* 0x0000000106067824 */ /* 0x000fc600010e0600 */
[----:B------:R1:W-:Y:S04]  /*631d0*/  STL [R1+0x12ec], R17 ;  /* 0x0012ec1101007387 */ /* 0x0003e80000100800 */
[----:B------:R1:W-:Y:S01]  /*631e0*/  STL [R1+0x1330], R3 ;  /* 0x0013300301007387 */ /* 0x0003e20000100800 */
[----:B--2---:R-:W-:-:S03]  /*631f0*/  IMAD.MOV.U32 R10, RZ, RZ, R16 ;  /* 0x000000ffff0a7224 */ /* 0x004fc600078e0010 */
[----:B-1----:R-:W2:Y:S01]  /*63200*/  LDL.LU R16, [R1+0x146c] ;  /* 0x00146c0001107983 */ /* 0x002ea20000300800 */
[----:B------:R-:W-:-:S03]  /*63210*/  IMAD.MOV.U32 R11, RZ, RZ, R17 ;  /* 0x000000ffff0b7224 */ /* 0x000fc600078e0011 */
[----:B------:R1:W-:Y:S04]  /*63220*/  STL [R1+0x132c], R6 ;  /* 0x00132c0601007387 */ /* 0x0003e80000100800 */
[----:B------:R-:W2:Y:S04]  /*63230*/  LDL.LU R17, [R1+0x14ac] ;  /* 0x0014ac0001117983 */ /* 0x000ea80000300800 */
[----:B------:R1:W-:Y:S01]  /*63240*/  LDGSTS.E [R4+0x5500], desc[UR60][R10.64], P0 ;  /* 0x055000000a047fae */ /* 0x0003e2000812187c */
[----:B------:R-:W-:Y:S01]  /*63250*/  IADD3 R8, P1, R8, R5, RZ ;  /* 0x0000000508087210 */ /* 0x000fe20007f3e0ff */
[----:B-1----:R-:W-:-:S02]  /*63260*/  IMAD.MOV.U32 R10, RZ, RZ, R3 ;  /* 0x000000ffff0a7224 */ /* 0x002fc400078e0003 */
[----:B------:R-:W-:Y:S01]  /*63270*/  IMAD.MOV.U32 R11, RZ, RZ, R6 ;  /* 0x000000ffff0b7224 */ /* 0x000fe200078e0006 */
[----:B------:R-:W2:Y:S01]  /*63280*/  LDL.LU R3, [R1+0x14f0] ;  /* 0x0014f00001037983 */ /* 0x000ea20000300800 */
[----:B------:R-:W-:-:S03]  /*63290*/  IADD3 R18, P2, R18, R5, RZ ;  /* 0x0000000512127210 */ /* 0x000fc60007f5e0ff */
[----:B------:R-:W2:Y:S04]  /*632a0*/  LDL.LU R6, [R1+0x1530] ;  /* 0x0015300001067983 */ /* 0x000ea80000300800 */
[----:B------:R1:W-:Y:S04]  /*632b0*/  STL [R1+0x1370], R8 ;  /* 0x0013700801007387 */ /* 0x0003e80000100800 */
[----:B------:R1:W-:Y:S01]  /*632c0*/  LDGSTS.E [R4+0x5900], desc[UR60][R10.64], P0 ;  /* 0x059000000a047fae */ /* 0x0003e2000812187c */
[--C-:B------:R-:W-:Y:S02]  /*632d0*/  IMAD.X R13, R13, 0x1, R0.reuse, P1 ;  /* 0x000000010d0d7824 */ /* 0x100fe400008e0600 */
[----:B------:R-:W-:-:S03]  /*632e0*/  IMAD.X R20, R20, 0x1, R0, P2 ;  /* 0x0000000114147824 */ /* 0x000fc600010e0600 */
[----:B------:R1:W-:Y:S04]  /*632f0*/  STL [R1+0x136c], R13 ;  /* 0x00136c0d01007387 */ /* 0x0003e80000100800 */
[----:B------:R-:W-:Y:S01]  /*63300*/  STL [R1+0x13b0], R18 ;  /* 0x0013b01201007387 */ /* 0x000fe20000100800 */
[----:B-1----:R-:W-:-:S03]  /*63310*/  MOV R10, R8 ;  /* 0x00000008000a7202 */ /* 0x002fc60000000f00 */
        /* <DEDUP_REMOVED lines=8> */
[----:B------:R1:W-:Y:S04]  /*633a0*/  LDGSTS.E [R4+0x6100], desc[UR60][R10.64], P0 ;  /* 0x061000000a047fae */ /* 0x0003e8000812187c */
[----:B------:R-:W2:Y:S01]  /*633b0*/  LDL.LU R18, [R1+0x15b0] ;  /* 0x0015b00001127983 */ /* 0x000ea20000300800 */
[----:B------:R-:W-:-:S05]  /*633c0*/  IADD3 R19, P1, R19, R5, RZ ;  /* 0x0000000513137210 */ /* 0x000fca0007f3e0ff */
[----:B-1----:R-:W-:Y:S01]  /*633d0*/  IMAD.MOV.U32 R10, RZ, RZ, R19 ;  /* 0x000000ffff0a7224 */ /* 0x002fe200078e0013 */
[----:B------:R-:W-:Y:S01]  /*633e0*/  IADD3 R22, P2, R22, R5, RZ ;  /* 0x0000000516167210 */ /* 0x000fe20007f5e0ff */
[--C-:B------:R-:W-:Y:S01]  /*633f0*/  IMAD.X R21, R21, 0x1, R0.reuse, P1 ;  /* 0x0000000115157824 */ /* 0x100fe200008e0600 */
[----:B------:R-:W-:Y:S03]  /*63400*/  STL [R1+0x13f0], R19 ;  /* 0x0013f01301007387 */ /* 0x000fe60000100800 */
[----:B------:R-:W-:Y:S01]  /*63410*/  IMAD.MOV.U32 R11, RZ, RZ, R21 ;  /* 0x000000ffff0b7224 */ /* 0x000fe200078e0015 */
[----:B------:R1:W-:Y:S01]  /*63420*/  STL [R1+0x13ec], R21 ;  /* 0x0013ec1501007387 */ /* 0x0003e20000100800 */
[----:B------:R-:W-:-:S03]  /*63430*/  IMAD.X R23, R23, 0x1, R0, P2 ;  /* 0x0000000117177824 */ /* 0x000fc600010e0600 */
[----:B------:R-:W-:Y:S04]  /*63440*/  STL [R1+0x1430], R22 ;  /* 0x0014301601007387 */ /* 0x000fe80000100800 */
[----:B------:R4:W-:Y:S04]  /*63450*/  LDGSTS.E [R4+0x6500], desc[UR60][R10.64], P0 ;  /* 0x065000000a047fae */ /* 0x0009e8000812187c */
[----:B-1----:R-:W2:Y:S01]  /*63460*/  LDL.LU R21, [R1+0x156c] ;  /* 0x00156c0001157983 */ /* 0x002ea20000300800 */
[----:B---3--:R-:W-:-:S03]  /*63470*/  IADD3 R14, P1, R14, R5, RZ ;  /* 0x000000050e0e7210 */ /* 0x008fc60007f3e0ff */
[----:B------:R-:W-:Y:S01]  /*63480*/  STL [R1+0x142c], R23 ;  /* 0x00142c1701007387 */ /* 0x000fe20000100800 */
[----:B----4-:R-:W-:Y:S01]  /*63490*/  MOV R10, R22 ;  /* 0x00000016000a7202 */ /* 0x010fe20000000f00 */
[----:B------:R-:W-:Y:S01]  /*634a0*/  IMAD.MOV.U32 R11, RZ, RZ, R23 ;  /* 0x000000ffff0b7224 */ /* 0x000fe200078e0017 */
[----:B------:R-:W-:Y:S01]  /*634b0*/  IADD3 R15, P2, R15, R5, RZ ;  /* 0x000000050f0f7210 */ /* 0x000fe20007f5e0ff */
[----:B------:R-:W3:Y:S04]  /*634c0*/  LDL.LU R19, [R1+0x15ac] ;  /* 0x0015ac0001137983 */ /* 0x000ee80000300800 */
[----:B------:R1:W-:Y:S04]  /*634d0*/  LDGSTS.E [R4+0x6900], desc[UR60][R10.64], P0 ;  /* 0x069000000a047fae */ /* 0x0003e8000812187c */
[----:B------:R-:W-:Y:S01]  /*634e0*/  STL [R1+0x1470], R14 ;  /* 0x0014700e01007387 */ /* 0x000fe20000100800 */
[----:B-1----:R-:W-:-:S02]  /*634f0*/  IMAD.MOV.U32 R10, RZ, RZ, R14 ;  /* 0x000000ffff0a7224 */ /* 0x002fc400078e000e */
        /* <DEDUP_REMOVED lines=9> */
[----:B--2---:R-:W-:-:S02]  /*63590*/  IMAD.MOV.U32 R11, RZ, RZ, R17 ;  /* 0x000000ffff0b7224 */ /* 0x004fc400078e0011 */
[----:B------:R-:W-:Y:S01]  /*635a0*/  IMAD.MOV.U32 R10, RZ, RZ, R15 ;  /* 0x000000ffff0a7224 */ /* 0x000fe200078e000f */
[----:B-1----:R-:W2:Y:S04]  /*635b0*/  LDL.LU R17, [R1+0x15ec] ;  /* 0x0015ec0001117983 */ /* 0x002ea80000300800 */
[----:B------:R-:W2:Y:S01]  /*635c0*/  LDL.LU R15, [R1+0x162c] ;  /* 0x00162c00010f7983 */ /* 0x000ea20000300800 */
[-C--:B------:R-:W-:Y:S02]  /*635d0*/  IADD3 R3, P1, R3, R5.reuse, RZ ;  /* 0x0000000503037210 */ /* 0x080fe40007f3e0ff */
[----:B------:R-:W-:Y:S01]  /*635e0*/  IADD3 R6, P2, R6, R5, RZ ;  /* 0x0000000506067210 */ /* 0x000fe20007f5e0ff */
[----:B------:R1:W-:Y:S04]  /*635f0*/  LDGSTS.E [R4+0x7100], desc[UR60][R10.64], P0 ;  /* 0x071000000a047fae */ /* 0x0003e8000812187c */
[----:B------:R-:W-:Y:S01]  /*63600*/  STL [R1+0x14f0], R3 ;  /* 0x0014f00301007387 */ /* 0x000fe20000100800 */
[----:B------:R-:W-:Y:S01]  /*63610*/  IADD3.X R8, R8, R0, RZ, P1, !PT ;  /* 0x0000000008087210 */ /* 0x000fe20000ffe4ff */
[----:B-1----:R-:W-:-:S04]  /*63620*/  IMAD.MOV.U32 R10, RZ, RZ, R3 ;  /* 0x000000ffff0a7224 */ /* 0x002fc800078e0003 */
[----:B------:R1:W-:Y:S01]  /*63630*/  STL [R1+0x14ec], R8 ;  /* 0x0014ec0801007387 */ /* 0x0003e20000100800 */
[----:B------:R-:W-:Y:S02]  /*63640*/  IMAD.MOV.U32 R11, RZ, RZ, R8 ;  /* 0x000000ffff0b7224 */ /* 0x000fe400078e0008 */
[----:B------:R-:W-:Y:S01]  /*63650*/  IMAD.X R13, R13, 0x1, R0, P2 ;  /* 0x000000010d0d7824 */ /* 0x000fe200010e0600 */
[----:B------:R-:W-:Y:S04]  /*63660*/  STL [R1+0x1530], R6 ;  /* 0x0015300601007387 */ /* 0x000fe80000100800 */
[----:B------:R1:W-:Y:S04]  /*63670*/  LDGSTS.E [R4+0x7500], desc[UR60][R10.64], P0 ;  /* 0x075000000a047fae */ /* 0x0003e8000812187c */
[----:B-1----:R-:W2:Y:S04]  /*63680*/  LDL.LU R8, [R1+0x1670] ;  /* 0x0016700001087983 */ /* 0x002ea80000300800 */
[----:B------:R1:W-:Y:S04]  /*63690*/  STL [R1+0x152c], R13 ;  /* 0x00152c0d01007387 */ /* 0x0003e80000100800 */
[----:B------:R-:W2:Y:S01]  /*636a0*/  LDL.LU R3, [R1+0x16b0] ;  /* 0x0016b00001037983 */ /* 0x000ea20000300800 */
[----:B------:R-:W-:-:S03]  /*636b0*/  IMAD.MOV.U32 R11, RZ, RZ, R13 ;  /* 0x000000ffff0b7224 */ /* 0x000fc600078e000d */
[----:B-1----:R-:W2:Y:S01]  /*636c0*/  LDL.LU R13, [R1+0x166c] ;  /* 0x00166c00010d7983 */ /* 0x002ea20000300800 */
[----:B------:R-:W-:-:S03]  /*636d0*/  IMAD.MOV.U32 R10, RZ, RZ, R6 ;  /* 0x000000ffff0a7224 */ /* 0x000fc600078e0006 */
[----:B------:R-:W2:Y:S01]  /*636e0*/  LDL.LU R6, [R1+0x16ac] ;  /* 0x0016ac0001067983 */ /* 0x000ea20000300800 */
[-C--:B------:R-:W-:Y:S02]  /*636f0*/  IADD3 R20, P1, R20, R5.reuse, RZ ;  /* 0x0000000514147210 */ /* 0x080fe40007f3e0ff */
[----:B------:R-:W-:Y:S01]  /*63700*/  IADD3 R18, P2, R18, R5, RZ ;  /* 0x0000000512127210 */ /* 0x000fe20007f5e0ff */
[----:B------:R1:W-:Y:S04]  /*63710*/  LDGSTS.E [R4+0x7900], desc[UR60][R10.64], P0 ;  /* 0x079000000a047fae */ /* 0x0003e8000812187c */
[----:B------:R3:W-:Y:S01]  /*63720*/  STL [R1+0x1570], R20 ;  /* 0x0015701401007387 */ /* 0x0007e20000100800 */
[----:B-1----:R-:W-:Y:S01]  /*63730*/  MOV R10, R20 ;  /* 0x00000014000a7202 */ /* 0x002fe20000000f00 */
[----:B------:R-:W-:-:S05]  /*63740*/  IMAD.X R21, R21, 0x1, R0, P1 ;  /* 0x0000000115157824 */ /* 0x000fca00008e0600 */
[----:B------:R-:W-:Y:S01]  /*63750*/  STL [R1+0x156c], R21 ;  /* 0x00156c1501007387 */ /* 0x000fe20000100800 */
[----:B---3--:R-:W-:-:S03]  /*63760*/  IMAD.X R19, R19, 0x1, R0, P2 ;  /* 0x0000000113137824 */ /* 0x008fc600010e0600 */
[----:B------:R1:W-:Y:S01]  /*63770*/  STL [R1+0x15b0], R18 ;  /* 0x0015b01201007387 */ /* 0x0003e20000100800 */
[----:B------:R-:W-:-:S03]  /*63780*/  IMAD.MOV.U32 R11, RZ, RZ, R21 ;  /* 0x000000ffff0b7224 */ /* 0x000fc600078e0015 */
[----:B------:R3:W-:Y:S04]  /*63790*/  STL [R1+0x15ac], R19 ;  /* 0x0015ac1301007387 */ /* 0x0007e80000100800 */
[----:B------:R-:W3:Y:S04]  /*637a0*/  LDL.LU R153, [R1+0x16ec] ;  /* 0x0016ec0001997983 */ /* 0x000ee80000300800 */
[----:B------:R-:W3:Y:S04]  /*637b0*/  LDL.LU R152, [R1+0x16f0] ;  /* 0x0016f00001987983 */ /* 0x000ee80000300800 */
[----:B------:R-:W3:Y:S04]  /*637c0*/  LDL.LU R23, [R1+0x172c] ;  /* 0x00172c0001177983 */ /* 0x000ee80000300800 */
[----:B------:R-:W3:Y:S04]  /*637d0*/  LDL.LU R22, [R1+0x1730] ;  /* 0x0017300001167983 */ /* 0x000ee80000300800 */
[----:B------:R1:W-:Y:S04]  /*637e0*/  LDGSTS.E [R4+0x7d00], desc[UR60][R10.64], P0 ;  /* 0x07d000000a047fae */ /* 0x0003e8000812187c */
[----:B------:R-:W3:Y:S01]  /*637f0*/  LDL.LU R20, [R1+0x1770] ;  /* 0x0017700001147983 */ /* 0x000ee20000300800 */
[----:B----4-:R-:W-:Y:S01]  /*63800*/  IADD3 R16, P1, R16, R5, RZ ;  /* 0x0000000510107210 */ /* 0x010fe20007f3e0ff */
[----:B-1----:R-:W-:-:S02]  /*63810*/  IMAD.MOV.U32 R10, RZ, RZ, R18 ;  /* 0x000000ffff0a7224 */ /* 0x002fc400078e0012 */
[----:B------:R-:W4:Y:S01]  /*63820*/  LDL.LU R18, [R1+0x17b0] ;  /* 0x0017b00001127983 */ /* 0x000f220000300800 */
[----:B------:R-:W-:-:S03]  /*63830*/  IADD3 R14, P2, R14, R5, RZ ;  /* 0x000000050e0e7210 */ /* 0x000fc60007f5e0ff */
[----:B------:R1:W-:Y:S01]  /*63840*/  STL [R1+0x15f0], R16 ;  /* 0x0015f01001007387 */ /* 0x0003e20000100800 */
[--C-:B--2---:R-:W-:Y:S02]  /*63850*/  IMAD.X R17, R17, 0x1, R0.reuse, P1 ;  /* 0x0000000111117824 */ /* 0x104fe400008e0600 */
        /* <DEDUP_REMOVED lines=8> */
[----:B-1----:R-:W-:Y:S01]  /*638e0*/  IMAD.MOV.U32 R10, RZ, RZ, R16 ;  /* 0x000000ffff0a7224 */ /* 0x002fe200078e0010 */
[----:B------:R-:W-:Y:S01]  /*638f0*/  MOV R11, R17 ;  /* 0x00000011000b7202 */ /* 0x000fe20000000f00 */
[----:B------:R-:W3:Y:S01]  /*63900*/  LDL.LU R16, [R1+0x1820] ;  /* 0x0018200001107983 */ /* 0x000ee20000300800 */
[----:B------:R-:W-:-:S03]  /*63910*/  IADD3 R8, P1, R8, R5, RZ ;  /* 0x0000000508087210 */ /* 0x000fc60007f3e0ff */
[----:B------:R1:W-:Y:S01]  /*63920*/  LDGSTS.E [R4+0x20500], desc[UR60][R10.64], P0 ;  /* 0x205000000a047fae */ /* 0x0003e2000812187c */
[----:B------:R-:W-:Y:S01]  /*63930*/  IADD3 R3, P2, R3, R5, RZ ;  /* 0x0000000503037210 */ /* 0x000fe20007f5e0ff */
[----:B------:R-:W-:Y:S02]  /*63940*/  IMAD.X R13, R13, 0x1, R0, P1 ;  /* 0x000000010d0d7824 */ /* 0x000fe400008e0600 */
[----:B-1----:R-:W-:Y:S02]  /*63950*/  IMAD.MOV.U32 R10, RZ, RZ, R14 ;  /* 0x000000ffff0a7224 */ /* 0x002fe400078e000e */
[----:B--2---:R-:W2:Y:S01]  /*63960*/  LDL.LU R14, [R1+0x1828] ;  /* 0x00182800010e7983 */ /* 0x004ea20000300800 */
[----:B------:R-:W-:-:S03]  /*63970*/  IMAD.MOV.U32 R11, RZ, RZ, R15 ;  /* 0x000000ffff0b7224 */ /* 0x000fc600078e000f */
[----:B------:R-:W-:Y:S01]  /*63980*/  STL [R1+0x1670], R8 ;  /* 0x0016700801007387 */ /* 0x000fe20000100800 */
[----:B------:R-:W-:-:S03]  /*63990*/  IMAD.X R6, R6, 0x1, R0, P2 ;  /* 0x0000000106067824 */ /* 0x000fc600010e0600 */
[----:B------:R1:W-:Y:S04]  /*639a0*/  STL [R1+0x166c], R13 ;  /* 0x00166c0d01007387 */ /* 0x0003e80000100800 */
[----:B------:R-:W-:Y:S04]  /*639b0*/  STL [R1+0x16b0], R3 ;  /* 0x0016b00301007387 */ /* 0x000fe80000100800 */
[----:B------:R-:W2:Y:S04]  /*639c0*/  LDL.LU R17, [R1+0x181c] ;  /* 0x00181c0001117983 */ /* 0x000ea80000300800 */
[----:B------:R1:W-:Y:S04]  /*639d0*/  LDGSTS.E [R4+0x20900], desc[UR60][R10.64], P0 ;  /* 0x209000000a047fae */ /* 0x0003e8000812187c */
[----:B------:R1:W-:Y:S04]  /*639e0*/  STL [R1+0x16ac], R6 ;  /* 0x0016ac0601007387 */ /* 0x0003e80000100800 */
[----:B------:R-:W2:Y:S01]  /*639f0*/  LDL.LU R15, [R1+0x1824] ;  /* 0x00182400010f7983 */ /* 0x000ea20000300800 */
[----:B-1----:R-:W-:-:S02]  /*63a00*/  IMAD.MOV.U32 R10, RZ, RZ, R8 ;  /* 0x000000ffff0a7224 */ /* 0x002fc400078e0008 */
[----:B------:R-:W-:Y:S02]  /*63a10*/  IMAD.MOV.U32 R11, RZ, RZ, R13 ;  /* 0x000000ffff0b7224 */ /* 0x000fe400078e000d */
[----:B------:R-:W2:Y:S04]  /*63a20*/  LDL.LU R13, [R1+0x182c] ;  /* 0x00182c00010d7983 */ /* 0x000ea80000300800 */
[----:B------:R1:W-:Y:S04]  /*63a30*/  LDGSTS.E [R4+0x20d00], desc[UR60][R10.64], P0 ;  /* 0x20d000000a047fae */ /* 0x0003e8000812187c */
[----:B------:R-:W2:Y:S01]  /*63a40*/  LDL.LU R8, [R1+0x1830] ;  /* 0x0018300001087983 */ /* 0x000ea20000300800 */
[----:B-1----:R-:W-:Y:S01]  /*63a50*/  IMAD.MOV.U32 R11, RZ, RZ, R6 ;  /* 0x000000ffff0b7224 */ /* 0x002fe200078e0006 */
[----:B------:R-:W-:-:S02]  /*63a60*/  MOV R10, R3 ;  /* 0x00000003000a7202 */ /* 0x000fc40000000f00 */
        /* <DEDUP_REMOVED lines=8> */
[-C--:B------:R-:W-:Y:S01]  /*63af0*/  IADD3 R20, P1, R20, R5.reuse, RZ ;  /* 0x0000000514147210 */ /* 0x080fe20007f3e0ff */
[----:B------:R-:W-:Y:S04]  /*63b00*/  STL [R1+0x16ec], R153 ;  /* 0x0016ec9901007387 */ /* 0x000fe80000100800 */
[----:B------:R-:W-:Y:S01]  /*63b10*/  STL [R1+0x1730], R22 ;  /* 0x0017301601007387 */ /* 0x000fe20000100800 */
[----:B----4-:R-:W-:-:S03]  /*63b20*/  IADD3 R18, P2, R18, R5, RZ ;  /* 0x0000000512127210 */ /* 0x010fc60007f5e0ff */
        /* <DEDUP_REMOVED lines=11> */
[----:B-1----:R-:W-:Y:S01]  /*63be0*/  IMAD.MOV.U32 R10, RZ, RZ, R22 ;  /* 0x000000ffff0a7224 */ /* 0x002fe200078e0016 */
[----:B------:R-:W-:-:S02]  /*63bf0*/  MOV R11, R23 ;  /* 0x00000017000b7202 */ /* 0x000fc40000000f00 */
[----:B----4-:R-:W4:Y:S04]  /*63c00*/  LDL.LU.64 R22, [R1+0x850] ;  /* 0x0008500001167983 */ /* 0x010f280000300a00 */
[----:B------:R-:W4:Y:S04]  /*63c10*/  LDL.LU.64 R154, [R1+0x848] ;  /* 0x00084800019a7983 */ /* 0x000f280000300a00 */
[----:B------:R-:W4:Y:S04]  /*63c20*/  LDL.LU.64 R152, [R1+0x840] ;  /* 0x0008400001987983 */ /* 0x000f280000300a00 */
[----:B------:R1:W-:Y:S01]  /*63c30*/  LDGSTS.E [R4+0x21900], desc[UR60][R10.64], P0 ;  /* 0x219000000a047fae */ /* 0x0003e2000812187c */
[----:B------:R-:W-:Y:S01]  /*63c40*/  IADD3 R16, P1, R16, R5, RZ ;  /* 0x0000000510107210 */ /* 0x000fe20007f3e0ff */
[----:B-1----:R-:W-:-:S02]  /*63c50*/  IMAD.MOV.U32 R10, RZ, RZ, R20 ;  /* 0x000000ffff0a7224 */ /* 0x002fc400078e0014 */
[----:B------:R-:W-:Y:S01]  /*63c60*/  IMAD.MOV.U32 R11, RZ, RZ, R21 ;  /* 0x000000ffff0b7224 */ /* 0x000fe200078e0015 */
[----:B--2---:R-:W-:-:S04]  /*63c70*/  IADD3 R14, P2, R14, R5, RZ ;  /* 0x000000050e0e7210 */ /* 0x004fc80007f5e0ff */
[----:B------:R1:W-:Y:S01]  /*63c80*/  LDGSTS.E [R4+0x21d00], desc[UR60][R10.64], P0 ;  /* 0x21d000000a047fae */ /* 0x0003e2000812187c */
[----:B------:R-:W-:Y:S01]  /*63c90*/  IADD3.X R17, R17, R0, RZ, P1, !PT ;  /* 0x0000000011117210 */ /* 0x000fe20000ffe4ff */
[----:B-1----:R-:W-:Y:S02]  /*63ca0*/  IMAD.MOV.U32 R10, RZ, RZ, R18 ;  /* 0x000000ffff0a7224 */ /* 0x002fe400078e0012 */
[----:B------:R-:W-:Y:S01]  /*63cb0*/  IMAD.MOV.U32 R11, RZ, RZ, R19 ;  /* 0x000000ffff0b7224 */ /* 0x000fe200078e0013 */
[----:B------:R-:W-:Y:S04]  /*63cc0*/  STL [R1+0x1820], R16 ;  /* 0x0018201001007387 */ /* 0x000fe80000100800 */
[----:B------:R1:W-:Y:S01]  /*63cd0*/  LDGSTS.E [R4+0x22100], desc[UR60][R10.64], P0 ;  /* 0x221000000a047fae */ /* 0x0003e2000812187c */
[----:B------:R-:W-:-:S03]  /*63ce0*/  IMAD.X R15, R15, 0x1, R0, P2 ;  /* 0x000000010f0f7824 */ /* 0x000fc600010e0600 */
[----:B------:R-:W-:Y:S01]  /*63cf0*/  STL [R1+0x181c], R17 ;  /* 0x00181c1101007387 */ /* 0x000fe20000100800 */
[----:B-1----:R-:W-:Y:S02]  /*63d00*/  IMAD.MOV.U32 R10, RZ, RZ, R16 ;  /* 0x000000ffff0a7224 */ /* 0x002fe400078e0010 */
[----:B------:R-:W-:Y:S01]  /*63d10*/  IMAD.MOV.U32 R11, RZ, RZ, R17 ;  /* 0x000000ffff0b7224 */ /* 0x000fe200078e0011 */
[----:B------:R-:W-:Y:S01]  /*63d20*/  STL [R1+0x1828], R14 ;  /* 0x0018280e01007387 */ /* 0x000fe20000100800 */
[----:B------:R-:W-:-:S03]  /*63d30*/  IADD3 R8, P1, R8, R5, RZ ;  /* 0x0000000508087210 */ /* 0x000fc60007f3e0ff */
[----:B------:R1:W-:Y:S04]  /*63d40*/  LDGSTS.E [R4+0x22500], desc[UR60][R10.64], P0 ;  /* 0x225000000a047fae */ /* 0x0003e8000812187c */
[----:B------:R2:W-:Y:S01]  /*63d50*/  STL [R1+0x1824], R15 ;  /* 0x0018240f01007387 */ /* 0x0005e20000100800 */
[----:B------:R-:W-:Y:S02]  /*63d60*/  IMAD.X R13, R13, 0x1, R0, P1 ;  /* 0x000000010d0d7824 */ /* 0x000fe400008e0600 */
[----:B-1----:R-:W-:Y:S02]  /*63d70*/  IMAD.MOV.U32 R10, RZ, RZ, R14 ;  /* 0x000000ffff0a7224 */ /* 0x002fe400078e000e */
[----:B------:R-:W-:Y:S02]  /*63d80*/  IMAD.MOV.U32 R11, RZ, RZ, R15 ;  /* 0x000000ffff0b7224 */ /* 0x000fe400078e000f */
[----:B--2---:R-:W2:Y:S01]  /*63d90*/  LDL.LU.64 R14, [R1+0x838] ;  /* 0x00083800010e7983 */ /* 0x004ea20000300a00 */
[----:B------:R-:W-:-:S03]  /*63da0*/  IADD3 R3, P2, R3, R5, RZ ;  /* 0x0000000503037210 */ /* 0x000fc60007f5e0ff */
[----:B------:R-:W2:Y:S01]  /*63db0*/  LDL.LU.64 R164, [R1+0x830] ;  /* 0x0008300001a47983 */ /* 0x000ea20000300a00 */
[----:B------:R-:W-:-:S03]  /*63dc0*/  IADD3.X R6, R6, R0, RZ, P2, !PT ;  /* 0x0000000006067210 */ /* 0x000fc600017fe4ff */
        /* <DEDUP_REMOVED lines=15> */
[----:B------:R1:W-:Y:S02]  /*63ec0*/  LDGSTS.E [R4+0x22d00], desc[UR60][R10.64], P0 ;  /* 0x22d000000a047fae */ /* 0x0003e4000812187c */
[----:B-1----:R-:W-:Y:S02]  /*63ed0*/  IMAD.MOV.U32 R10, RZ, RZ, R3 ;  /* 0x000000ffff0a7224 */ /* 0x002fe400078e0003 */
[----:B------:R-:W-:-:S05]  /*63ee0*/  IMAD.MOV.U32 R11, RZ, RZ, R6 ;  /* 0x000000ffff0b7224 */ /* 0x000fca00078e0006 */
[----:B------:R1:W-:Y:S01]  /*63ef0*/  LDGSTS.E [R4+0x23100], desc[UR60][R10.64], P0 ;  /* 0x231000000a047fae */ /* 0x0003e2000812187c */
[----:B---3--:R-:W-:-:S05]  /*63f00*/  IADD3 R157, P1, R158, R5, RZ ;  /* 0x000000059e9d7210 */ /* 0x008fca0007f3e0ff */
[----:B------:R-:W-:Y:S01]  /*63f10*/  IMAD.X R3, R159, 0x1, R0, P1 ;  /* 0x000000019f037824 */ /* 0x000fe200008e0600 */
[----:B----4-:R-:W-:-:S05]  /*63f20*/  IADD3 R158, P1, R22, R5, RZ ;  /* 0x00000005169e7210 */ /* 0x010fca0007f3e0ff */
        /* <DEDUP_REMOVED lines=31> */
[----:B------:R-:W-:Y:S01]  /*64120*/  IMAD.MOV.U32 R223, RZ, RZ, R11 ;  /* 0x000000ffffdf7224 */ /* 0x000fe200078e000b */
[----:B------:R-:W-:Y:S01]  /*64130*/  MOV R215, R14 ;  /* 0x0000000e00d77202 */ /* 0x000fe20000000f00 */
[----:B------:R-:W-:Y:S02]  /*64140*/  IMAD.MOV.U32 R218, RZ, RZ, R160 ;  /* 0x000000ffffda7224 */ /* 0x000fe400078e00a0 */
[----:B------:R-:W-:-:S02]  /*64150*/  IMAD.MOV.U32 R219, RZ, RZ, R13 ;  /* 0x000000ffffdb7224 */ /* 0x000fc400078e000d */
[----:B------:R-:W-:Y:S02]  /*64160*/  IMAD.MOV.U32 R214, RZ, RZ, R161 ;  /* 0x000000ffffd67224 */ /* 0x000fe400078e00a1 */
[----:B------:R-:W-:Y:S02]  /*64170*/  IMAD.MOV.U32 R210, RZ, RZ, R162 ;  /* 0x000000ffffd27224 */ /* 0x000fe400078e00a2 */
[----:B------:R-:W-:Y:S02]  /*64180*/  IMAD.MOV.U32 R211, RZ, RZ, R15 ;  /* 0x000000ffffd37224 */ /* 0x000fe400078e000f */
[----:B------:R-:W-:Y:S02]  /*64190*/  IMAD.MOV.U32 R206, RZ, RZ, R163 ;  /* 0x000000ffffce7224 */ /* 0x000fe400078e00a3 */
[----:B------:R-:W-:Y:S01]  /*641a0*/  IMAD.MOV.U32 R207, RZ, RZ, R16 ;  /* 0x000000ffffcf7224 */ /* 0x000fe200078e0010 */
[----:B------:R-:W-:Y:S01]  /*641b0*/  MOV R186, R165 ;  /* 0x000000a500ba7202 */ /* 0x000fe20000000f00 */
[----:B------:R-:W-:Y:S01]  /*641c0*/  IMAD.MOV.U32 R202, RZ, RZ, R164 ;  /* 0x000000ffffca7224 */ /* 0x000fe200078e00a4 */
[----:B------:R-:W-:Y:S01]  /*641d0*/  LDGSTS.E [R4+0x23500], desc[UR60][R226.64], P0 ;  /* 0x23500000e2047fae */ /* 0x000fe2000812187c */
[----:B------:R-:W-:-:S02]  /*641e0*/  IMAD.MOV.U32 R203, RZ, RZ, R17 ;  /* 0x000000ffffcb7224 */ /* 0x000fc400078e0011 */
        /* <DEDUP_REMOVED lines=8> */
[----:B------:R-:W-:Y:S04]  /*64270*/  LDGSTS.E [R4+0x24d00], desc[UR60][R202.64], P0 ;  /* 0x24d00000ca047fae */ /* 0x000fe8000812187c */
[----:B------:R-:W-:Y:S04]  /*64280*/  LDGSTS.E [R4+0x25100], desc[UR60][R186.64], P0 ;  /* 0x25100000ba047fae */ /* 0x000fe8000812187c */
[----:B------:R-:W-:Y:S01]  /*64290*/  LDGSTS.E [R4+0x25500], desc[UR60][R184.64], P0 ;  /* 0x25500000b8047fae */ /* 0x000fe2000812187c */
        /* <DEDUP_REMOVED lines=8> */
[----:B------:R-:W-:-:S04]  /*64320*/  IADD3 R173, P1, R154, R5, RZ ;  /* 0x000000059aad7210 */ /* 0x000fc80007f3e0ff */
[----:B------:R-:W-:Y:S02]  /*64330*/  IADD3.X R154, R155, R0, RZ, P1, !PT ;  /* 0x000000009b9a7210 */ /* 0x000fe40000ffe4ff */
[-C--:B------:R-:W-:Y:S02]  /*64340*/  IADD3 R8, P1, R178, R5.reuse, RZ ;  /* 0x00000005b2087210 */ /* 0x080fe40007f3e0ff */
[----:B------:R-:W-:-:S03]  /*64350*/  IADD3 R6, P2, R174, R5, RZ ;  /* 0x00000005ae067210 */ /* 0x000fc60007f5e0ff */
[--C-:B------:R-:W-:Y:S01]  /*64360*/  IMAD.X R155, R179, 0x1, R0.reuse, P1 ;  /* 0x00000001b39b7824 */ /* 0x100fe200008e0600 */
[----:B------:R-:W-:Y:S01]  /*64370*/  IADD3 R171, P1, R171, R5, RZ ;  /* 0x00000005abab7210 */ /* 0x000fe20007f3e0ff */
[--C-:B------:R-:W-:Y:S02]  /*64380*/  IMAD.X R156, R175, 0x1, R0.reuse, P2 ;  /* 0x00000001af9c7824 */ /* 0x100fe400010e0600 */
[----:B------:R-:W-:Y:S02]  /*64390*/  IMAD.MOV.U32 R174, RZ, RZ, R157 ;  /* 0x000000ffffae7224 */ /* 0x000fe400078e009d */
        /* <DEDUP_REMOVED lines=8> */
[----:B------:R-:W-:-:S03]  /*64420*/  IMAD.MOV.U32 R182, RZ, RZ, R167 ;  /* 0x000000ffffb67224 */ /* 0x000fc600078e00a7 */
        /* <DEDUP_REMOVED lines=9> */
[----:B------:R-:W-:-:S03]  /*644c0*/  IMAD.MOV.U32 R177, RZ, RZ, R23 ;  /* 0x000000ffffb17224 */ /* 0x000fc600078e0017 */
        /* <DEDUP_REMOVED lines=56> */
[----:B------:R-:W-:Y:S01]  /*64850*/  IMAD.X R23, R23, 0x1, R0, P2 ;  /* 0x0000000117177824 */ /* 0x000fe200010e0600 */
[----:B------:R1:W-:Y:S01]  /*64860*/  STL [R1+0xdf4], R21 ;  /* 0x000df41501007387 */ /* 0x0003e20000100800 */
[----:B------:R-:W-:-:S03]  /*64870*/  IMAD.MOV.U32 R11, RZ, RZ, R21 ;  /* 0x000000ffff0b7224 */ /* 0x000fc600078e0015 */
[----:B------:R-:W-:Y:S01]  /*64880*/  STL [R1+0xe38], R22 ;  /* 0x000e381601007387 */ /* 0x000fe20000100800 */
[----:B------:R-:W-:-:S03]  /*64890*/  IADD3 R8, P1, R8, R5, RZ ;  /* 0x0000000508087210 */ /* 0x000fc60007f3e0ff */
[----:B------:R3:W-:Y:S04]  /*648a0*/  LDGSTS.E [R3+0x580], desc[UR60][R10.64], P0 ;  /* 0x005800000a037fae */ /* 0x0007e8000812187c */
[----:B-1----:R-:W4:Y:S01]  /*648b0*/  LDL.LU R21, [R1+0xf74] ;  /* 0x000f740001157983 */ /* 0x002f220000300800 */
[----:B------:R-:W-:Y:S01]  /*648c0*/  IADD3 R13, P2, R13, R5, RZ ;  /* 0x000000050d0d7210 */ /* 0x000fe20007f5e0ff */
[----:B------:R-:W-:Y:S02]  /*648d0*/  IMAD.X R16, R16, 0x1, R0, P1 ;  /* 0x0000000110107824 */ /* 0x000fe400008e0600 */
[----:B------:R-:W-:Y:S04]  /*648e0*/  STL [R1+0xe34], R23 ;  /* 0x000e341701007387 */ /* 0x000fe80000100800 */
[----:B------:R-:W4:Y:S01]  /*648f0*/  LDL.LU R6, [R1+0xfb4] ;  /* 0x000fb40001067983 */ /* 0x000f220000300800 */
[----:B---3--:R-:W-:Y:S01]  /*64900*/  MOV R10, R22 ;  /* 0x00000016000a7202 */ /* 0x008fe20000000f00 */
[----:B------:R-:W-:-:S02]  /*64910*/  IMAD.MOV.U32 R11, RZ, RZ, R23 ;  /* 0x000000ffff0b7224 */ /* 0x000fc400078e0017 */
        /* <DEDUP_REMOVED lines=11> */
[----:B-1----:R-:W-:-:S03]  /*649d0*/  MOV R11, R17 ;  /* 0x00000011000b7202 */ /* 0x002fc60000000f00 */
[----:B------:R-:W3:Y:S01]  /*649e0*/  LDL.LU R17, [R1+0xff4] ;  /* 0x000ff40001117983 */ /* 0x000ee20000300800 */
[----:B------:R-:W-:-:S03]  /*649f0*/  IMAD.MOV.U32 R10, RZ, RZ, R13 ;  /* 0x000000ffff0a7224 */ /* 0x000fc600078e000d */
[----:B------:R-:W3:Y:S01]  /*64a00*/  LDL.LU R13, [R1+0x1034] ;  /* 0x00103400010d7983 */ /* 0x000ee20000300800 */
[-C--:B------:R-:W-:Y:S02]  /*64a10*/  IADD3 R14, P1, R14, R5.reuse, RZ ;  /* 0x000000050e0e7210 */ /* 0x080fe40007f3e0ff */
[----:B------:R-:W-:Y:S01]  /*64a20*/  IADD3 R19, P2, R19, R5, RZ ;  /* 0x0000000513137210 */ /* 0x000fe20007f5e0ff */
[----:B------:R1:W-:Y:S02]  /*64a30*/  LDGSTS.E [R3+0x1180], desc[UR60][R10.64], P0 ;  /* 0x011800000a037fae */ /* 0x0003e4000812187c */
[--C-:B------:R-:W-:Y:S02]  /*64a40*/  IMAD.X R18, R18, 0x1, R0.reuse, P1 ;  /* 0x0000000112127824 */ /* 0x100fe400008e0600 */
        /* <DEDUP_REMOVED lines=18> */
[----:B-1----:R-:W-:Y:S01]  /*64b70*/  IMAD.MOV.U32 R10, RZ, RZ, R15 ;  /* 0x000000ffff0a7224 */ /* 0x002fe200078e000f */
[----:B----4-:R-:W-:-:S05]  /*64b80*/  IADD3.X R21, R21, R0, RZ, P1, !PT ;  /* 0x0000000015157210 */ /* 0x010fca0000ffe4ff */
[----:B------:R1:W-:Y:S01]  /*64b90*/  STL [R1+0xf74], R21 ;  /* 0x000f741501007387 */ /* 0x0003e20000100800 */
[----:B------:R-:W-:-:S03]  /*64ba0*/  IMAD.X R6, R6, 0x1, R0, P2 ;  /* 0x0000000106067824 */ /* 0x000fc600010e0600 */
[----:B------:R4:W-:Y:S04]  /*64bb0*/  STL [R1+0xfb8], R4 ;  /* 0x000fb80401007387 */ /* 0x0009e80000100800 */
[----:B------:R-:W2:Y:S01]  /*64bc0*/  LDL.LU R15, [R1+0x10f8] ;  /* 0x0010f800010f7983 */ /* 0x000ea20000300800 */
[----:B------:R-:W-:-:S03]  /*64bd0*/  IMAD.MOV.U32 R11, RZ, RZ, R21 ;  /* 0x000000ffff0b7224 */ /* 0x000fc600078e0015 */
        /* <DEDUP_REMOVED lines=13> */
[----:B------:R-:W-:-:S03]  /*64cb0*/  IADD3.X R13, R13, R0, RZ, P2, !PT ;  /* 0x000000000d0d7210 */ /* 0x000fc600017fe4ff */
        /* <DEDUP_REMOVED lines=10> */
[----:B------:R-:W-:Y:S01]  /*64d60*/  IADD3 R14, P2, R14, R5, RZ ;  /* 0x000000050e0e7210 */ /* 0x000fe20007f5e0ff */
[----:B-1----:R-:W-:Y:S02]  /*64d70*/  IMAD.MOV.U32 R10, RZ, RZ, R8 ;  /* 0x000000ffff0a7224 */ /* 0x002fe400078e0008 */
[----:B------:R-:W-:Y:S01]  /*64d80*/  IMAD.MOV.U32 R11, RZ, RZ, R13 ;  /* 0x000000ffff0b7224 */ /* 0x000fe200078e000d */
[----:B------:R-:W2:Y:S01]  /*64d90*/  LDL.LU R8, [R1+0x11f8] ;  /* 0x0011f80001087983 */ /* 0x000ea20000300800 */
[----:B------:R-:W-:-:S03]  /*64da0*/  IMAD.X R20, R20, 0x1, R0, P1 ;  /* 0x0000000114147824 */ /* 0x000fc600008e0600 */
[----:B------:R-:W2:Y:S01]  /*64db0*/  LDL.LU R13, [R1+0x1238] ;  /* 0x00123800010d7983 */ /* 0x000ea20000300800 */
[----:B------:R-:W-:-:S03]  /*64dc0*/  IMAD.X R19, R19, 0x1, R0, P2 ;  /* 0x0000000113137824 */ /* 0x000fc600010e0600 */
[----:B------:R1:W-:Y:S04]  /*64dd0*/  STL [R1+0x1078], R18 ;  /* 0x0010781201007387 */ /* 0x0003e80000100800 */
[----:B------:R1:W-:Y:S04]  /*64de0*/  LDGSTS.E [R3+0x2980], desc[UR60][R10.64], P0 ;  /* 0x029800000a037fae */ /* 0x0003e8000812187c */
        /* <DEDUP_REMOVED lines=15> */
[----:B------:R-:W-:Y:S01]  /*64ee0*/  IADD3 R22, P2, R22, R5, RZ ;  /* 0x0000000516167210 */ /* 0x000fe20007f5e0ff */
[----:B------:R-:W-:Y:S02]  /*64ef0*/  IMAD.X R21, R21, 0x1, R0, P1 ;  /* 0x0000000115157824 */ /* 0x000fe400008e0600 */
[----:B-1----:R-:W-:-:S03]  /*64f00*/  IMAD.MOV.U32 R10, RZ, RZ, R15 ;  /* 0x000000ffff0a7224 */ /* 0x002fc600078e000f */
[----:B------:R-:W-:Y:S01]  /*64f10*/  MOV R11, R21 ;  /* 0x00000015000b7202 */ /* 0x000fe20000000f00 */
        /* <DEDUP_REMOVED lines=14> */
[----:B-1----:R-:W-:Y:S02]  /*65000*/  IMAD.MOV.U32 R10, RZ, RZ, R4 ;  /* 0x000000ffff0a7224 */ /* 0x002fe400078e0004 */
        /* <DEDUP_REMOVED lines=8> */
[----:B--2---:R-:W-:Y:S01]  /*65090*/  IMAD.MOV.U32 R11, RZ, RZ, R17 ;  /* 0x000000ffff0b7224 */ /* 0x004fe200078e0011 */
[----:B------:R-:W-:-:S02]  /*650a0*/  MOV R10, R6 ;  /* 0x00000006000a7202 */ /* 0x000fc40000000f00 */
[----:B-1----:R-:W2:Y:S04]  /*650b0*/  LDL.LU R17, [R1+0x12f4] ;  /* 0x0012f40001117983 */ /* 0x002ea80000300800 */
[----:B------:R-:W2:Y:S01]  /*650c0*/  LDL.LU R6, [R1+0x1334] ;  /* 0x0013340001067983 */ /* 0x000ea20000300800 */
[-C--:B------:R-:W-:Y:S02]  /*650d0*/  IADD3 R8, P1, R8, R5.reuse, RZ ;  /* 0x0000000508087210 */ /* 0x080fe40007f3e0ff */
[----:B------:R-:W-:Y:S01]  /*650e0*/  IADD3 R13, P2, R13, R5, RZ ;  /* 0x000000050d0d7210 */ /* 0x000fe20007f5e0ff */
[----:B------:R1:W-:Y:S04]  /*650f0*/  LDGSTS.E [R3+0x4180], desc[UR60][R10.64], P0 ;  /* 0x041800000a037fae */ /* 0x0003e8000812187c */
[----:B------:R1:W-:Y:S01]  /*65100*/  STL [R1+0x11f8], R8 ;  /* 0x0011f80801007387 */ /* 0x0003e20000100800 */
[----:B------:R-:W-:-:S02]  /*65110*/  IMAD.X R18, R18, 0x1, R0, P1 ;  /* 0x0000000112127824 */ /* 0x000fc400008e0600 */
[----:B-1----:R-:W-:Y:S02]  /*65120*/  IMAD.MOV.U32 R10, RZ, RZ, R8 ;  /* 0x000000ffff0a7224 */ /* 0x002fe400078e0008 */
        /* <DEDUP_REMOVED lines=8> */
[----:B------:R-:W-:-:S03]  /*651b0*/  IMAD.MOV.U32 R10, RZ, RZ, R13 ;  /* 0x000000ffff0a7224 */ /* 0x000fc600078e000d */
        /* <DEDUP_REMOVED lines=40> */
[----:B------:R-:W2:Y:S04]  /*65440*/  LDL.LU R4, [R1+0x14f8] ;  /* 0x0014f80001047983 */ /* 0x000ea80000300800 */
[----:B------:R-:W2:Y:S01]  /*65450*/  LDL.LU R6, [R1+0x1538] ;  /* 0x0015380001067983 */ /* 0x000ea20000300800 */
[----:B------:R-:W-:-:S03]  /*65460*/  IADD3 R18, P2, R18, R5, RZ ;  /* 0x0000000512127210 */ /* 0x000fc60007f5e0ff */
[----:B------:R1:W-:Y:S04]  /*65470*/  STL [R1+0x1378], R8 ;  /* 0x0013780801007387 */ /* 0x0003e80000100800 */
[----:B------:R1:W-:Y:S01]  /*65480*/  LDGSTS.E [R3+0x5980], desc[UR60][R10.64], P0 ;  /* 0x059800000a037fae */ /* 0x0003e2000812187c */
[----:B------:R-:W-:Y:S01]  /*65490*/  IMAD.X R13, R13, 0x1, R0, P1 ;  /* 0x000000010d0d7824 */ /* 0x000fe200008e0600 */
[----:B------:R-:W-:-:S04]  /*654a0*/  IADD3.X R20, R20, R0, RZ, P2, !PT ;  /* 0x0000000014147210 */ /* 0x000fc800017fe4ff */
[----:B------:R1:W-:Y:S02]  /*654b0*/  STL [R1+0x1374], R13 ;  /* 0x0013740d01007387 */ /* 0x0003e40000100800 */
[----:B-1----:R-:W-:Y:S02]  /*654c0*/  IMAD.MOV.U32 R10, RZ, RZ, R8 ;  /* 0x000000ffff0a7224 */ /* 0x002fe400078e0008 */
[----:B------:R-:W-:Y:S01]  /*654d0*/  STL [R1+0x13b8], R18 ;  /* 0x0013b81201007387 */ /* 0x000fe20000100800 */
[----:B------:R-:W-:-:S03]  /*654e0*/  IMAD.MOV.U32 R11, RZ, RZ, R13 ;  /* 0x000000ffff0b7224 */ /* 0x000fc600078e000d */
[----:B------:R-:W2:Y:S04]  /*654f0*/  LDL.LU R8, [R1+0x14f4] ;  /* 0x0014f40001087983 */ /* 0x000ea80000300800 */
        /* <DEDUP_REMOVED lines=8> */
[----:B------:R-:W-:-:S04]  /*65580*/  IADD3 R19, P1, R19, R5, RZ ;  /* 0x0000000513137210 */ /* 0x000fc80007f3e0ff */
[----:B-1----:R-:W-:Y:S02]  /*65590*/  MOV R10, R19 ;  /* 0x00000013000a7202 */ /* 0x002fe40000000f00 */
        /* <DEDUP_REMOVED lines=11> */
[----:B----4-:R-:W-:Y:S02]  /*65650*/  IMAD.MOV.U32 R10, RZ, RZ, R22 ;  /* 0x000000ffff0a7224 */ /* 0x010fe400078e0016 */
[----:B------:R-:W-:Y:S01]  /*65660*/  IMAD.MOV.U32 R11, RZ, RZ, R23 ;  /* 0x000000ffff0b7224 */ /* 0x000fe200078e0017 */
[----:B------:R-:W-:Y:S01]  /*65670*/  IADD3 R15, P2, R15, R5, RZ ;  /* 0x000000050f0f7210 */ /* 0x000fe20007f5e0ff */
[----:B------:R-:W3:Y:S04]  /*65680*/  LDL.LU R19, [R1+0x15b4] ;  /* 0x0015b40001137983 */ /* 0x000ee80000300800 */
[----:B------:R1:W-:Y:S04]  /*65690*/  LDGSTS.E [R3+0x6980], desc[UR60][R10.64], P0 ;  /* 0x069800000a037fae */ /* 0x0003e8000812187c */
[----:B------:R-:W-:Y:S01]  /*656a0*/  STL [R1+0x1478], R14 ;  /* 0x0014780e01007387 */ /* 0x000fe20000100800 */
[----:B-1----:R-:W-:-:S02]  /*656b0*/  IMAD.MOV.U32 R10, RZ, RZ, R14 ;  /* 0x000000ffff0a7224 */ /* 0x002fc400078e000e */
[----:B--2---:R-:W-:-:S05]  /*656c0*/  IMAD.X R16, R16, 0x1, R0, P1 ;  /* 0x0000000110107824 */ /* 0x004fca00008e0600 */
[----:B------:R1:W-:Y:S01]  /*656d0*/  STL [R1+0x1474], R16 ;  /* 0x0014741001007387 */ /* 0x0003e20000100800 */
[----:B------:R-:W-:Y:S01]  /*656e0*/  MOV R11, R16 ;  /* 0x00000010000b7202 */ /* 0x000fe20000000f00 */
[----:B------:R-:W-:Y:S02]  /*656f0*/  IMAD.X R17, R17, 0x1, R0, P2 ;  /* 0x0000000111117824 */ /* 0x000fe400010e0600 */
        /* <DEDUP_REMOVED lines=17> */
[----:B------:R-:W-:-:S03]  /*65810*/  IMAD.X R13, R13, 0x1, R0, P2 ;  /* 0x000000010d0d7824 */ /* 0x000fc600010e0600 */
[----:B------:R-:W-:Y:S04]  /*65820*/  STL [R1+0x1538], R6 ;  /* 0x0015380601007387 */ /* 0x000fe80000100800 */
[----:B------:R1:W-:Y:S04]  /*65830*/  LDGSTS.E [R3+0x7580], desc[UR60][R10.64], P0 ;  /* 0x075800000a037fae */ /* 0x0003e8000812187c */
[----:B-1----:R-:W2:Y:S04]  /*65840*/  LDL.LU R8, [R1+0x1678] ;  /* 0x0016780001087983 */ /* 0x002ea80000300800 */
[----:B------:R1:W-:Y:S04]  /*65850*/  STL [R1+0x1534], R13 ;  /* 0x0015340d01007387 */ /* 0x0003e80000100800 */
[----:B------:R-:W2:Y:S01]  /*65860*/  LDL.LU R4, [R1+0x16b8] ;  /* 0x0016b80001047983 */ /* 0x000ea20000300800 */
[----:B------:R-:W-:-:S03]  /*65870*/  IMAD.MOV.U32 R11, RZ, RZ, R13 ;  /* 0x000000ffff0b7224 */ /* 0x000fc600078e000d */
[----:B-1----:R-:W2:Y:S01]  /*65880*/  LDL.LU R13, [R1+0x1674] ;  /* 0x00167400010d7983 */ /* 0x002ea20000300800 */
        /* <DEDUP_REMOVED lines=27> */
[----:B------:R-:W-:-:S03]  /*65a40*/  MOV R11, R19 ;  /* 0x00000013000b7202 */ /* 0x000fc60000000f00 */
        /* <DEDUP_REMOVED lines=10> */
[----:B------:R-:W-:Y:S02]  /*65af0*/  IADD3 R4, P2, R4, R5, RZ ;  /* 0x0000000504047210 */ /* 0x000fe40007f5e0ff */
[----:B------:R-:W-:Y:S01]  /*65b00*/  IADD3.X R13, R13, R0, RZ, P1, !PT ;  /* 0x000000000d0d7210 */ /* 0x000fe20000ffe4ff */
[----:B-1----:R-:W-:Y:S02]  /*65b10*/  IMAD.MOV.U32 R10, RZ, RZ, R14 ;  /* 0x000000ffff0a7224 */ /* 0x002fe400078e000e */
[----:B--2---:R-:W2:Y:S04]  /*65b20*/  LDL.LU R14, [R1+0x1848] ;  /* 0x00184800010e7983 */ /* 0x004ea80000300800 */
[----:B------:R-:W-:Y:S04]  /*65b30*/  STL [R1+0x1678], R8 ;  /* 0x0016780801007387 */ /* 0x000fe80000100800 */
[----:B------:R1:W-:Y:S04]  /*65b40*/  STL [R1+0x1674], R13 ;  /* 0x0016740d01007387 */ /* 0x0003e80000100800 */
[----:B------:R-:W-:Y:S04]  /*65b50*/  STL [R1+0x16b8], R4 ;  /* 0x0016b80401007387 */ /* 0x000fe80000100800 */
[----:B------:R-:W2:Y:S01]  /*65b60*/  LDL.LU R17, [R1+0x183c] ;  /* 0x00183c0001117983 */ /* 0x000ea20000300800 */
[----:B------:R-:W-:-:S02]  /*65b70*/  IMAD.MOV.U32 R11, RZ, RZ, R15 ;  /* 0x000000ffff0b7224 */ /* 0x000fc400078e000f */
[----:B------:R-:W-:-:S03]  /*65b80*/  IMAD.X R6, R6, 0x1, R0, P2 ;  /* 0x0000000106067824 */ /* 0x000fc600010e0600 */
[----:B------:R1:W-:Y:S04]  /*65b90*/  LDGSTS.E [R3+0x20980], desc[UR60][R10.64], P0 ;  /* 0x209800000a037fae */ /* 0x0003e8000812187c */
[----:B------:R1:W-:Y:S04]  /*65ba0*/  STL [R1+0x16b4], R6 ;  /* 0x0016b40601007387 */ /* 0x0003e80000100800 */
[----:B------:R-:W2:Y:S01]  /*65bb0*/  LDL.LU R15, [R1+0x1844] ;  /* 0x00184400010f7983 */ /* 0x000ea20000300800 */
[----:B-1----:R-:W-:Y:S02]  /*65bc0*/  IMAD.MOV.U32 R10, RZ, RZ, R8 ;  /* 0x000000ffff0a7224 */ /* 0x002fe400078e0008 */
[----:B------:R-:W-:-:S02]  /*65bd0*/  IMAD.MOV.U32 R11, RZ, RZ, R13 ;  /* 0x000000ffff0b7224 */ /* 0x000fc400078e000d */
[----:B------:R-:W2:Y:S04]  /*65be0*/  LDL.LU R13, [R1+0x184c] ;  /* 0x00184c00010d7983 */ /* 0x000ea80000300800 */
[----:B------:R1:W-:Y:S04]  /*65bf0*/  LDGSTS.E [R3+0x20d80], desc[UR60][R10.64], P0 ;  /* 0x20d800000a037fae */ /* 0x0003e8000812187c */
[----:B------:R-:W2:Y:S01]  /*65c00*/  LDL.LU R8, [R1+0x1850] ;  /* 0x0018500001087983 */ /* 0x000ea20000300800 */
[----:B-1----:R-:W-:Y:S02]  /*65c10*/  IMAD.MOV.U32 R11, RZ, RZ, R6 ;  /* 0x000000ffff0b7224 */ /* 0x002fe400078e0006 */
[----:B------:R-:W-:Y:S01]  /*65c20*/  IMAD.MOV.U32 R10, RZ, RZ, R4 ;  /* 0x000000ffff0a7224 */ /* 0x000fe200078e0004 */
[----:B------:R-:W2:Y:S04]  /*65c30*/  LDL.LU R6, [R1+0x1854] ;  /* 0x0018540001067983 */ /* 0x000ea80000300800 */
[----:B------:R-:W2:Y:S04]  /*65c40*/  LDL.LU R4, [R1+0x1858] ;  /* 0x0018580001047983 */ /* 0x000ea80000300800 */
[----:B------:R1:W-:Y:S01]  /*65c50*/  LDGSTS.E [R3+0x21180], desc[UR60][R10.64], P0 ;  /* 0x211800000a037fae */ /* 0x0003e2000812187c */
[----:B------:R-:W-:-:S05]  /*65c60*/  IADD3 R152, P1, R152, R5, RZ ;  /* 0x0000000598987210 */ /* 0x000fca0007f3e0ff */
[----:B------:R-:W-:Y:S01]  /*65c70*/  IMAD.X R153, R153, 0x1, R0, P1 ;  /* 0x0000000199997824 */ /* 0x000fe200008e0600 */
[----:B------:R-:W-:-:S04]  /*65c80*/  IADD3 R22, P2, R22, R5, RZ ;  /* 0x0000000516167210 */ /* 0x000fc80007f5e0ff */
[----:B------:R-:W-:Y:S02]  /*65c90*/  IADD3.X R23, R23, R0, RZ, P2, !PT ;  /* 0x0000000017177210 */ /* 0x000fe400017fe4ff */
[-C--:B------:R-:W-:Y:S01]  /*65ca0*/  IADD3 R20, P1, R20, R5.reuse, RZ ;  /* 0x0000000514147210 */ /* 0x080fe20007f3e0ff */
[----:B------:R-:W-:Y:S01]  /*65cb0*/  STL [R1+0x16f8], R152 ;  /* 0x0016f89801007387 */ /* 0x000fe20000100800 */
[----:B-1----:R-:W-:Y:S02]  /*65cc0*/  IMAD.MOV.U32 R10, RZ, RZ, R152 ;  /* 0x000000ffff0a7224 */ /* 0x002fe400078e0098 */
[----:B------:R-:W-:Y:S01]  /*65cd0*/  IMAD.MOV.U32 R11, RZ, RZ, R153 ;  /* 0x000000ffff0b7224 */ /* 0x000fe200078e0099 */
[----:B------:R-:W-:Y:S01]  /*65ce0*/  STL [R1+0x16f4], R153 ;  /* 0x0016f49901007387 */ /* 0x000fe20000100800 */
[----:B----4-:R-:W-:-:S03]  /*65cf0*/  IADD3 R18, P2, R18, R5, RZ ;  /* 0x0000000512127210 */ /* 0x010fc60007f5e0ff */
[----:B------:R-:W-:Y:S04]  /*65d00*/  STL [R1+0x1738], R22 ;  /* 0x0017381601007387 */ /* 0x000fe80000100800 */
[----:B------:R1:W-:Y:S04]  /*65d10*/  STL [R1+0x1734], R23 ;  /* 0x0017341701007387 */ /* 0x0003e80000100800 */
[----:B------:R-:W-:Y:S04]  /*65d20*/  STL [R1+0x1778], R20 ;  /* 0x0017781401007387 */ /* 0x000fe80000100800 */
[----:B------:R4:W-:Y:S01]  /*65d30*/  LDGSTS.E [R3+0x21580], desc[UR60][R10.64], P0 ;  /* 0x215800000a037fae */ /* 0x0009e2000812187c */
[----:B------:R-:W-:-:S02]  /*65d40*/  IMAD.X R21, R21, 0x1, R0, P1 ;  /* 0x0000000115157824 */ /* 0x000fc400008e0600 */
[----:B----4-:R-:W-:-:S03]  /*65d50*/  IMAD.MOV.U32 R10, RZ, RZ, R22 ;  /* 0x000000ffff0a7224 */ /* 0x010fc600078e0016 */
[----:B------:R-:W-:Y:S01]  /*65d60*/  STL [R1+0x1774], R21 ;  /* 0x0017741501007387 */ /* 0x000fe20000100800 */
[----:B---3--:R-:W-:-:S03]  /*65d70*/  IMAD.X R19, R19, 0x1, R0, P2 ;  /* 0x0000000113137824 */ /* 0x008fc600010e0600 */
[----:B------:R-:W-:Y:S01]  /*65d80*/  STL [R1+0x17b8], R18 ;  /* 0x0017b81201007387 */ /* 0x000fe20000100800 */
[----:B------:R-:W-:-:S03]  /*65d90*/  IMAD.MOV.U32 R11, RZ, RZ, R23 ;  /* 0x000000ffff0b7224 */ /* 0x000fc600078e0017 */
[----:B------:R-:W-:Y:S04]  /*65da0*/  STL [R1+0x17b4], R19 ;  /* 0x0017b41301007387 */ /* 0x000fe80000100800 */
[----:B-1----:R-:W3:Y:S04]  /*65db0*/  LDL.LU.64 R22, [R1+0x728] ;  /* 0x0007280001167983 */ /* 0x002ee80000300a00 */
[----:B------:R-:W4:Y:S04]  /*65dc0*/  LDL.LU.64 R160, [R1+0x7b8] ;  /* 0x0007b80001a07983 */ /* 0x000f280000300a00 */
[----:B------:R-:W4:Y:S01]  /*65dd0*/  LDL.LU.64 R152, [R1+0x7b0] ;  /* 0x0007b00001987983 */ /* 0x000f220000300a00 */
[----:B------:R-:W-:-:S03]  /*65de0*/  IADD3 R16, P1, R16, R5, RZ ;  /* 0x0000000510107210 */ /* 0x000fc60007f3e0ff */
[----:B------:R1:W-:Y:S04]  /*65df0*/  LDGSTS.E [R3+0x21980], desc[UR60][R10.64], P0 ;  /* 0x219800000a037fae */ /* 0x0003e8000812187c */
[----:B------:R-:W-:Y:S01]  /*65e00*/  STL [R1+0x1840], R16 ;  /* 0x0018401001007387 */ /* 0x000fe20000100800 */
[----:B--2---:R-:W-:Y:S01]  /*65e10*/  IADD3 R14, P2, R14, R5, RZ ;  /* 0x000000050e0e7210 */ /* 0x004fe20007f5e0ff */
[----:B------:R-:W-:-:S05]  /*65e20*/  IMAD.X R17, R17, 0x1, R0, P1 ;  /* 0x0000000111117824 */ /* 0x000fca00008e0600 */
[----:B------:R-:W-:Y:S04]  /*65e30*/  STL [R1+0x183c], R17 ;  /* 0x00183c1101007387 */ /* 0x000fe80000100800 */
[----:B------:R-:W-:Y:S04]  /*65e40*/  STL [R1+0x1848], R14 ;  /* 0x0018480e01007387 */ /* 0x000fe80000100800 */
[----:B------:R-:W2:Y:S01]  /*65e50*/  LDL.LU.64 R154, [R1+0x7a8] ;  /* 0x0007a800019a7983 */ /* 0x000ea20000300a00 */
[----:B-1----:R-:W-:Y:S01]  /*65e60*/  MOV R10, R20 ;  /* 0x00000014000a7202 */ /* 0x002fe20000000f00 */
[----:B------:R-:W-:-:S05]  /*65e70*/  IMAD.MOV.U32 R11, RZ, RZ, R21 ;  /* 0x000000ffff0b7224 */ /* 0x000fca00078e0015 */
[----:B------:R1:W-:Y:S01]  /*65e80*/  LDGSTS.E [R3+0x21d80], desc[UR60][R10.64], P0 ;  /* 0x21d800000a037fae */ /* 0x0003e2000812187c */
[----:B------:R-:W-:Y:S02]  /*65e90*/  IMAD.X R15, R15, 0x1, R0, P2 ;  /* 0x000000010f0f7824 */ /* 0x000fe400010e0600 */
[----:B-1----:R-:W-:Y:S02]  /*65ea0*/  IMAD.MOV.U32 R10, RZ, RZ, R18 ;  /* 0x000000ffff0a7224 */ /* 0x002fe400078e0012 */
[----:B------:R-:W-:-:S05]  /*65eb0*/  IMAD.MOV.U32 R11, RZ, RZ, R19 ;  /* 0x000000ffff0b7224 */ /* 0x000fca00078e0013 */
[----:B------:R1:W-:Y:S01]  /*65ec0*/  LDGSTS.E [R3+0x22180], desc[UR60][R10.64], P0 ;  /* 0x221800000a037fae */ /* 0x0003e2000812187c */
[----:B------:R-:W-:-:S03]  /*65ed0*/  IADD3 R8, P1, R8, R5, RZ ;  /* 0x0000000508087210 */ /* 0x000fc60007f3e0ff */
[----:B------:R1:W-:Y:S02]  /*65ee0*/  STL [R1+0x1844], R15 ;  /* 0x0018440f01007387 */ /* 0x0003e40000100800 */
[----:B-1----:R-:W-:Y:S01]  /*65ef0*/  IMAD.MOV.U32 R10, RZ, RZ, R16 ;  /* 0x000000ffff0a7224 */ /* 0x002fe200078e0010 */
[----:B------:R-:W-:Y:S02]  /*65f00*/  MOV R11, R17 ;  /* 0x00000011000b7202 */ /* 0x000fe40000000f00 */
[----:B------:R-:W-:-:S03]  /*65f10*/  IADD3 R4, P2, R4, R5, RZ ;  /* 0x0000000504047210 */ /* 0x000fc60007f5e0ff */
[----:B------:R1:W-:Y:S01]  /*65f20*/  LDGSTS.E [R3+0x22580], desc[UR60][R10.64], P0 ;  /* 0x225800000a037fae */ /* 0x0003e2000812187c */
[--C-:B------:R-:W-:Y:S02]  /*65f30*/  IMAD.X R13, R13, 0x1, R0.reuse, P1 ;  /* 0x000000010d0d7824 */ /* 0x100fe400008e0600 */
[----:B------:R-:W-:Y:S02]  /*65f40*/  IMAD.X R6, R6, 0x1, R0, P2 ;  /* 0x0000000106067824 */ /* 0x000fe400010e0600 */
[----:B-1----:R-:W-:Y:S02]  /*65f50*/  IMAD.MOV.U32 R10, RZ, RZ, R14 ;  /* 0x000000ffff0a7224 */ /* 0x002fe400078e000e */
[----:B------:R-:W-:Y:S02]  /*65f60*/  IMAD.MOV.U32 R11, RZ, RZ, R15 ;  /* 0x000000ffff0b7224 */ /* 0x000fe400078e000f */
[----:B------:R-:W2:Y:S04]  /*65f70*/  LDL.LU.64 R14, [R1+0x7a0] ;  /* 0x0007a000010e7983 */ /* 0x000ea80000300a00 */
[----:B------:R-:W2:Y:S04]  /*65f80*/  LDL.LU.64 R164, [R1+0x798] ;  /* 0x0007980001a47983 */ /* 0x000ea80000300a00 */
[----:B------:R-:W-:Y:S04]  /*65f90*/  STL [R1+0x1850], R8 ;  /* 0x0018500801007387 */ /* 0x000fe80000100800 */
[----:B------:R-:W-:Y:S04]  /*65fa0*/  STL [R1+0x184c], R13 ;  /* 0x00184c0d01007387 */ /* 0x000fe80000100800 */
[----:B------:R-:W-:Y:S04]  /*65fb0*/  STL [R1+0x1858], R4 ;  /* 0x0018580401007387 */ /* 0x000fe80000100800 */
        /* <DEDUP_REMOVED lines=8> */
[----:B-1----:R-:W-:-:S02]  /*66040*/  IMAD.MOV.U32 R10, RZ, RZ, R8 ;  /* 0x000000ffff0a7224 */ /* 0x002fc400078e0008 */
[----:B------:R-:W-:-:S05]  /*66050*/  IMAD.MOV.U32 R11, RZ, RZ, R13 ;  /* 0x000000ffff0b7224 */ /* 0x000fca00078e000d */
[----:B------:R1:W-:Y:S02]  /*66060*/  LDGSTS.E [R3+0x22d80], desc[UR60][R10.64], P0 ;  /* 0x22d800000a037fae */ /* 0x0003e4000812187c */
[----:B-1----:R-:W-:Y:S02]  /*66070*/  IMAD.MOV.U32 R11, RZ, RZ, R6 ;  /* 0x000000ffff0b7224 */ /* 0x002fe400078e0006 */
[----:B------:R-:W2:Y:S01]  /*66080*/  LDL.LU R6, [R1+0xdc0] ;  /* 0x000dc00001067983 */ /* 0x000ea20000300800 */
[----:B------:R-:W-:-:S03]  /*66090*/  MOV R10, R4 ;  /* 0x00000004000a7202 */ /* 0x000fc60000000f00 */
[----:B------:R-:W2:Y:S04]  /*660a0*/  LDL.LU.64 R174, [R1+0x768] ;  /* 0x0007680001ae7983 */ /* 0x000ea80000300a00 */
[----:B------:R1:W-:Y:S01]  /*660b0*/  LDGSTS.E [R3+0x23180], desc[UR60][R10.64], P0 ;  /* 0x231800000a037fae */ /* 0x0003e2000812187c */
[----:B---3--:R-:W-:-:S05]  /*660c0*/  IADD3 R157, P1, R22, R5, RZ ;  /* 0x00000005169d7210 */ /* 0x008fca0007f3e0ff */
[--C-:B------:R-:W-:Y:S01]  /*660d0*/  IMAD.X R4, R23, 0x1, R0.reuse, P1 ;  /* 0x0000000117047824 */ /* 0x100fe200008e0600 */
[-C--:B----4-:R-:W-:Y:S01]  /*660e0*/  IADD3 R158, P1, R160, R5.reuse, RZ ;  /* 0x00000005a09e7210 */ /* 0x090fe20007f3e0ff */
[----:B------:R-:W3:Y:S04]  /*660f0*/  LDL.LU.64 R22, [R1+0x760] ;  /* 0x0007600001167983 */ /* 0x000ee80000300a00 */
[--C-:B-1----:R-:W-:Y:S01]  /*66100*/  IMAD.X R10, R161, 0x1, R0.reuse, P1 ;  /* 0x00000001a10a7824 */ /* 0x102fe200008e0600 */
[----:B------:R-:W-:Y:S01]  /*66110*/  IADD3 R159, P1, R152, R5, RZ ;  /* 0x00000005989f7210 */ /* 0x000fe20007f3e0ff */
[----:B------:R-:W4:Y:S04]  /*66120*/  LDL.LU.64 R180, [R1+0x758] ;  /* 0x0007580001b47983 */ /* 0x000f280000300a00 */
[----:B------:R-:W-:-:S02]  /*66130*/  IMAD.X R11, R153, 0x1, R0, P1 ;  /* 0x00000001990b7824 */ /* 0x000fc400008e0600 */
[----:B------:R-:W4:Y:S04]  /*66140*/  LDL.LU.64 R152, [R1+0x750] ;  /* 0x0007500001987983 */ /* 0x000f280000300a00 */
[----:B------:R-:W4:Y:S01]  /*66150*/  LDL.LU.64 R178, [R1+0x748] ;  /* 0x0007480001b27983 */ /* 0x000f220000300a00 */
[----:B--2---:R-:W-:-:S05]  /*66160*/  IADD3 R160, P1, R154, R5, RZ ;  /* 0x000000059aa07210 */ /* 0x004fca0007f3e0ff */
[----:B------:R-:W-:Y:S02]  /*66170*/  IMAD.X R13, R155, 0x1, R0, P1 ;  /* 0x000000019b0d7824 */ /* 0x000fe400008e0600 */
[----:B------:R-:W2:Y:S04]  /*66180*/  LDL.LU.64 R154, [R1+0x740] ;  /* 0x00074000019a7983 */ /* 0x000ea80000300a00 */
[----:B------:R-:W2:Y:S04]  /*66190*/  LDL.LU.64 R176, [R1+0x738] ;  /* 0x0007380001b07983 */ /* 0x000ea80000300a00 */
[----:B------:R-:W2:Y:S01]  /*661a0*/  LDL.LU.64 R172, [R1+0x730] ;  /* 0x0007300001ac7983 */ /* 0x000ea20000300a00 */
        /* <DEDUP_REMOVED lines=25> */
[----:B------:R-:W-:Y:S02]  /*66340*/  IMAD.MOV.U32 R210, RZ, RZ, R162 ;  /* 0x000000ffffd27224 */ /* 0x000fe400078e00a2 */
[----:B------:R-:W-:Y:S02]  /*66350*/  IMAD.MOV.U32 R211, RZ, RZ, R15 ;  /* 0x000000ffffd37224 */ /* 0x000fe400078e000f */
[----:B------:R-:W-:Y:S02]  /*66360*/  IMAD.MOV.U32 R207, RZ, RZ, R16 ;  /* 0x000000ffffcf7224 */ /* 0x000fe400078e0010 */
[----:B------:R-:W-:-:S02]  /*66370*/  IMAD.MOV.U32 R202, RZ, RZ, R164 ;  /* 0x000000ffffca7224 */ /* 0x000fc400078e00a4 */
[----:B------:R-:W-:Y:S01]  /*66380*/  IMAD.MOV.U32 R203, RZ, RZ, R17 ;  /* 0x000000ffffcb7224 */ /* 0x000fe200078e0011 */
[----:B------:R-:W-:Y:S01]  /*66390*/  MOV R183, R19 ;  /* 0x0000001300b77202 */ /* 0x000fe20000000f00 */
        /* <DEDUP_REMOVED lines=12> */
[----:B---3--:R-:W-:-:S04]  /*66460*/  IADD3 R169, P1, R22, R5, RZ ;  /* 0x0000000516a97210 */ /* 0x008fc80007f3e0ff */
[----:B------:R-:W-:Y:S02]  /*66470*/  IADD3.X R22, R23, R0, RZ, P1, !PT ;  /* 0x0000000017167210 */ /* 0x000fe40000ffe4ff */
[----:B----4-:R-:W-:-:S05]  /*66480*/  IADD3 R174, P1, R180, R5, RZ ;  /* 0x00000005b4ae7210 */ /* 0x010fca0007f3e0ff */
[----:B------:R-:W-:Y:S01]  /*66490*/  IMAD.X R23, R181, 0x1, R0, P1 ;  /* 0x00000001b5177824 */ /* 0x000fe200008e0600 */
[----:B------:R-:W-:-:S05]  /*664a0*/  IADD3 R175, P1, R152, R5, RZ ;  /* 0x0000000598af7210 */ /* 0x000fca0007f3e0ff */
[----:B------:R-:W-:Y:S01]  /*664b0*/  IMAD.X R152, R153, 0x1, R0, P1 ;  /* 0x0000000199987824 */ /* 0x000fe200008e0600 */
[----:B------:R-:W-:-:S05]  /*664c0*/  IADD3 R189, P1, R178, R5, RZ ;  /* 0x00000005b2bd7210 */ /* 0x000fca0007f3e0ff */
[----:B------:R-:W-:Y:S02]  /*664d0*/  IMAD.X R153, R179, 0x1, R0, P1 ;  /* 0x00000001b3997824 */ /* 0x000fe400008e0600 */
[----:B------:R-:W-:Y:S02]  /*664e0*/  IMAD.MOV.U32 R180, RZ, RZ, R167 ;  /* 0x000000ffffb47224 */ /* 0x000fe400078e00a7 */
[----:B------:R-:W-:Y:S02]  /*664f0*/  IMAD.MOV.U32 R181, RZ, RZ, R20 ;  /* 0x000000ffffb57224 */ /* 0x000fe400078e0014 */
[----:B------:R-:W-:Y:S01]  /*66500*/  IMAD.MOV.U32 R178, RZ, RZ, R168 ;  /* 0x000000ffffb27224 */ /* 0x000fe200078e00a8 */
[-C--:B--2---:R-:W-:Y:S02]  /*66510*/  IADD3 R218, P1, R154, R5.reuse, RZ ;  /* 0x000000059ada7210 */ /* 0x084fe40007f3e0ff */
[----:B------:R-:W-:-:S03]  /*66520*/  IADD3 R8, P2, R172, R5, RZ ;  /* 0x00000005ac087210 */ /* 0x000fc60007f5e0ff */
[--C-:B------:R-:W-:Y:S01]  /*66530*/  IMAD.X R154, R155, 0x1, R0.reuse, P1 ;  /* 0x000000019b9a7824 */ /* 0x100fe200008e0600 */
[-C--:B------:R-:W-:Y:S01]  /*66540*/  IADD3 R219, P1, R176, R5.reuse, RZ ;  /* 0x00000005b0db7210 */ /* 0x080fe20007f3e0ff */
[----:B------:R-:W-:Y:S01]  /*66550*/  IMAD.MOV.U32 R179, RZ, RZ, R21 ;  /* 0x000000ffffb37224 */ /* 0x000fe200078e0015 */
[----:B------:R-:W-:Y:S03]  /*66560*/  LDGSTS.E [R3+0x25980], desc[UR60][R180.64], P0 ;  /* 0x25980000b4037fae */ /* 0x000fe6000812187c */
[--C-:B------:R-:W-:Y:S01]  /*66570*/  IMAD.X R155, R177, 0x1, R0.reuse, P1 ;  /* 0x00000001b19b7824 */ /* 0x100fe200008e0600 */
[----:B------:R-:W-:Y:S01]  /*66580*/  IADD3 R6, P1, R6, R5, RZ ;  /* 0x0000000506067210 */ /* 0x000fe20007f3e0ff */
[----:B------:R-:W-:Y:S01]  /*66590*/  IMAD.X R156, R173, 0x1, R0, P2 ;  /* 0x00000001ad9c7824 */ /* 0x000fe200010e0600 */
[----:B------:R-:W-:Y:S01]  /*665a0*/  LDGSTS.E [R3+0x25d80], desc[UR60][R178.64], P0 ;  /* 0x25d80000b2037fae */ /* 0x000fe2000812187c */
[----:B------:R-:W-:Y:S01]  /*665b0*/  IMAD.MOV.U32 R172, RZ, RZ, R157 ;  /* 0x000000ffffac7224 */ /* 0x000fe200078e009d */
[----:B------:R-:W-:Y:S01]  /*665c0*/  IADD3.X R171, R171, R0, RZ, P1, !PT ;  /* 0x00000000abab7210 */ /* 0x000fe20000ffe4ff */
[----:B------:R-:W-:Y:S01]  /*665d0*/  IMAD.MOV.U32 R173, RZ, RZ, R4 ;  /* 0x000000ffffad7224 */ /* 0x000fe200078e0004 */
[----:B------:R-:W-:Y:S04]  /*665e0*/  STL [R1+0xdc0], R6 ;  /* 0x000dc00601007387 */ /* 0x000fe80000100800 */
[----:B------:R-:W-:Y:S04]  /*665f0*/  STL [R1+0xdbc], R171 ;  /* 0x000dbcab01007387 */ /* 0x000fe80000100800 */
[----:B------:R-:W-:Y:S04]  /*66600*/  STL.64 [R1+0x728], R172 ;  /* 0x000728ac01007387 */ /* 0x000fe80000100a00 */
[----:B------:R1:W-:Y:S04]  /*66610*/  STL.64 [R1+0x7b8], R186 ;  /* 0x0007b8ba01007387 */ /* 0x0003e80000100a00 */
[----:B------:R2:W-:Y:S04]  /*66620*/  STL.64 [R1+0x7b0], R226 ;  /* 0x0007b0e201007387 */ /* 0x0005e80000100a00 */
[----:B------:R3:W-:Y:S01]  /*66630*/  STL.64 [R1+0x7a8], R222 ;  /* 0x0007a8de01007387 */ /* 0x0007e20000100a00 */
[----:B------:R-:W-:-:S03]  /*66640*/  IMAD.MOV.U32 R4, RZ, RZ, R175 ;  /* 0x000000ffff047224 */ /* 0x000fc600078e00af */
[----:B------:R-:W-:Y:S01]  /*66650*/  STL.64 [R1+0x7a0], R214 ;  /* 0x0007a0d601007387 */ /* 0x000fe20000100a00 */
[----:B------:R-:W-:-:S03]  /*66660*/  IMAD.MOV.U32 R176, RZ, RZ, R169 ;  /* 0x000000ffffb07224 */ /* 0x000fc600078e00a9 */
[----:B------:R-:W-:Y:S01]  /*66670*/  STL.64 [R1+0x798], R210 ;  /* 0x000798d201007387 */ /* 0x000fe20000100a00 */
[----:B------:R-:W-:-:S03]  /*66680*/  IMAD.MOV.U32 R177, RZ, RZ, R22 ;  /* 0x000000ffffb17224 */ /* 0x000fc600078e0016 */
[----:B------:R-:W-:Y:S01]  /*66690*/  STL.64 [R1+0x790], R206 ;  /* 0x000790ce01007387 */ /* 0x000fe20000100a00 */
[----:B------:R-:W-:-:S03]  /*666a0*/  MOV R175, R23 ;  /* 0x0000001700af7202 */ /* 0x000fc60000000f00 */
[----:B------:R-:W-:Y:S01]  /*666b0*/  STL.64 [R1+0x788], R202 ;  /* 0x000788ca01007387 */ /* 0x000fe20000100a00 */
[----:B------:R-:W-:-:S03]  /*666c0*/  IMAD.MOV.U32 R162, RZ, RZ, R4 ;  /* 0x000000ffffa27224 */ /* 0x000fc600078e0004 */
[----:B------:R-:W-:Y:S01]  /*666d0*/  STL.64 [R1+0x780], R184 ;  /* 0x000780b801007387 */ /* 0x000fe20000100a00 */
[----:B------:R-:W-:-:S03]  /*666e0*/  IMAD.MOV.U32 R163, RZ, RZ, R152 ;  /* 0x000000ffffa37224 */ /* 0x000fc600078e0098 */
[----:B------:R-:W-:Y:S01]  /*666f0*/  STL.64 [R1+0x778], R182 ;  /* 0x000778b601007387 */ /* 0x000fe20000100a00 */
[----:B------:R-:W-:-:S03]  /*66700*/  IMAD.MOV.U32 R160, RZ, RZ, R189 ;  /* 0x000000ffffa07224 */ /* 0x000fc600078e00bd */
[----:B------:R-:W-:Y:S01]  /*66710*/  STL.64 [R1+0x770], R180 ;  /* 0x000770b401007387 */ /* 0x000fe20000100a00 */
[----:B------:R-:W-:-:S03]  /*66720*/  IMAD.MOV.U32 R161, RZ, RZ, R153 ;  /* 0x000000ffffa17224 */ /* 0x000fc600078e0099 */
[----:B------:R-:W-:Y:S01]  /*66730*/  STL.64 [R1+0x768], R178 ;  /* 0x000768b201007387 */ /* 0x000fe20000100a00 */
[----:B------:R-:W-:Y:S02]  /*66740*/  IMAD.MOV.U32 R158, RZ, RZ, R218 ;  /* 0x000000ffff9e7224 */ /* 0x000fe400078e00da */
[----:B------:R-:W-:Y:S01]  /*66750*/  IMAD.MOV.U32 R159, RZ, RZ, R154 ;  /* 0x000000ffff9f7224 */ /* 0x000fe200078e009a */
[----:B------:R-:W4:Y:S01]  /*66760*/  LDL.LU R189, [R1+0x2704] ;  /* 0x0027040001bd7983 */ /* 0x000f220000300800 */
[----:B------:R-:W-:Y:S01]  /*66770*/  MOV R22, R219 ;  /* 0x000000db00167202 */ /* 0x000fe20000000f00 */
[----:B------:R-:W-:Y:S02]  /*66780*/  IMAD.MOV.U32 R23, RZ, RZ, R155 ;  /* 0x000000ffff177224 */ /* 0x000fe400078e009b */
[----:B------:R-:W-:Y:S01]  /*66790*/  STL.64 [R1+0x760], R176 ;  /* 0x000760b001007387 */ /* 0x000fe20000100a00 */
[----:B------:R-:W-:-:S03]  /*667a0*/  IMAD.MOV.U32 R10, RZ, RZ, R8 ;  /* 0x000000ffff0a7224 */ /* 0x000fc600078e0008 */
[----:B------:R-:W4:Y:S01]  /*667b0*/  LDL.LU R218, [R1+0x2700] ;  /* 0x0027000001da7983 */ /* 0x000f220000300800 */
[----:B------:R-:W-:-:S03]  /*667c0*/  IMAD.MOV.U32 R11, RZ, RZ, R156 ;  /* 0x000000ffff0b7224 */ /* 0x000fc600078e009c */
[----:B------:R-:W-:Y:S04]  /*667d0*/  STL.64 [R1+0x758], R174 ;  /* 0x000758ae01007387 */ /* 0x000fe80000100a00 */
[----:B------:R-:W-:Y:S04]  /*667e0*/  STL.64 [R1+0x750], R162 ;  /* 0x000750a201007387 */ /* 0x000fe80000100a00 */
[----:B------:R-:W-:Y:S04]  /*667f0*/  STL.64 [R1+0x748], R160 ;  /* 0x000748a001007387 */ /* 0x000fe80000100a00 */
[----:B------:R-:W-:Y:S04]  /*66800*/  STL.64 [R1+0x740], R158 ;  /* 0x0007409e01007387 */ /* 0x000fe80000100a00 */
[----:B-1----:R-:W4:Y:S04]  /*66810*/  LDL.LU.64 R186, [R1+0x26f8] ;  /* 0x0026f80001ba7983 */ /* 0x002f280000300a00 */
[----:B------:R1:W-:Y:S04]  /*66820*/  STL.64 [R1+0x738], R22 ;  /* 0x0007381601007387 */ /* 0x0003e80000100a00 */
[----:B--2---:R-:W2:Y:S04]  /*66830*/  LDL.LU.64 R226, [R1+0x26f0] ;  /* 0x0026f00001e27983 */ /* 0x004ea80000300a00 */
[----:B------:R1:W-:Y:S04]  /*66840*/  STL.64 [R1+0x730], R10 ;  /* 0x0007300a01007387 */ /* 0x0003e80000100a00 */
[----:B---3--:R-:W3:Y:S04]  /*66850*/  LDL.LU.64 R222, [R1+0x26e8] ;  /* 0x0026e80001de7983 */ /* 0x008ee80000300a00 */
[----:B------:R-:W4:Y:S04]  /*66860*/  LDL.LU R8, [R1+0xe00] ;  /* 0x000e000001087983 */ /* 0x000f280000300800 */
[----:B------:R-:W2:Y:S04]  /*66870*/  LDL.LU R21, [R1+0xe40] ;  /* 0x000e400001157983 */ /* 0x000ea80000300800 */
[----:B------:R-:W3:Y:S04]  /*66880*/  LDL.LU R18, [R1+0xdfc] ;  /* 0x000dfc0001127983 */ /* 0x000ee80000300800 */
[----:B------:R-:W3:Y:S04]  /*66890*/  LDL.LU R152, [R1+0xe3c] ;  /* 0x000e3c0001987983 */ /* 0x000ee80000300800 */
[----:B------:R-:W3:Y:S04]  /*668a0*/  LDL.LU R13, [R1+0xe80] ;  /* 0x000e8000010d7983 */ /* 0x000ee80000300800 */
[----:B------:R-:W3:Y:S04]  /*668b0*/  LDL.LU R14, [R1+0xec0] ;  /* 0x000ec000010e7983 */ /* 0x000ee80000300800 */
[----:B------:R-:W3:Y:S04]  /*668c0*/  LDL.LU R20, [R1+0xe7c] ;  /* 0x000e7c0001147983 */ /* 0x000ee80000300800 */
[----:B------:R-:W3:Y:S04]  /*668d0*/  LDL.LU R16, [R1+0xebc] ;  /* 0x000ebc0001107983 */ /* 0x000ee80000300800 */
[----:B------:R-:W-:Y:S04]  /*668e0*/  LDGSTS.E [R3+0x26180], desc[UR60][R176.64], P0 ;  /* 0x26180000b0037fae */ /* 0x000fe8000812187c */
[----:B------:R-:W-:Y:S04]  /*668f0*/  LDGSTS.E [R3+0x26580], desc[UR60][R174.64], P0 ;  /* 0x26580000ae037fae */ /* 0x000fe8000812187c */
[----:B------:R-:W-:Y:S04]  /*66900*/  LDGSTS.E [R3+0x26980], desc[UR60][R162.64], P0 ;  /* 0x26980000a2037fae */ /* 0x000fe8000812187c */
[----:B------:R-:W3:Y:S04]  /*66910*/  LDL.LU R17, [R1+0xf00] ;  /* 0x000f000001117983 */ /* 0x000ee80000300800 */
[----:B------:R-:W-:Y:S04]  /*66920*/  LDGSTS.E [R3+0x26d80], desc[UR60][R160.64], P0 ;  /* 0x26d80000a0037fae */ /* 0x000fe8000812187c */
[----:B------:R-:W-:Y:S04]  /*66930*/  LDGSTS.E [R3+0x27180], desc[UR60][R158.64], P0 ;  /* 0x271800009e037fae */ /* 0x000fe8000812187c */
[----:B------:R-:W-:Y:S01]  /*66940*/  LDGSTS.E [R3+0x27580], desc[UR60][R22.64], P0 ;  /* 0x2758000016037fae */ /* 0x000fe2000812187c */
[----:B------:R-:W-:-:S03]  /*66950*/  LOP3.LUT R4, R7, 0x40, RZ, 0x3c, !PT ;  /* 0x0000004007047812 */ /* 0x000fc600078e3cff */
[----:B------:R1:W-:Y:S04]  /*66960*/  LDGSTS.E [R3+0x27980], desc[UR60][R10.64], P0 ;  /* 0x279800000a037fae */ /* 0x0003e8000812187c */
[----:B-1----:R-:W3:Y:S04]  /*66970*/  LDL.LU R22, [R1+0xf40] ;  /* 0x000f400001167983 */ /* 0x002ee80000300800 */
[----:B------:R-:W3:Y:S04]  /*66980*/  LDL.LU R19, [R1+0xefc] ;  /* 0x000efc0001137983 */ /* 0x000ee80000300800 */
[----:B------:R-:W3:Y:S01]  /*66990*/  LDL.LU R23, [R1+0xf3c] ;  /* 0x000f3c0001177983 */ /* 0x000ee20000300800 */
[----:B------:R-:W-:-:S02]  /*669a0*/  IMAD.IADD R4, R4, 0x1, R12 ;  /* 0x0000000104047824 */ /* 0x000fc400078e020c */
[----:B------:R-:W-:Y:S01]  /*669b0*/  IMAD.MOV.U32 R10, RZ, RZ, R6 ;  /* 0x000000ffff0a7224 */ /* 0x000fe200078e0006 */
[----:B------:R-:W-:Y:S01]  /*669c0*/  LDGSTS.E [R3+0x27d80], desc[UR60][R172.64], P0 ;  /* 0x27d80000ac037fae */ /* 0x000fe2000812187c */
[----:B------:R-:W-:-:S03]  /*669d0*/  IMAD.MOV.U32 R11, RZ, RZ, R171 ;  /* 0x000000ffff0b7224 */ /* 0x000fc600078e00ab */
[----:B------:R-:W3:Y:S04]  /*669e0*/  LDL.LU R15, [R1+0xf80] ;  /* 0x000f8000010f7983 */ /* 0x000ee80000300800 */
[----:B------:R1:W-:Y:S04]  /*669f0*/  LDGSTS.E [R4+0x200], desc[UR60][R10.64], P0 ;  /* 0x002000000a047fae */ /* 0x0003e8000812187c */
[----:B------:R-:W3:Y:S01]  /*66a00*/  LDL.LU R6, [R1+0xfc0] ;  /* 0x000fc00001067983 */ /* 0x000ee20000300800 */
[-C--:B----4-:R-:W-:Y:S02]  /*66a10*/  IADD3 R8, P1, R8, R5.reuse, RZ ;  /* 0x0000000508087210 */ /* 0x090fe40007f3e0ff */
[----:B--2---:R-:W-:-:S02]  /*66a20*/  IADD3 R21, P2, R21, R5, RZ ;  /* 0x0000000515157210 */ /* 0x004fc40007f5e0ff */
[----:B---3--:R-:W-:Y:S01]  /*66a30*/  IADD3.X R18, R18, R0, RZ, P1, !PT ;  /* 0x0000000012127210 */ /* 0x008fe20000ffe4ff */
[----:B-1----:R-:W-:Y:S01]  /*66a40*/  IMAD.MOV.U32 R10, RZ, RZ, R8 ;  /* 0x000000ffff0a7224 */ /* 0x002fe200078e0008 */
[----:B------:R-:W-:Y:S03]  /*66a50*/  STL [R1+0xe00], R8 ;  /* 0x000e000801007387 */ /* 0x000fe60000100800 */
[----:B------:R-:W-:Y:S01]  /*66a60*/  IMAD.MOV.U32 R11, RZ, RZ, R18 ;  /* 0x000000ffff0b7224 */ /* 0x000fe200078e0012 */
[----:B------:R1:W-:Y:S01]  /*66a70*/  STL [R1+0xdfc], R18 ;  /* 0x000dfc1201007387 */ /* 0x0003e20000100800 */
[--C-:B------:R-:W-:Y:S01]  /*66a80*/  IMAD.X R152, R152, 0x1, R0.reuse, P2 ;  /* 0x0000000198987824 */ /* 0x100fe200010e0600 */
[-C--:B------:R-:W-:Y:S02]  /*66a90*/  IADD3 R13, P1, R13, R5.reuse, RZ ;  /* 0x000000050d0d7210 */ /* 0x080fe40007f3e0ff */
[----:B------:R-:W-:Y:S04]  /*66aa0*/  STL [R1+0xe40], R21 ;  /* 0x000e401501007387 */ /* 0x000fe80000100800 */
[----:B------:R2:W-:Y:S04]  /*66ab0*/  LDGSTS.E [R4+0x600], desc[UR60][R10.64], P0 ;  /* 0x006000000a047fae */ /* 0x0005e8000812187c */
[----:B-1----:R-:W3:Y:S01]  /*66ac0*/  LDL.LU R18, [R1+0xf7c] ;  /* 0x000f7c0001127983 */ /* 0x002ee20000300800 */
[----:B------:R-:W-:Y:S01]  /*66ad0*/  IMAD.X R20, R20, 0x1, R0, P1 ;  /* 0x0000000114147824 */ /* 0x000fe200008e0600 */
[----:B------:R-:W-:-:S02]  /*66ae0*/  IADD3 R14, P2, R14, R5, RZ ;  /* 0x000000050e0e7210 */ /* 0x000fc40007f5e0ff */
[----:B------:R-:W-:Y:S01]  /*66af0*/  STL [R1+0xe3c], R152 ;  /* 0x000e3c9801007387 */ /* 0x000fe20000100800 */
[----:B--2---:R-:W-:-:S03]  /*66b00*/  IMAD.MOV.U32 R10, RZ, RZ, R21 ;  /* 0x000000ffff0a7224 */ /* 0x004fc600078e0015 */
[----:B------:R-:W2:Y:S01]  /*66b10*/  LDL.LU R8, [R1+0xfbc] ;  /* 0x000fbc0001087983 */ /* 0x000ea20000300800 */
[----:B------:R-:W-:Y:S01]  /*66b20*/  IMAD.MOV.U32 R11, RZ, RZ, R152 ;  /* 0x000000ffff0b7224 */ /* 0x000fe200078e0098 */
[----:B------:R-:W-:Y:S02]  /*66b30*/  IADD3.X R16, R16, R0, RZ, P2, !PT ;  /* 0x0000000010107210 */ /* 0x000fe400017fe4ff */
[----:B------:R1:W-:Y:S04]  /*66b40*/  STL [R1+0xe80], R13 ;  /* 0x000e800d01007387 */ /* 0x0003e80000100800 */
[----:B------:R4:W-:Y:S04]  /*66b50*/  LDGSTS.E [R4+0xa00], desc[UR60][R10.64], P0 ;  /* 0x00a000000a047fae */ /* 0x0009e8000812187c */
[----:B------:R1:W-:Y:S04]  /*66b60*/  STL [R1+0xe7c], R20 ;  /* 0x000e7c1401007387 */ /* 0x0003e80000100800 */
[----:B------:R-:W-:Y:S01]  /*66b70*/  STL [R1+0xec0], R14 ;  /* 0x000ec00e01007387 */ /* 0x000fe20000100800 */
[----:B----4-:R-:W-:-:S02]  /*66b80*/  IMAD.MOV.U32 R10, RZ, RZ, R13 ;  /* 0x000000ffff0a7224 */ /* 0x010fc400078e000d */
[----:B------:R-:W-:Y:S01]  /*66b90*/  IMAD.MOV.U32 R11, RZ, RZ, R20 ;  /* 0x000000ffff0b7224 */ /* 0x000fe200078e0014 */
[----:B-1----:R-:W4:Y:S04]  /*66ba0*/  LDL.LU R13, [R1+0x1000] ;  /* 0x00100000010d7983 */ /* 0x002f280000300800 */
[----:B------:R1:W-:Y:S04]  /*66bb0*/  STL [R1+0xebc], R16 ;  /* 0x000ebc1001007387 */ /* 0x0003e80000100800 */
[----:B------:R1:W-:Y:S04]  /*66bc0*/  LDGSTS.E [R4+0xe00], desc[UR60][R10.64], P0 ;  /* 0x00e000000a047fae */ /* 0x0003e8000812187c */
[----:B------:R-:W4:Y:S01]  /*66bd0*/  LDL.LU R20, [R1+0x1040] ;  /* 0x0010400001147983 */ /* 0x000f220000300800 */
[----:B-1----:R-:W-:-:S03]  /*66be0*/  IMAD.MOV.U32 R11, RZ, RZ, R16 ;  /* 0x000000ffff0b7224 */ /* 0x002fc600078e0010 */
[----:B------:R-:W4:Y:S04]  /*66bf0*/  LDL.LU R16, [R1+0xffc] ;  /* 0x000ffc0001107983 */ /* 0x000f280000300800 */
[----:B------:R-:W4:Y:S01]  /*66c00*/  LDL.LU R21, [R1+0x103c] ;  /* 0x00103c0001157983 */ /* 0x000f220000300800 */
[-C--:B------:R-:W-:Y:S01]  /*66c10*/  IADD3 R17, P1, R17, R5.reuse, RZ ;  /* 0x0000000511117210 */ /* 0x080fe20007f3e0ff */
[----:B------:R-:W-:Y:S01]  /*66c20*/  IMAD.MOV.U32 R10, RZ, RZ, R14 ;  /* 0x000000ffff0a7224 */ /* 0x000fe200078e000e */
[----:B------:R-:W-:Y:S01]  /*66c30*/  IADD3 R22, P2, R22, R5, RZ ;  /* 0x0000000516167210 */ /* 0x000fe20007f5e0ff */
[----:B------:R-:W4:Y:S02]  /*66c40*/  LDL.LU R14, [R1+0x1080] ;  /* 0x00108000010e7983 */ /* 0x000f240000300800 */
[----:B------:R-:W-:-:S02]  /*66c50*/  IMAD.X R19, R19, 0x1, R0, P1 ;  /* 0x0000000113137824 */ /* 0x000fc400008e0600 */
[----:B------:R-:W4:Y:S01]  /*66c60*/  LDL.LU R3, [R1+0x10c0] ;  /* 0x0010c00001037983 */ /* 0x000f220000300800 */
[----:B------:R-:W-:-:S03]  /*66c70*/  IMAD.X R23, R23, 0x1, R0, P2 ;  /* 0x0000000117177824 */ /* 0x000fc600010e0600 */
[----:B------:R-:W-:Y:S04]  /*66c80*/  STL [R1+0xf00], R17 ;  /* 0x000f001101007387 */ /* 0x000fe80000100800 */
[----:B------:R1:W-:Y:S04]  /*66c90*/  LDGSTS.E [R4+0x1200], desc[UR60][R10.64], P0 ;  /* 0x012000000a047fae */ /* 0x0003e8000812187c */
[----:B------:R1:W-:Y:S04]  /*66ca0*/  STL [R1+0xefc], R19 ;  /* 0x000efc1301007387 */ /* 0x0003e80000100800 */
[----:B------:R-:W-:Y:S01]  /*66cb0*/  STL [R1+0xf40], R22 ;  /* 0x000f401601007387 */ /* 0x000fe20000100800 */
[----:B-1----:R-:W-:-:S03]  /*66cc0*/  IMAD.MOV.U32 R11, RZ, RZ, R19 ;  /* 0x000000ffff0b7224 */ /* 0x002fc600078e0013 */
[----:B------:R-:W4:Y:S01]  /*66cd0*/  LDL.LU R19, [R1+0x107c] ;  /* 0x00107c0001137983 */ /* 0x000f220000300800 */
[----:B------:R-:W-:-:S03]  /*66ce0*/  MOV R10, R17 ;  /* 0x00000011000a7202 */ /* 0x000fc60000000f00 */
[----:B------:R-:W-:Y:S04]  /*66cf0*/  STL [R1+0xf3c], R23 ;  /* 0x000f3c1701007387 */ /* 0x000fe80000100800 */
[----:B------:R-:W4:Y:S01]  /*66d00*/  LDL.LU R17, [R1+0x10bc] ;  /* 0x0010bc0001117983 */ /* 0x000f220000300800 */
[-C--:B------:R-:W-:Y:S02]  /*66d10*/  IADD3 R15, P1, R15, R5.reuse, RZ ;  /* 0x000000050f0f7210 */ /* 0x080fe40007f3e0ff */
[----:B------:R-:W-:Y:S01]  /*66d20*/  IADD3 R6, P2, R6, R5, RZ ;  /* 0x0000000506067210 */ /* 0x000fe20007f5e0ff */
[----:B------:R1:W-:Y:S04]  /*66d30*/  LDGSTS.E [R4+0x1600], desc[UR60][R10.64], P0 ;  /* 0x016000000a047fae */ /* 0x0003e8000812187c */
[----:B------:R2:W-:Y:S01]  /*66d40*/  STL [R1+0xf80], R15 ;  /* 0x000f800f01007387 */ /* 0x0005e20000100800 */
[----:B-1----:R-:W-:-:S02]  /*66d50*/  IMAD.MOV.U32 R10, RZ, RZ, R22 ;  /* 0x000000ffff0a7224 */ /* 0x002fc400078e0016 */
[----:B------:R-:W-:-:S05]  /*66d60*/  IMAD.MOV.U32 R11, RZ, RZ, R23 ;  /* 0x000000ffff0b7224 */ /* 0x000fca00078e0017 */
[----:B------:R1:W-:Y:S02]  /*66d70*/  LDGSTS.E [R4+0x1a00], desc[UR60][R10.64], P0 ;  /* 0x01a000000a047fae */ /* 0x0003e4000812187c */
[----:B-1----:R-:W-:Y:S02]  /*66d80*/  IMAD.MOV.U32 R10, RZ, RZ, R15 ;  /* 0x000000ffff0a7224 */ /* 0x002fe400078e000f */
[----:B---3--:R-:W-:-:S05]  /*66d90*/  IMAD.X R18, R18, 0x1, R0, P1 ;  /* 0x0000000112127824 */ /* 0x008fca00008e0600 */
[----:B------:R1:W-:Y:S01]  /*66da0*/  STL [R1+0xf7c], R18 ;  /* 0x000f7c1201007387 */ /* 0x0003e20000100800 */
[----:B--2---:R-:W-:-:S03]  /*66db0*/  IMAD.X R8, R8, 0x1, R0, P2 ;  /* 0x0000000108087824 */ /* 0x004fc600010e0600 */
[----:B------:R-:W-:Y:S01]  /*66dc0*/  STL [R1+0xfc0], R6 ;  /* 0x000fc00601007387 */ /* 0x000fe20000100800 */
[----:B------:R-:W-:-:S03]  /*66dd0*/  MOV R11, R18 ;  /* 0x00000012000b7202 */ /* 0x000fc60000000f00 */
[----:B------:R-:W2:Y:S04]  /*66de0*/  LDL.LU R15, [R1+0x1100] ;  /* 0x00110000010f7983 */ /* 0x000ea80000300800 */
[----:B------:R3:W-:Y:S04]  /*66df0*/  STL [R1+0xfbc], R8 ;  /* 0x000fbc0801007387 */ /* 0x0007e80000100800 */
[----:B------:R-:W2:Y:S04]  /*66e00*/  LDL.LU R22, [R1+0x1140] ;  /* 0x0011400001167983 */ /* 0x000ea80000300800 */
[----:B-1----:R-:W2:Y:S04]  /*66e10*/  LDL.LU R18, [R1+0x10fc] ;  /* 0x0010fc0001127983 */ /* 0x002ea80000300800 */
[----:B------:R1:W-:Y:S01]  /*66e20*/  LDGSTS.E [R4+0x1e00], desc[UR60][R10.64], P0 ;  /* 0x01e000000a047fae */ /* 0x0003e2000812187c */
[----:B----4-:R-:W-:-:S03]  /*66e30*/  IADD3 R13, P1, R13, R5, RZ ;  /* 0x000000050d0d7210 */ /* 0x010fc60007f3e0ff */
[----:B------:R-:W4:Y:S01]  /*66e40*/  LDL.LU R23, [R1+0x113c] ;  /* 0x00113c0001177983 */ /* 0x000f220000300800 */
[----:B-1----:R-:W-:Y:S02]  /*66e50*/  IMAD.MOV.U32 R10, RZ, RZ, R6 ;  /* 0x000000ffff0a7224 */ /* 0x002fe400078e0006 */
[----:B------:R-:W-:Y:S01]  /*66e60*/  IMAD.MOV.U32 R11, RZ, RZ, R8 ;  /* 0x000000ffff0b7224 */ /* 0x000fe200078e0008 */
[----:B------:R-:W-:Y:S01]  /*66e70*/  IADD3 R20, P2, R20, R5, RZ ;  /* 0x0000000514147210 */ /* 0x000fe20007f5e0ff */
[----:B---3--:R-:W3:Y:S04]  /*66e80*/  LDL.LU R8, [R1+0x1180] ;  /* 0x0011800001087983 */ /* 0x008ee80000300800 */
[----:B------:R-:W3:Y:S01]  /*66e90*/  LDL.LU R6, [R1+0x11c0] ;  /* 0x0011c00001067983 */ /* 0x000ee20000300800 */
[----:B------:R-:W-:-:S03]  /*66ea0*/  IMAD.X R16, R16, 0x1, R0, P1 ;  /* 0x0000000110107824 */ /* 0x000fc600008e0600 */
[----:B------:R-:W-:Y:S01]  /*66eb0*/  STL [R1+0x1000], R13 ;  /* 0x0010000d01007387 */ /* 0x000fe20000100800 */
[----:B------:R-:W-:-:S03]  /*66ec0*/  IMAD.X R21, R21, 0x1, R0, P2 ;  /* 0x0000000115157824 */ /* 0x000fc600010e0600 */
[----:B------:R1:W-:Y:S04]  /*66ed0*/  LDGSTS.E [R4+0x2200], desc[UR60][R10.64], P0 ;  /* 0x022000000a047fae */ /* 0x0003e8000812187c */
[----:B------:R1:W-:Y:S04]  /*66ee0*/  STL [R1+0xffc], R16 ;  /* 0x000ffc1001007387 */ /* 0x0003e80000100800 */
[----:B------:R-:W-:Y:S01]  /*66ef0*/  STL [R1+0x1040], R20 ;  /* 0x0010401401007387 */ /* 0x000fe20000100800 */
[----:B-1----:R-:W-:-:S03]  /*66f00*/  IMAD.MOV.U32 R11, RZ, RZ, R16 ;  /* 0x000000ffff0b7224 */ /* 0x002fc600078e0010 */
[----:B------:R-:W3:Y:S01]  /*66f10*/  LDL.LU R16, [R1+0x117c] ;  /* 0x00117c0001107983 */ /* 0x000ee20000300800 */
[----:B------:R-:W-:-:S03]  /*66f20*/  IMAD.MOV.U32 R10, RZ, RZ, R13 ;  /* 0x000000ffff0a7224 */ /* 0x000fc600078e000d */
[----:B------:R-:W-:Y:S04]  /*66f30*/  STL [R1+0x103c], R21 ;  /* 0x00103c1501007387 */ /* 0x000fe80000100800 */
[----:B------:R-:W3:Y:S01]  /*66f40*/  LDL.LU R13, [R1+0x11bc] ;  /* 0x0011bc00010d7983 */ /* 0x000ee20000300800 */
[-C--:B------:R-:W-:Y:S02]  /*66f50*/  IADD3 R14, P1, R14, R5.reuse, RZ ;  /* 0x000000050e0e7210 */ /* 0x080fe40007f3e0ff */
[----:B------:R-:W-:Y:S01]  /*66f60*/  IADD3 R3, P2, R3, R5, RZ ;  /* 0x0000000503037210 */ /* 0x000fe20007f5e0ff */
[----:B------:R1:W-:Y:S02]  /*66f70*/  LDGSTS.E [R4+0x2600], desc[UR60][R10.64], P0 ;  /* 0x026000000a047fae */ /* 0x0003e4000812187c */
[----:B------:R-:W-:-:S02]  /*66f80*/  IMAD.X R19, R19, 0x1, R0, P1 ;  /* 0x0000000113137824 */ /* 0x000fc400008e0600 */
[----:B------:R1:W-:Y:S02]  /*66f90*/  STL [R1+0x1080], R14 ;  /* 0x0010800e01007387 */ /* 0x0003e40000100800 */
[----:B-1----:R-:W-:Y:S01]  /*66fa0*/  MOV R10, R20 ;  /* 0x00000014000a7202 */ /* 0x002fe20000000f00 */
[----:B------:R-:W-:Y:S01]  /*66fb0*/  IMAD.MOV.U32 R11, RZ, RZ, R21 ;  /* 0x000000ffff0b7224 */ /* 0x000fe200078e0015 */
[----:B------:R1:W-:Y:S01]  /*66fc0*/  STL [R1+0x107c], R19 ;  /* 0x00107c1301007387 */ /* 0x0003e20000100800 */
[----:B------:R-:W-:-:S03]  /*66fd0*/  IMAD.X R17, R17, 0x1, R0, P2 ;  /* 0x0000000111117824 */ /* 0x000fc600010e0600 */
[----:B------:R1:W-:Y:S04]  /*66fe0*/  LDGSTS.E [R4+0x2a00], desc[UR60][R10.64], P0 ;  /* 0x02a000000a047fae */ /* 0x0003e8000812187c */
[----:B------:R-:W-:Y:S01]  /*66ff0*/  STL [R1+0x10c0], R3 ;  /* 0x0010c00301007387 */ /* 0x000fe20000100800 */
[----:B-1----:R-:W-:-:S03]  /*67000*/  IMAD.MOV.U32 R10, RZ, RZ, R14 ;  /* 0x000000ffff0a7224 */ /* 0x002fc600078e000e */
[----:B------:R-:W3:Y:S01]  /*67010*/  LDL.LU R14, [R1+0x1200] ;  /* 0x00120000010e7983 */ /* 0x000ee20000300800 */
[----:B------:R-:W-:-:S03]  /*67020*/  IMAD.MOV.U32 R11, RZ, RZ, R19 ;  /* 0x000000ffff0b7224 */ /* 0x000fc600078e0013 */
[----:B------:R1:W-:Y:S04]  /*67030*/  STL [R1+0x10bc], R17 ;  /* 0x0010bc1101007387 */ /* 0x0003e80000100800 */
[----:B------:R-:W3:Y:S04]  /*67040*/  LDL.LU R19, [R1+0x1240] ;  /* 0x0012400001137983 */ /* 0x000ee80000300800 */
[----:B------:R-:W3:Y:S04]  /*67050*/  LDL.LU R20, [R1+0x11fc] ;  /* 0x0011fc0001147983 */ /* 0x000ee80000300800 */
[----:B------:R-:W3:Y:S04]  /*67060*/  LDL.LU R21, [R1+0x123c] ;  /* 0x00123c0001157983 */ /* 0x000ee80000300800 */
[----:B------:R1:W-:Y:S02]  /*67070*/  LDGSTS.E [R4+0x2e00], desc[UR60][R10.64], P0 ;  /* 0x02e000000a047fae */ /* 0x0003e4000812187c */
[----:B-1----:R-:W-:Y:S01]  /*67080*/  IMAD.MOV.U32 R10, RZ, RZ, R3 ;  /* 0x000000ffff0a7224 */ /* 0x002fe200078e0003 */
[----:B------:R-:W-:-:S02]  /*67090*/  MOV R11, R17 ;  /* 0x00000011000b7202 */ /* 0x000fc40000000f00 */
[----:B------:R-:W3:Y:S04]  /*670a0*/  LDL.LU R17, [R1+0x1280] ;  /* 0x0012800001117983 */ /* 0x000ee80000300800 */
[----:B------:R-:W3:Y:S04]  /*670b0*/  LDL.LU R3, [R1+0x12c0] ;  /* 0x0012c00001037983 */ /* 0x000ee80000300800 */
[----:B------:R1:W-:Y:S01]  /*670c0*/  LDGSTS.E [R4+0x3200], desc[UR60][R10.64], P0 ;  /* 0x032000000a047fae */ /* 0x0003e2000812187c */
[----:B--2---:R-:W-:-:S05]  /*670d0*/  IADD3 R15, P1, R15, R5, RZ ;  /* 0x000000050f0f7210 */ /* 0x004fca0007f3e0ff */
[----:B------:R-:W-:Y:S01]  /*670e0*/  STL [R1+0x1100], R15 ;  /* 0x0011000f01007387 */ /* 0x000fe20000100800 */
[----:B------:R-:W-:Y:S01]  /*670f0*/  IADD3 R22, P2, R22, R5, RZ ;  /* 0x0000000516167210 */ /* 0x000fe20007f5e0ff */
[----:B------:R-:W-:Y:S02]  /*67100*/  IMAD.X R18, R18, 0x1, R0, P1 ;  /* 0x0000000112127824 */ /* 0x000fe400008e0600 */
[----:B-1----:R-:W-:Y:S02]  /*67110*/  IMAD.MOV.U32 R10, RZ, RZ, R15 ;  /* 0x000000ffff0a7224 */ /* 0x002fe400078e000f */
[----:B------:R-:W-:Y:S01]  /*67120*/  IMAD.MOV.U32 R11, RZ, RZ, R18 ;  /* 0x000000ffff0b7224 */ /* 0x000fe200078e0012 */
[----:B------:R1:W-:Y:S01]  /*67130*/  STL [R1+0x10fc], R18 ;  /* 0x0010fc1201007387 */ /* 0x0003e20000100800 */
[----:B----4-:R-:W-:-:S03]  /*67140*/  IMAD.X R23, R23, 0x1, R0, P2 ;  /* 0x0000000117177824 */ /* 0x010fc600010e0600 */
[----:B------:R-:W-:Y:S04]  /*67150*/  STL [R1+0x1140], R22 ;  /* 0x0011401601007387 */ /* 0x000fe80000100800 */
[----:B------:R2:W-:Y:S04]  /*67160*/  LDGSTS.E [R4+0x3600], desc[UR60][R10.64], P0 ;  /* 0x036000000a047fae */ /* 0x0005e8000812187c */
[----:B-1----:R-:W4:Y:S01]  /*67170*/  LDL.LU R18, [R1+0x127c] ;  /* 0x00127c0001127983 */ /* 0x002f220000300800 */
[----:B---3--:R-:W-:-:S03]  /*67180*/  IADD3 R8, P1, R8, R5, RZ ;  /* 0x0000000508087210 */ /* 0x008fc60007f3e0ff */
[----:B------:R-:W-:Y:S01]  /*67190*/  STL [R1+0x113c], R23 ;  /* 0x00113c1701007387 */ /* 0x000fe20000100800 */
[----:B------:R-:W-:Y:S01]  /*671a0*/  IADD3 R6, P2, R6, R5, RZ ;  /* 0x0000000506067210 */ /* 0x000fe20007f5e0ff */
[----:B--2---:R-:W-:Y:S02]  /*671b0*/  IMAD.MOV.U32 R10, RZ, RZ, R22 ;  /* 0x000000ffff0a7224 */ /* 0x004fe400078e0016 */
[----:B------:R-:W2:Y:S01]  /*671c0*/  LDL.LU R15, [R1+0x12bc] ;  /* 0x0012bc00010f7983 */ /* 0x000ea20000300800 */
[----:B------:R-:W-:-:S03]  /*671d0*/  IMAD.MOV.U32 R11, RZ, RZ, R23 ;  /* 0x000000ffff0b7224 */ /* 0x000fc600078e0017 */
[----:B------:R1:W-:Y:S04]  /*671e0*/  STL [R1+0x1180], R8 ;  /* 0x0011800801007387 */ /* 0x0003e80000100800 */
[----:B------:R3:W-:Y:S01]  /*671f0*/  LDGSTS.E [R4+0x3a00], desc[UR60][R10.64], P0 ;  /* 0x03a000000a047fae */ /* 0x0007e2000812187c */
[----:B------:R-:W-:Y:S01]  /*67200*/  IADD3.X R16, R16, R0, RZ, P1, !PT ;  /* 0x0000000010107210 */ /* 0x000fe20000ffe4ff */
[----:B---3--:R-:W-:-:S04]  /*67210*/  IMAD.MOV.U32 R10, RZ, RZ, R8 ;  /* 0x000000ffff0a7224 */ /* 0x008fc800078e0008 */
[----:B------:R3:W-:Y:S01]  /*67220*/  STL [R1+0x117c], R16 ;  /* 0x00117c1001007387 */ /* 0x0007e20000100800 */
[----:B------:R-:W-:-:S03]  /*67230*/  IMAD.X R13, R13, 0x1, R0, P2 ;  /* 0x000000010d0d7824 */ /* 0x000fc600010e0600 */
[----:B------:R3:W-:Y:S04]  /*67240*/  STL [R1+0x11c0], R6 ;  /* 0x0011c00601007387 */ /* 0x0007e80000100800 */
[----:B-1----:R-:W2:Y:S01]  /*67250*/  LDL.LU R8, [R1+0x1300] ;  /* 0x0013000001087983 */ /* 0x002ea20000300800 */
[----:B------:R-:W-:-:S03]  /*67260*/  IMAD.MOV.U32 R11, RZ, RZ, R16 ;  /* 0x000000ffff0b7224 */ /* 0x000fc600078e0010 */
[----:B------:R1:W-:Y:S04]  /*67270*/  STL [R1+0x11bc], R13 ;  /* 0x0011bc0d01007387 */ /* 0x0003e80000100800 */
[----:B------:R-:W2:Y:S04]  /*67280*/  LDL.LU R22, [R1+0x1340] ;  /* 0x0013400001167983 */ /* 0x000ea80000300800 */
[----:B---3--:R-:W3:Y:S04]  /*67290*/  LDL.LU R16, [R1+0x12fc] ;  /* 0x0012fc0001107983 */ /* 0x008ee80000300800 */
[----:B------:R-:W3:Y:S04]  /*672a0*/  LDL.LU R23, [R1+0x133c] ;  /* 0x00133c0001177983 */ /* 0x000ee80000300800 */
[----:B------:R1:W-:Y:S01]  /*672b0*/  LDGSTS.E [R4+0x3e00], desc[UR60][R10.64], P0 ;  /* 0x03e000000a047fae */ /* 0x0003e2000812187c */
[----:B------:R-:W-:Y:S01]  /*672c0*/  IADD3 R14, P1, R14, R5, RZ ;  /* 0x000000050e0e7210 */ /* 0x000fe20007f3e0ff */
[----:B-1----:R-:W-:-:S02]  /*672d0*/  IMAD.MOV.U32 R10, RZ, RZ, R6 ;  /* 0x000000ffff0a7224 */ /* 0x002fc400078e0006 */
[----:B------:R-:W-:Y:S01]  /*672e0*/  IMAD.MOV.U32 R11, RZ, RZ, R13 ;  /* 0x000000ffff0b7224 */ /* 0x000fe200078e000d */
[----:B------:R-:W3:Y:S01]  /*672f0*/  LDL.LU R6, [R1+0x1380] ;  /* 0x0013800001067983 */ /* 0x000ee20000300800 */
[----:B------:R-:W-:-:S03]  /*67300*/  IADD3 R19, P2, R19, R5, RZ ;  /* 0x0000000513137210 */ /* 0x000fc60007f5e0ff */
[----:B------:R-:W3:Y:S01]  /*67310*/  LDL.LU R13, [R1+0x13c0] ;  /* 0x0013c000010d7983 */ /* 0x000ee20000300800 */
[----:B------:R-:W-:-:S03]  /*67320*/  IMAD.X R20, R20, 0x1, R0, P1 ;  /* 0x0000000114147824 */ /* 0x000fc600008e0600 */
[----:B------:R-:W-:Y:S01]  /*67330*/  STL [R1+0x1200], R14 ;  /* 0x0012000e01007387 */ /* 0x000fe20000100800 */
[----:B------:R-:W-:-:S03]  /*67340*/  IADD3.X R21, R21, R0, RZ, P2, !PT ;  /* 0x0000000015157210 */ /* 0x000fc600017fe4ff */
[----:B------:R1:W-:Y:S04]  /*67350*/  LDGSTS.E [R4+0x4200], desc[UR60][R10.64], P0 ;  /* 0x042000000a047fae */ /* 0x0003e8000812187c */
[----:B------:R1:W-:Y:S04]  /*67360*/  STL [R1+0x11fc], R20 ;  /* 0x0011fc1401007387 */ /* 0x0003e80000100800 */
[----:B------:R2:W-:Y:S01]  /*67370*/  STL [R1+0x1240], R19 ;  /* 0x0012401301007387 */ /* 0x0005e20000100800 */
[----:B-1----:R-:W-:-:S03]  /*67380*/  IMAD.MOV.U32 R11, RZ, RZ, R20 ;  /* 0x000000ffff0b7224 */ /* 0x002fc600078e0014 */
[----:B------:R-:W3:Y:S01]  /*67390*/  LDL.LU R20, [R1+0x137c] ;  /* 0x00137c0001147983 */ /* 0x000ee20000300800 */
[----:B------:R-:W-:-:S03]  /*673a0*/  IMAD.MOV.U32 R10, RZ, RZ, R14 ;  /* 0x000000ffff0a7224 */ /* 0x000fc600078e000e */
[----:B------:R-:W-:Y:S04]  /*673b0*/  STL [R1+0x123c], R21 ;  /* 0x00123c1501007387 */ /* 0x000fe80000100800 */
[----:B------:R-:W3:Y:S01]  /*673c0*/  LDL.LU R14, [R1+0x13bc] ;  /* 0x0013bc00010e7983 */ /* 0x000ee20000300800 */
[-C--:B------:R-:W-:Y:S02]  /*673d0*/  IADD3 R17, P1, R17, R5.reuse, RZ ;  /* 0x0000000511117210 */ /* 0x080fe40007f3e0ff */
[----:B------:R-:W-:Y:S01]  /*673e0*/  IADD3 R3, P2, R3, R5, RZ ;  /* 0x0000000503037210 */ /* 0x000fe20007f5e0ff */
[----:B------:R1:W-:Y:S04]  /*673f0*/  LDGSTS.E [R4+0x4600], desc[UR60][R10.64], P0 ;  /* 0x046000000a047fae */ /* 0x0003e8000812187c */
[----:B------:R2:W-:Y:S01]  /*67400*/  STL [R1+0x1280], R17 ;  /* 0x0012801101007387 */ /* 0x0005e20000100800 */
[----:B-1----:R-:W-:-:S02]  /*67410*/  IMAD.MOV.U32 R10, RZ, RZ, R19 ;  /* 0x000000ffff0a7224 */ /* 0x002fc400078e0013 */
[----:B------:R-:W-:-:S05]  /*67420*/  IMAD.MOV.U32 R11, RZ, RZ, R21 ;  /* 0x000000ffff0b7224 */ /* 0x000fca00078e0015 */
[----:B------:R1:W-:Y:S02]  /*67430*/  LDGSTS.E [R4+0x4a00], desc[UR60][R10.64], P0 ;  /* 0x04a000000a047fae */ /* 0x0003e4000812187c */
[----:B-1----:R-:W-:Y:S01]  /*67440*/  MOV R10, R17 ;  /* 0x00000011000a7202 */ /* 0x002fe20000000f00 */
[----:B----4-:R-:W-:-:S05]  /*67450*/  IMAD.X R18, R18, 0x1, R0, P1 ;  /* 0x0000000112127824 */ /* 0x010fca00008e0600 */
[----:B------:R1:W-:Y:S01]  /*67460*/  STL [R1+0x127c], R18 ;  /* 0x00127c1201007387 */ /* 0x0003e20000100800 */
[----:B--2---:R-:W-:-:S03]  /*67470*/  IMAD.X R15, R15, 0x1, R0, P2 ;  /* 0x000000010f0f7824 */ /* 0x004fc600010e0600 */
[----:B------:R-:W-:Y:S01]  /*67480*/  STL [R1+0x12c0], R3 ;  /* 0x0012c00301007387 */ /* 0x000fe20000100800 */
[----:B------:R-:W-:-:S03]  /*67490*/  IMAD.MOV.U32 R11, RZ, RZ, R18 ;  /* 0x000000ffff0b7224 */ /* 0x000fc600078e0012 */
[----:B------:R-:W2:Y:S04]  /*674a0*/  LDL.LU R19, [R1+0x1400] ;  /* 0x0014000001137983 */ /* 0x000ea80000300800 */
[----:B------:R4:W-:Y:S04]  /*674b0*/  STL [R1+0x12bc], R15 ;  /* 0x0012bc0f01007387 */ /* 0x0009e80000100800 */
[----:B------:R-:W2:Y:S04]  /*674c0*/  LDL.LU R17, [R1+0x1440] ;  /* 0x0014400001117983 */ /* 0x000ea80000300800 */
[----:B------:R-:W2:Y:S04]  /*674d0*/  LDL.LU R21, [R1+0x13fc] ;  /* 0x0013fc0001157983 */ /* 0x000ea80000300800 */
[----:B------:R4:W-:Y:S04]  /*674e0*/  LDGSTS.E [R4+0x4e00], desc[UR60][R10.64], P0 ;  /* 0x04e000000a047fae */ /* 0x0009e8000812187c */
[----:B-1----:R-:W2:Y:S01]  /*674f0*/  LDL.LU R18, [R1+0x143c] ;  /* 0x00143c0001127983 */ /* 0x002ea20000300800 */
[----:B------:R-:W-:Y:S01]  /*67500*/  IADD3 R8, P1, R8, R5, RZ ;  /* 0x0000000508087210 */ /* 0x000fe20007f3e0ff */
[----:B----4-:R-:W-:-:S02]  /*67510*/  IMAD.MOV.U32 R10, RZ, RZ, R3 ;  /* 0x000000ffff0a7224 */ /* 0x010fc400078e0003 */
[----:B------:R-:W-:Y:S02]  /*67520*/  IMAD.MOV.U32 R11, RZ, RZ, R15 ;  /* 0x000000ffff0b7224 */ /* 0x000fe400078e000f */
[----:B------:R-:W4:Y:S01]  /*67530*/  LDL.LU R15, [R1+0x1480] ;  /* 0x00148000010f7983 */ /* 0x000f220000300800 */
[----:B------:R-:W-:-:S03]  /*67540*/  IADD3 R22, P2, R22, R5, RZ ;  /* 0x0000000516167210 */ /* 0x000fc60007f5e0ff */
[----:B------:R-:W4:Y:S01]  /*67550*/  LDL.LU R3, [R1+0x14c0] ;  /* 0x0014c00001037983 */ /* 0x000f220000300800 */
[----:B---3--:R-:W-:-:S03]  /*67560*/  IMAD.X R16, R16, 0x1, R0, P1 ;  /* 0x0000000110107824 */ /* 0x008fc600008e0600 */
[----:B------:R-:W-:Y:S01]  /*67570*/  STL [R1+0x1300], R8 ;  /* 0x0013000801007387 */ /* 0x000fe20000100800 */
[----:B------:R-:W-:-:S03]  /*67580*/  IMAD.X R23, R23, 0x1, R0, P2 ;  /* 0x0000000117177824 */ /* 0x000fc600010e0600 */
[----:B------:R1:W-:Y:S04]  /*67590*/  LDGSTS.E [R4+0x5200], desc[UR60][R10.64], P0 ;  /* 0x052000000a047fae */ /* 0x0003e8000812187c */
[----:B------:R3:W-:Y:S04]  /*675a0*/  STL [R1+0x12fc], R16 ;  /* 0x0012fc1001007387 */ /* 0x0007e80000100800 */
[----:B------:R-:W-:Y:S01]  /*675b0*/  STL [R1+0x1340], R22 ;  /* 0x0013401601007387 */ /* 0x000fe20000100800 */
[----:B-1----:R-:W-:-:S03]  /*675c0*/  MOV R11, R16 ;  /* 0x00000010000b7202 */ /* 0x002fc60000000f00 */
[----:B---3--:R-:W3:Y:S01]  /*675d0*/  LDL.LU R16, [R1+0x147c] ;  /* 0x00147c0001107983 */ /* 0x008ee20000300800 */
[----:B------:R-:W-:-:S03]  /*675e0*/  IMAD.MOV.U32 R10, RZ, RZ, R8 ;  /* 0x000000ffff0a7224 */ /* 0x000fc600078e0008 */
[----:B------:R-:W-:Y:S04]  /*675f0*/  STL [R1+0x133c], R23 ;  /* 0x00133c1701007387 */ /* 0x000fe80000100800 */
[----:B------:R-:W3:Y:S01]  /*67600*/  LDL.LU R8, [R1+0x14bc] ;  /* 0x0014bc0001087983 */ /* 0x000ee20000300800 */
[----:B------:R-:W-:-:S03]  /*67610*/  IADD3 R6, P1, R6, R5, RZ ;  /* 0x0000000506067210 */ /* 0x000fc60007f3e0ff */
[----:B------:R1:W-:Y:S01]  /*67620*/  LDGSTS.E [R4+0x5600], desc[UR60][R10.64], P0 ;  /* 0x056000000a047fae */ /* 0x0003e2000812187c */
[----:B------:R-:W-:-:S03]  /*67630*/  IADD3 R13, P2, R13, R5, RZ ;  /* 0x000000050d0d7210 */ /* 0x000fc60007f5e0ff */
[----:B------:R1:W-:Y:S02]  /*67640*/  STL [R1+0x1380], R6 ;  /* 0x0013800601007387 */ /* 0x0003e40000100800 */
[----:B-1----:R-:W-:Y:S02]  /*67650*/  IMAD.MOV.U32 R10, RZ, RZ, R22 ;  /* 0x000000ffff0a7224 */ /* 0x002fe400078e0016 */
[----:B------:R-:W-:Y:S02]  /*67660*/  IMAD.MOV.U32 R11, RZ, RZ, R23 ;  /* 0x000000ffff0b7224 */ /* 0x000fe400078e0017 */
[----:B------:R-:W-:-:S03]  /*67670*/  IMAD.X R20, R20, 0x1, R0, P1 ;  /* 0x0000000114147824 */ /* 0x000fc600008e0600 */
[----:B------:R1:W-:Y:S04]  /*67680*/  LDGSTS.E [R4+0x5a00], desc[UR60][R10.64], P0 ;  /* 0x05a000000a047fae */ /* 0x0003e8000812187c */
[----:B------:R-:W-:Y:S01]  /*67690*/  STL [R1+0x137c], R20 ;  /* 0x00137c1401007387 */ /* 0x000fe20000100800 */
[----:B------:R-:W-:-:S03]  /*676a0*/  IMAD.X R14, R14, 0x1, R0, P2 ;  /* 0x000000010e0e7824 */ /* 0x000fc600010e0600 */
[----:B------:R1:W-:Y:S02]  /*676b0*/  STL [R1+0x13c0], R13 ;  /* 0x0013c00d01007387 */ /* 0x0003e40000100800 */
[----:B-1----:R-:W-:Y:S02]  /*676c0*/  IMAD.MOV.U32 R10, RZ, RZ, R6 ;  /* 0x000000ffff0a7224 */ /* 0x002fe400078e0006 */
[----:B------:R-:W-:Y:S01]  /*676d0*/  IMAD.MOV.U32 R11, RZ, RZ, R20 ;  /* 0x000000ffff0b7224 */ /* 0x000fe200078e0014 */
[----:B------:R-:W3:Y:S04]  /*676e0*/  LDL.LU R6, [R1+0x1500] ;  /* 0x0015000001067983 */ /* 0x000ee80000300800 */
[----:B------:R1:W-:Y:S04]  /*676f0*/  STL [R1+0x13bc], R14 ;  /* 0x0013bc0e01007387 */ /* 0x0003e80000100800 */
[----:B------:R1:W-:Y:S04]  /*67700*/  LDGSTS.E [R4+0x5e00], desc[UR60][R10.64], P0 ;  /* 0x05e000000a047fae */ /* 0x0003e8000812187c */
[----:B------:R-:W3:Y:S01]  /*67710*/  LDL.LU R22, [R1+0x1540] ;  /* 0x0015400001167983 */ /* 0x000ee20000300800 */
[----:B-1----:R-:W-:-:S03]  /*67720*/  MOV R10, R13 ;  /* 0x0000000d000a7202 */ /* 0x002fc60000000f00 */
[----:B------:R-:W3:Y:S04]  /*67730*/  LDL.LU R13, [R1+0x14fc] ;  /* 0x0014fc00010d7983 */ /* 0x000ee80000300800 */
[----:B------:R-:W3:Y:S01]  /*67740*/  LDL.LU R23, [R1+0x153c] ;  /* 0x00153c0001177983 */ /* 0x000ee20000300800 */
[----:B------:R-:W-:-:S03]  /*67750*/  IMAD.MOV.U32 R11, RZ, RZ, R14 ;  /* 0x000000ffff0b7224 */ /* 0x000fc600078e000e */
[----:B------:R-:W3:Y:S04]  /*67760*/  LDL.LU R20, [R1+0x1580] ;  /* 0x0015800001147983 */ /* 0x000ee80000300800 */
[----:B------:R1:W-:Y:S04]  /*67770*/  LDGSTS.E [R4+0x6200], desc[UR60][R10.64], P0 ;  /* 0x062000000a047fae */ /* 0x0003e8000812187c */
[----:B------:R-:W3:Y:S01]  /*67780*/  LDL.LU R14, [R1+0x15c0] ;  /* 0x0015c000010e7983 */ /* 0x000ee20000300800 */
[-C--:B--2---:R-:W-:Y:S02]  /*67790*/  IADD3 R19, P1, R19, R5.reuse, RZ ;  /* 0x0000000513137210 */ /* 0x084fe40007f3e0ff */
        /* <DEDUP_REMOVED lines=9> */
[----:B-1----:R-:W3:Y:S01]  /*67830*/  LDL.LU R21, [R1+0x157c] ;  /* 0x00157c0001157983 */ /* 0x002ee20000300800 */
[----:B----4-:R-:W-:-:S03]  /*67840*/  IADD3 R15, P1, R15, R5, RZ ;  /* 0x000000050f0f7210 */ /* 0x010fc60007f3e0ff */
[----:B------:R-:W-:Y:S01]  /*67850*/  STL [R1+0x143c], R18 ;  /* 0x00143c1201007387 */ /* 0x000fe20000100800 */
[----:B------:R-:W-:Y:S01]  /*67860*/  IADD3 R3, P2, R3, R5, RZ ;  /* 0x0000000503037210 */ /* 0x000fe20007f5e0ff */
[----:B--2---:R-:W-:Y:S01]  /*67870*/  IMAD.MOV.U32 R10, RZ, RZ, R17 ;  /* 0x000000ffff0a7224 */ /* 0x004fe200078e0011 */
[----:B------:R-:W-:Y:S01]  /*67880*/  MOV R11, R18 ;  /* 0x00000012000b7202 */ /* 0x000fe20000000f00 */
[----:B------:R-:W2:Y:S04]  /*67890*/  LDL.LU R19, [R1+0x15bc] ;  /* 0x0015bc0001137983 */ /* 0x000ea80000300800 */
[----:B------:R1:W-:Y:S04]  /*678a0*/  STL [R1+0x1480], R15 ;  /* 0x0014800f01007387 */ /* 0x0003e80000100800 */
[----:B------:R4:W-:Y:S01]  /*678b0*/  LDGSTS.E [R4+0x6a00], desc[UR60][R10.64], P0 ;  /* 0x06a000000a047fae */ /* 0x0009e2000812187c */
[----:B---3--:R-:W-:-:S02]  /*678c0*/  IMAD.X R16, R16, 0x1, R0, P1 ;  /* 0x0000000110107824 */ /* 0x008fc400008e0600 */
[----:B----4-:R-:W-:-:S03]  /*678d0*/  IMAD.MOV.U32 R10, RZ, RZ, R15 ;  /* 0x000000ffff0a7224 */ /* 0x010fc600078e000f */
[----:B------:R3:W-:Y:S01]  /*678e0*/  STL [R1+0x147c], R16 ;  /* 0x00147c1001007387 */ /* 0x0007e20000100800 */
[----:B------:R-:W-:-:S03]  /*678f0*/  IMAD.X R8, R8, 0x1, R0, P2 ;  /* 0x0000000108087824 */ /* 0x000fc600010e0600 */
[----:B------:R-:W-:Y:S01]  /*67900*/  STL [R1+0x14c0], R3 ;  /* 0x0014c00301007387 */ /* 0x000fe20000100800 */
[----:B------:R-:W-:-:S03]  /*67910*/  IMAD.MOV.U32 R11, RZ, RZ, R16 ;  /* 0x000000ffff0b7224 */ /* 0x000fc600078e0010 */
[----:B-1----:R-:W4:Y:S04]  /*67920*/  LDL.LU R15, [R1+0x1600] ;  /* 0x00160000010f7983 */ /* 0x002f280000300800 */
[----:B------:R1:W-:Y:S04]  /*67930*/  STL [R1+0x14bc], R8 ;  /* 0x0014bc0801007387 */ /* 0x0003e80000100800 */
[----:B---3--:R-:W3:Y:S04]  /*67940*/  LDL.LU R16, [R1+0x1640] ;  /* 0x0016400001107983 */ /* 0x008ee80000300800 */
[----:B------:R-:W3:Y:S04]  /*67950*/  LDL.LU R18, [R1+0x15fc] ;  /* 0x0015fc0001127983 */ /* 0x000ee80000300800 */
[----:B------:R-:W3:Y:S04]  /*67960*/  LDL.LU R17, [R1+0x163c] ;  /* 0x00163c0001117983 */ /* 0x000ee80000300800 */
[----:B------:R1:W-:Y:S01]  /*67970*/  LDGSTS.E [R4+0x6e00], desc[UR60][R10.64], P0 ;  /* 0x06e000000a047fae */ /* 0x0003e2000812187c */
[----:B------:R-:W-:Y:S01]  /*67980*/  IADD3 R6, P1, R6, R5, RZ ;  /* 0x0000000506067210 */ /* 0x000fe20007f3e0ff */
[----:B-1----:R-:W-:-:S02]  /*67990*/  IMAD.MOV.U32 R10, RZ, RZ, R3 ;  /* 0x000000ffff0a7224 */ /* 0x002fc400078e0003 */
[----:B------:R-:W-:Y:S02]  /*679a0*/  IMAD.MOV.U32 R11, RZ, RZ, R8 ;  /* 0x000000ffff0b7224 */ /* 0x000fe400078e0008 */
[----:B------:R-:W3:Y:S04]  /*679b0*/  LDL.LU R8, [R1+0x1680] ;  /* 0x0016800001087983 */ /* 0x000ee80000300800 */
[----:B------:R-:W3:Y:S01]  /*679c0*/  LDL.LU R3, [R1+0x16c0] ;  /* 0x0016c00001037983 */ /* 0x000ee20000300800 */
[----:B------:R-:W-:-:S03]  /*679d0*/  IADD3 R22, P2, R22, R5, RZ ;  /* 0x0000000516167210 */ /* 0x000fc60007f5e0ff */
[----:B------:R-:W-:Y:S04]  /*679e0*/  STL [R1+0x1500], R6 ;  /* 0x0015000601007387 */ /* 0x000fe80000100800 */
[----:B------:R1:W-:Y:S01]  /*679f0*/  LDGSTS.E [R4+0x7200], desc[UR60][R10.64], P0 ;  /* 0x072000000a047fae */ /* 0x0003e2000812187c */
[----:B------:R-:W-:Y:S01]  /*67a00*/  IADD3.X R13, R13, R0, RZ, P1, !PT ;  /* 0x000000000d0d7210 */ /* 0x000fe20000ffe4ff */
[----:B------:R-:W-:-:S04]  /*67a10*/  IMAD.X R23, R23, 0x1, R0, P2 ;  /* 0x0000000117177824 */ /* 0x000fc800010e0600 */
[----:B------:R1:W-:Y:S02]  /*67a20*/  STL [R1+0x14fc], R13 ;  /* 0x0014fc0d01007387 */ /* 0x0003e40000100800 */
[----:B-1----:R-:W-:Y:S02]  /*67a30*/  IMAD.MOV.U32 R11, RZ, RZ, R13 ;  /* 0x000000ffff0b7224 */ /* 0x002fe400078e000d */
[----:B------:R-:W-:Y:S01]  /*67a40*/  STL [R1+0x1540], R22 ;  /* 0x0015401601007387 */ /* 0x000fe20000100800 */
[----:B------:R-:W-:-:S03]  /*67a50*/  IMAD.MOV.U32 R10, RZ, RZ, R6 ;  /* 0x000000ffff0a7224 */ /* 0x000fc600078e0006 */
[----:B------:R-:W3:Y:S04]  /*67a60*/  LDL.LU R13, [R1+0x167c] ;  /* 0x00167c00010d7983 */ /* 0x000ee80000300800 */
[----:B------:R1:W-:Y:S04]  /*67a70*/  STL [R1+0x153c], R23 ;  /* 0x00153c1701007387 */ /* 0x0003e80000100800 */
        /* <DEDUP_REMOVED lines=9> */
[----:B------:R-:W-:-:S05]  /*67b10*/  IMAD.X R21, R21, 0x1, R0, P1 ;  /* 0x0000000115157824 */ /* 0x000fca00008e0600 */
[----:B------:R-:W-:Y:S01]  /*67b20*/  STL [R1+0x157c], R21 ;  /* 0x00157c1501007387 */ /* 0x000fe20000100800 */
[----:B--2---:R-:W-:-:S03]  /*67b30*/  IADD3.X R19, R19, R0, RZ, P2, !PT ;  /* 0x0000000013137210 */ /* 0x004fc600017fe4ff */
[----:B------:R1:W-:Y:S01]  /*67b40*/  STL [R1+0x15c0], R14 ;  /* 0x0015c00e01007387 */ /* 0x0003e20000100800 */
[----:B------:R-:W-:-:S03]  /*67b50*/  IMAD.MOV.U32 R11, RZ, RZ, R21 ;  /* 0x000000ffff0b7224 */ /* 0x000fc600078e0015 */
[----:B------:R-:W-:Y:S04]  /*67b60*/  STL [R1+0x15bc], R19 ;  /* 0x0015bc1301007387 */ /* 0x000fe80000100800 */
[----:B------:R-:W2:Y:S04]  /*67b70*/  LDL.LU R153, [R1+0x16fc] ;  /* 0x0016fc0001997983 */ /* 0x000ea80000300800 */
[----:B------:R-:W2:Y:S04]  /*67b80*/  LDL.LU R152, [R1+0x1700] ;  /* 0x0017000001987983 */ /* 0x000ea80000300800 */
[----:B------:R-:W2:Y:S04]  /*67b90*/  LDL.LU R23, [R1+0x173c] ;  /* 0x00173c0001177983 */ /* 0x000ea80000300800 */
[----:B------:R-:W2:Y:S04]  /*67ba0*/  LDL.LU R22, [R1+0x1740] ;  /* 0x0017400001167983 */ /* 0x000ea80000300800 */
[----:B------:R1:W-:Y:S04]  /*67bb0*/  LDGSTS.E [R4+0x7e00], desc[UR60][R10.64], P0 ;  /* 0x07e000000a047fae */ /* 0x0003e8000812187c */
[----:B------:R-:W2:Y:S01]  /*67bc0*/  LDL.LU R20, [R1+0x1780] ;  /* 0x0017800001147983 */ /* 0x000ea20000300800 */
[-C--:B----4-:R-:W-:Y:S01]  /*67bd0*/  IADD3 R15, P1, R15, R5.reuse, RZ ;  /* 0x000000050f0f7210 */ /* 0x090fe20007f3e0ff */
[----:B-1----:R-:W-:Y:S01]  /*67be0*/  IMAD.MOV.U32 R10, RZ, RZ, R14 ;  /* 0x000000ffff0a7224 */ /* 0x002fe200078e000e */
[----:B---3--:R-:W-:Y:S01]  /*67bf0*/  IADD3 R16, P2, R16, R5, RZ ;  /* 0x0000000510107210 */ /* 0x008fe20007f5e0ff */
[----:B------:R-:W3:Y:S02]  /*67c00*/  LDL.LU R14, [R1+0x17c0] ;  /* 0x0017c000010e7983 */ /* 0x000ee40000300800 */
[----:B------:R-:W-:-:S02]  /*67c10*/  IMAD.X R18, R18, 0x1, R0, P1 ;  /* 0x0000000112127824 */ /* 0x000fc400008e0600 */
[----:B------:R1:W-:Y:S01]  /*67c20*/  STL [R1+0x1600], R15 ;  /* 0x0016000f01007387 */ /* 0x0003e20000100800 */
[----:B------:R-:W-:-:S03]  /*67c30*/  IMAD.MOV.U32 R11, RZ, RZ, R19 ;  /* 0x000000ffff0b7224 */ /* 0x000fc600078e0013 */
[----:B------:R4:W-:Y:S01]  /*67c40*/  STL [R1+0x15fc], R18 ;  /* 0x0015fc1201007387 */ /* 0x0009e20000100800 */
[----:B------:R-:W-:-:S03]  /*67c50*/  IMAD.X R17, R17, 0x1, R0, P2 ;  /* 0x0000000111117824 */ /* 0x000fc600010e0600 */
[----:B------:R4:W-:Y:S04]  /*67c60*/  STL [R1+0x1640], R16 ;  /* 0x0016401001007387 */ /* 0x0009e80000100800 */
[----:B------:R-:W3:Y:S04]  /*67c70*/  LDL.LU R21, [R1+0x177c] ;  /* 0x00177c0001157983 */ /* 0x000ee80000300800 */
[----:B------:R1:W-:Y:S04]  /*67c80*/  LDGSTS.E [R4+0x20200], desc[UR60][R10.64], P0 ;  /* 0x202000000a047fae */ /* 0x0003e8000812187c */
[----:B------:R4:W-:Y:S01]  /*67c90*/  STL [R1+0x163c], R17 ;  /* 0x00163c1101007387 */ /* 0x0009e20000100800 */
[----:B-1----:R-:W-:-:S03]  /*67ca0*/  MOV R10, R15 ;  /* 0x0000000f000a7202 */ /* 0x002fc60000000f00 */
[----:B------:R-:W3:Y:S01]  /*67cb0*/  LDL.LU R15, [R1+0x17bc] ;  /* 0x0017bc00010f7983 */ /* 0x000ee20000300800 */
[-C--:B------:R-:W-:Y:S01]  /*67cc0*/  IADD3 R8, P1, R8, R5.reuse, RZ ;  /* 0x0000000508087210 */ /* 0x080fe20007f3e0ff */
[----:B------:R-:W-:Y:S01]  /*67cd0*/  IMAD.MOV.U32 R11, RZ, RZ, R18 ;  /* 0x000000ffff0b7224 */ /* 0x000fe200078e0012 */
[----:B------:R-:W-:-:S03]  /*67ce0*/  IADD3 R3, P2, R3, R5, RZ ;  /* 0x0000000503037210 */ /* 0x000fc60007f5e0ff */
[----:B------:R-:W-:Y:S04]  /*67cf0*/  STL [R1+0x1680], R8 ;  /* 0x0016800801007387 */ /* 0x000fe80000100800 */
[----:B------:R1:W-:Y:S02]  /*67d00*/  LDGSTS.E [R4+0x20600], desc[UR60][R10.64], P0 ;  /* 0x206000000a047fae */ /* 0x0003e4000812187c */
[----:B-1----:R-:W-:Y:S02]  /*67d10*/  IMAD.MOV.U32 R10, RZ, RZ, R16 ;  /* 0x000000ffff0a7224 */ /* 0x002fe400078e0010 */
[----:B------:R-:W-:Y:S02]  /*67d20*/  IMAD.X R13, R13, 0x1, R0, P1 ;  /* 0x000000010d0d7824 */ /* 0x000fe400008e0600 */
[----:B------:R-:W-:-:S03]  /*67d30*/  IMAD.MOV.U32 R11, RZ, RZ, R17 ;  /* 0x000000ffff0b7224 */ /* 0x000fc600078e0011 */
[----:B------:R1:W-:Y:S01]  /*67d40*/  STL [R1+0x167c], R13 ;  /* 0x00167c0d01007387 */ /* 0x0003e20000100800 */
[----:B------:R-:W-:-:S03]  /*67d50*/  IMAD.X R6, R6, 0x1, R0, P2 ;  /* 0x0000000106067824 */ /* 0x000fc600010e0600 */
[----:B------:R-:W-:Y:S04]  /*67d60*/  STL [R1+0x16c0], R3 ;  /* 0x0016c00301007387 */ /* 0x000fe80000100800 */
[----:B----4-:R-:W4:Y:S04]  /*67d70*/  LDL.LU R18, [R1+0x1860] ;  /* 0x0018600001127983 */ /* 0x010f280000300800 */
[----:B------:R1:W-:Y:S04]  /*67d80*/  STL [R1+0x16bc], R6 ;  /* 0x0016bc0601007387 */ /* 0x0003e80000100800 */
[----:B------:R1:W-:Y:S04]  /*67d90*/  LDGSTS.E [R4+0x20a00], desc[UR60][R10.64], P0 ;  /* 0x20a000000a047fae */ /* 0x0003e8000812187c */
[----:B------:R-:W4:Y:S04]  /*67da0*/  LDL.LU R16, [R1+0x1880] ;  /* 0x0018800001107983 */ /* 0x000f280000300800 */
[----:B------:R-:W4:Y:S01]  /*67db0*/  LDL.LU R19, [R1+0x185c] ;  /* 0x00185c0001137983 */ /* 0x000f220000300800 */
[----:B-1----:R-:W-:Y:S01]  /*67dc0*/  IMAD.MOV.U32 R10, RZ, RZ, R8 ;  /* 0x000000ffff0a7224 */ /* 0x002fe200078e0008 */
[----:B------:R-:W-:-:S02]  /*67dd0*/  MOV R11, R13 ;  /* 0x0000000d000b7202 */ /* 0x000fc40000000f00 */
[----:B------:R-:W4:Y:S04]  /*67de0*/  LDL.LU R17, [R1+0x187c] ;  /* 0x00187c0001117983 */ /* 0x000f280000300800 */
[----:B------:R-:W4:Y:S04]  /*67df0*/  LDL.LU R13, [R1+0x189c] ;  /* 0x00189c00010d7983 */ /* 0x000f280000300800 */
[----:B------:R-:W4:Y:S04]  /*67e00*/  LDL.LU R8, [R1+0x18a0] ;  /* 0x0018a00001087983 */ /* 0x000f280000300800 */
[----:B------:R1:W-:Y:S02]  /*67e10*/  LDGSTS.E [R4+0x20e00], desc[UR60][R10.64], P0 ;  /* 0x20e000000a047fae */ /* 0x0003e4000812187c */
[----:B-1----:R-:W-:-:S02]  /*67e20*/  IMAD.MOV.U32 R11, RZ, RZ, R6 ;  /* 0x000000ffff0b7224 */ /* 0x002fc400078e0006 */
[----:B------:R-:W-:Y:S01]  /*67e30*/  IMAD.MOV.U32 R10, RZ, RZ, R3 ;  /* 0x000000ffff0a7224 */ /* 0x000fe200078e0003 */
[----:B------:R-:W4:Y:S04]  /*67e40*/  LDL.LU R6, [R1+0x18a4] ;  /* 0x0018a40001067983 */ /* 0x000f280000300800 */
[----:B------:R-:W4:Y:S04]  /*67e50*/  LDL.LU R3, [R1+0x18a8] ;  /* 0x0018a80001037983 */ /* 0x000f280000300800 */
[----:B------:R1:W-:Y:S01]  /*67e60*/  LDGSTS.E [R4+0x21200], desc[UR60][R10.64], P0 ;  /* 0x212000000a047fae */ /* 0x0003e2000812187c */
[----:B--2---:R-:W-:-:S05]  /*67e70*/  IADD3 R152, P1, R152, R5, RZ ;  /* 0x0000000598987210 */ /* 0x004fca0007f3e0ff */
[--C-:B------:R-:W-:Y:S01]  /*67e80*/  IMAD.X R153, R153, 0x1, R0.reuse, P1 ;  /* 0x0000000199997824 */ /* 0x100fe200008e0600 */
[-C--:B------:R-:W-:Y:S01]  /*67e90*/  IADD3 R22, P2, R22, R5.reuse, RZ ;  /* 0x0000000516167210 */ /* 0x080fe20007f5e0ff */
[----:B------:R-:W-:Y:S04]  /*67ea0*/  STL [R1+0x1700], R152 ;  /* 0x0017009801007387 */ /* 0x000fe80000100800 */
[----:B------:R-:W-:Y:S01]  /*67eb0*/  IMAD.X R23, R23, 0x1, R0, P2 ;  /* 0x0000000117177824 */ /* 0x000fe200010e0600 */
[-C--:B------:R-:W-:Y:S01]  /*67ec0*/  IADD3 R20, P1, R20, R5.reuse, RZ ;  /* 0x0000000514147210 */ /* 0x080fe20007f3e0ff */
[----:B------:R-:W-:Y:S04]  /*67ed0*/  STL [R1+0x16fc], R153 ;  /* 0x0016fc9901007387 */ /* 0x000fe80000100800 */
[----:B------:R-:W-:Y:S01]  /*67ee0*/  STL [R1+0x1740], R22 ;  /* 0x0017401601007387 */ /* 0x000fe20000100800 */
[----:B---3--:R-:W-:-:S03]  /*67ef0*/  IADD3 R14, P2, R14, R5, RZ ;  /* 0x000000050e0e7210 */ /* 0x008fc60007f5e0ff */
[----:B------:R-:W-:Y:S04]  /*67f00*/  STL [R1+0x173c], R23 ;  /* 0x00173c1701007387 */ /* 0x000fe80000100800 */
[----:B------:R-:W-:Y:S01]  /*67f10*/  STL [R1+0x1780], R20 ;  /* 0x0017801401007387 */ /* 0x000fe20000100800 */
[----:B------:R-:W-:-:S05]  /*67f20*/  IMAD.X R21, R21, 0x1, R0, P1 ;  /* 0x0000000115157824 */ /* 0x000fca00008e0600 */
[----:B------:R2:W-:Y:S04]  /*67f30*/  STL [R1+0x177c], R21 ;  /* 0x00177c1501007387 */ /* 0x0005e80000100800 */
[----:B------:R-:W-:Y:S04]  /*67f40*/  STL [R1+0x17c0], R14 ;  /* 0x0017c00e01007387 */ /* 0x000fe80000100800 */
[----:B------:R-:W3:Y:S01]  /*67f50*/  LDL.LU.64 R158, [R1+0x720] ;  /* 0x00072000019e7983 */ /* 0x000ee20000300a00 */
[----:B-1----:R-:W-:Y:S02]  /*67f60*/  IMAD.MOV.U32 R10, RZ, RZ, R152 ;  /* 0x000000ffff0a7224 */ /* 0x002fe400078e0098 */
[----:B------:R-:W-:-:S02]  /*67f70*/  IMAD.X R15, R15, 0x1, R0, P2 ;  /* 0x000000010f0f7824 */ /* 0x000fc400010e0600 */
[----:B------:R-:W-:-:S03]  /*67f80*/  IMAD.MOV.U32 R11, RZ, RZ, R153 ;  /* 0x000000ffff0b7224 */ /* 0x000fc600078e0099 */
[----:B------:R1:W-:Y:S04]  /*67f90*/  STL [R1+0x17bc], R15 ;  /* 0x0017bc0f01007387 */ /* 0x0003e80000100800 */
[----:B------:R-:W3:Y:S04]  /*67fa0*/  LDL.LU.64 R160, [R1+0x718] ;  /* 0x0007180001a07983 */ /* 0x000ee80000300a00 */
[----:B------:R2:W-:Y:S04]  /*67fb0*/  LDGSTS.E [R4+0x21600], desc[UR60][R10.64], P0 ;  /* 0x216000000a047fae */ /* 0x0005e8000812187c */
[----:B------:R-:W3:Y:S01]  /*67fc0*/  LDL.LU.64 R154, [R1+0x690] ;  /* 0x00069000019a7983 */ /* 0x000ee20000300a00 */
[----:B--2---:R-:W-:Y:S01]  /*67fd0*/  MOV R10, R22 ;  /* 0x00000016000a7202 */ /* 0x004fe20000000f00 */
[----:B------:R-:W-:-:S05]  /*67fe0*/  IMAD.MOV.U32 R11, RZ, RZ, R23 ;  /* 0x000000ffff0b7224 */ /* 0x000fca00078e0017 */
[----:B------:R2:W-:Y:S01]  /*67ff0*/  LDGSTS.E [R4+0x21a00], desc[UR60][R10.64], P0 ;  /* 0x21a000000a047fae */ /* 0x0005e2000812187c */
[-C--:B----4-:R-:W-:Y:S01]  /*68000*/  IADD3 R18, P1, R18, R5.reuse, RZ ;  /* 0x0000000512127210 */ /* 0x090fe20007f3e0ff */
[----:B--2---:R-:W-:Y:S02]  /*68010*/  IMAD.MOV.U32 R10, RZ, RZ, R20 ;  /* 0x000000ffff0a7224 */ /* 0x004fe400078e0014 */
[----:B------:R-:W-:Y:S02]  /*68020*/  IMAD.MOV.U32 R11, RZ, RZ, R21 ;  /* 0x000000ffff0b7224 */ /* 0x000fe400078e0015 */
[----:B------:R-:W2:Y:S04]  /*68030*/  LDL.LU.64 R20, [R1+0x710] ;  /* 0x0007100001147983 */ /* 0x000ea80000300a00 */
[----:B------:R4:W-:Y:S01]  /*68040*/  LDGSTS.E [R4+0x21e00], desc[UR60][R10.64], P0 ;  /* 0x21e000000a047fae */ /* 0x0009e2000812187c */
[----:B------:R-:W-:Y:S01]  /*68050*/  IADD3 R16, P2, R16, R5, RZ ;  /* 0x0000000510107210 */ /* 0x000fe20007f5e0ff */
[----:B------:R-:W-:-:S02]  /*68060*/  IMAD.X R19, R19, 0x1, R0, P1 ;  /* 0x0000000113137824 */ /* 0x000fc400008e0600 */
[----:B----4-:R-:W-:Y:S01]  /*68070*/  IMAD.MOV.U32 R10, RZ, RZ, R14 ;  /* 0x000000ffff0a7224 */ /* 0x010fe200078e000e */
[----:B------:R-:W-:Y:S02]  /*68080*/  MOV R11, R15 ;  /* 0x0000000f000b7202 */ /* 0x000fe40000000f00 */
[----:B-1----:R-:W4:Y:S01]  /*68090*/  LDL.LU.64 R14, [R1+0x708] ;  /* 0x00070800010e7983 */ /* 0x002f220000300a00 */
[----:B------:R-:W-:Y:S01]  /*680a0*/  IMAD.X R17, R17, 0x1, R0, P2 ;  /* 0x0000000111117824 */ /* 0x000fe200010e0600 */
[----:B------:R-:W-:Y:S02]  /*680b0*/  IADD3 R8, P1, R8, R5, RZ ;  /* 0x0000000508087210 */ /* 0x000fe40007f3e0ff */
[----:B------:R-:W-:Y:S02]  /*680c0*/  STL [R1+0x1860], R18 ;  /* 0x0018601201007387 */ /* 0x000fe40000100800 */
[----:B------:R-:W-:Y:S02]  /*680d0*/  IADD3.X R13, R13, R0, RZ, P1, !PT ;  /* 0x000000000d0d7210 */ /* 0x000fe40000ffe4ff */
[----:B------:R1:W-:Y:S04]  /*680e0*/  LDGSTS.E [R4+0x22200], desc[UR60][R10.64], P0 ;  /* 0x222000000a047fae */ /* 0x0003e8000812187c */
[----:B------:R-:W-:Y:S04]  /*680f0*/  STL [R1+0x185c], R19 ;  /* 0x00185c1301007387 */ /* 0x000fe80000100800 */
[----:B------:R-:W-:Y:S01]  /*68100*/  STL [R1+0x1880], R16 ;  /* 0x0018801001007387 */ /* 0x000fe20000100800 */
[----:B-1----:R-:W-:-:S03]  /*68110*/  IMAD.MOV.U32 R10, RZ, RZ, R18 ;  /* 0x000000ffff0a7224 */ /* 0x002fc600078e0012 */
[----:B------:R-:W4:Y:S01]  /*68120*/  LDL.LU.64 R22, [R1+0x700] ;  /* 0x0007000001167983 */ /* 0x000f220000300a00 */
[----:B------:R-:W-:Y:S01]  /*68130*/  IMAD.MOV.U32 R11, RZ, RZ, R19 ;  /* 0x000000ffff0b7224 */ /* 0x000fe200078e0013 */
[----:B------:R-:W-:Y:S02]  /*68140*/  IADD3 R3, P2, R3, R5, RZ ;  /* 0x0000000503037210 */ /* 0x000fe40007f5e0ff */
[----:B------:R1:W-:Y:S04]  /*68150*/  STL [R1+0x187c], R17 ;  /* 0x00187c1101007387 */ /* 0x0003e80000100800 */
[----:B------:R-:W-:Y:S01]  /*68160*/  STL [R1+0x18a0], R8 ;  /* 0x0018a00801007387 */ /* 0x000fe20000100800 */
[----:B------:R-:W-:-:S03]  /*68170*/  IMAD.X R6, R6, 0x1, R0, P2 ;  /* 0x0000000106067824 */ /* 0x000fc600010e0600 */
[----:B------:R1:W-:Y:S04]  /*68180*/  LDGSTS.E [R4+0x22600], desc[UR60][R10.64], P0 ;  /* 0x226000000a047fae */ /* 0x0003e8000812187c */
[----:B------:R-:W-:Y:S04]  /*68190*/  STL [R1+0x189c], R13 ;  /* 0x00189c0d01007387 */ /* 0x000fe80000100800 */
[----:B------:R3:W-:Y:S01]  /*681a0*/  STL [R1+0x18a8], R3 ;  /* 0x0018a80301007387 */ /* 0x0007e20000100800 */
[----:B-1----:R-:W-:Y:S02]  /*681b0*/  IMAD.MOV.U32 R10, RZ, RZ, R16 ;  /* 0x000000ffff0a7224 */ /* 0x002fe400078e0010 */
[----:B------:R-:W-:-:S02]  /*681c0*/  IMAD.MOV.U32 R11, RZ, RZ, R17 ;  /* 0x000000ffff0b7224 */ /* 0x000fc400078e0011 */
[----:B------:R-:W4:Y:S04]  /*681d0*/  LDL.LU.64 R16, [R1+0x6f8] ;  /* 0x0006f80001107983 */ /* 0x000f280000300a00 */
[----:B------:R1:W-:Y:S04]  /*681e0*/  STL [R1+0x18a4], R6 ;  /* 0x0018a40601007387 */ /* 0x0003e80000100800 */
        /* <DEDUP_REMOVED lines=16> */
[----:B------:R-:W-:-:S05]  /*682f0*/  IADD3 R159, P1, R154, R5, RZ ;  /* 0x000000059a9f7210 */ /* 0x000fca0007f3e0ff */
[----:B------:R-:W-:Y:S01]  /*68300*/  IMAD.X R11, R155, 0x1, R0, P1 ;  /* 0x000000019b0b7824 */ /* 0x000fe200008e0600 */
[----:B--2---:R-:W-:-:S05]  /*68310*/  IADD3 R160, P1, R20, R5, RZ ;  /* 0x0000000514a07210 */ /* 0x004fca0007f3e0ff */
[----:B------:R-:W-:Y:S02]  /*68320*/  IMAD.X R13, R21, 0x1, R0, P1 ;  /* 0x00000001150d7824 */ /* 0x000fe400008e0600 */
[----:B------:R-:W2:Y:S04]  /*68330*/  LDL.LU.64 R20, [R1+0x6d8] ;  /* 0x0006d80001147983 */ /* 0x000ea80000300a00 */
[----:B------:R-:W3:Y:S01]  /*68340*/  LDL.LU.64 R182, [R1+0x6d0] ;  /* 0x0006d00001b67983 */ /* 0x000ee20000300a00 */
[----:B----4-:R-:W-:-:S05]  /*68350*/  IADD3 R161, P1, R14, R5, RZ ;  /* 0x000000050ea17210 */ /* 0x010fca0007f3e0ff */
[----:B------:R-:W-:Y:S01]  /*68360*/  IMAD.X R14, R15, 0x1, R0, P1 ;  /* 0x000000010f0e7824 */ /* 0x000fe200008e0600 */
[----:B------:R-:W-:-:S05]  /*68370*/  IADD3 R162, P1, R22, R5, RZ ;  /* 0x0000000516a27210 */ /* 0x000fca0007f3e0ff */
[----:B------:R-:W-:Y:S02]  /*68380*/  IMAD.X R15, R23, 0x1, R0, P1 ;  /* 0x00000001170f7824 */ /* 0x000fe400008e0600 */
[----:B------:R-:W4:Y:S04]  /*68390*/  LDL.LU.64 R22, [R1+0x6c8] ;  /* 0x0006c80001167983 */ /* 0x000f280000300a00 */
[----:B------:R-:W4:Y:S01]  /*683a0*/  LDL.LU.64 R180, [R1+0x6c0] ;  /* 0x0006c00001b47983 */ /* 0x000f220000300a00 */
[----:B------:R-:W-:-:S05]  /*683b0*/  IADD3 R163, P1, R16, R5, RZ ;  /* 0x0000000510a37210 */ /* 0x000fca0007f3e0ff */
[----:B------:R-:W-:Y:S01]  /*683c0*/  IMAD.X R16, R17, 0x1, R0, P1 ;  /* 0x0000000111107824 */ /* 0x000fe200008e0600 */
[----:B------:R-:W-:-:S05]  /*683d0*/  IADD3 R164, P1, R152, R5, RZ ;  /* 0x0000000598a47210 */ /* 0x000fca0007f3e0ff */
[----:B------:R-:W-:Y:S02]  /*683e0*/  IMAD.X R17, R153, 0x1, R0, P1 ;  /* 0x0000000199117824 */ /* 0x000fe400008e0600 */
[----:B------:R-:W4:Y:S04]  /*683f0*/  LDL.LU.64 R152, [R1+0x6b8] ;  /* 0x0006b80001987983 */ /* 0x000f280000300a00 */
[----:B------:R-:W4:Y:S04]  /*68400*/  LDL.LU.64 R178, [R1+0x6b0] ;  /* 0x0006b00001b27983 */ /* 0x000f280000300a00 */
[----:B------:R-:W4:Y:S04]  /*68410*/  LDL.LU.64 R154, [R1+0x6a8] ;  /* 0x0006a800019a7983 */ /* 0x000f280000300a00 */
[----:B------:R-:W4:Y:S04]  /*68420*/  LDL.LU.64 R176, [R1+0x6a0] ;  /* 0x0006a00001b07983 */ /* 0x000f280000300a00 */
[----:B------:R-:W4:Y:S01]  /*68430*/  LDL.LU.64 R174, [R1+0x698] ;  /* 0x0006980001ae7983 */ /* 0x000f220000300a00 */
[----:B------:R-:W-:-:S04]  /*68440*/  IADD3 R165, P1, R18, R5, RZ ;  /* 0x0000000512a57210 */ /* 0x000fc80007f3e0ff */
[----:B------:R-:W-:Y:S02]  /*68450*/  IADD3.X R18, R19, R0, RZ, P1, !PT ;  /* 0x0000000013127210 */ /* 0x000fe40000ffe4ff */
[----:B------:R-:W-:-:S05]  /*68460*/  IADD3 R166, P1, R168, R5, RZ ;  /* 0x00000005a8a67210 */ /* 0x000fca0007f3e0ff */
[----:B------:R-:W-:Y:S01]  /*68470*/  IMAD.X R19, R169, 0x1, R0, P1 ;  /* 0x00000001a9137824 */ /* 0x000fe200008e0600 */
[----:B------:R-:W-:Y:S01]  /*68480*/  MOV R206, R158 ;  /* 0x0000009e00ce7202 */ /* 0x000fe20000000f00 */
        /* <DEDUP_REMOVED lines=9> */
[----:B------:R-:W-:-:S03]  /*68520*/  IMAD.MOV.U32 R14, RZ, RZ, R166 ;  /* 0x000000ffff0e7224 */ /* 0x000fc600078e00a6 */
[----:B------:R-:W-:Y:S04]  /*68530*/  LDGSTS.E [R4+0x23e00], desc[UR60][R202.64], P0 ;  /* 0x23e00000ca047fae */ /* 0x000fe8000812187c */
[----:B------:R-:W-:Y:S01]  /*68540*/  LDGSTS.E [R4+0x24200], desc[UR60][R184.64], P0 ;  /* 0x24200000b8047fae */ /* 0x000fe2000812187c */
[----:B--2---:R-:W-:-:S05]  /*68550*/  IADD3 R167, P1, R20, R5, RZ ;  /* 0x0000000514a77210 */ /* 0x004fca0007f3e0ff */
        /* <DEDUP_REMOVED lines=13> */
[-C--:B------:R-:W-:Y:S02]  /*68630*/  IADD3 R8, P1, R176, R5.reuse, RZ ;  /* 0x00000005b0087210 */ /* 0x080fe40007f3e0ff */
[----:B------:R-:W-:-:S03]  /*68640*/  IADD3 R173, P2, R174, R5, RZ ;  /* 0x00000005aead7210 */ /* 0x000fc60007f5e0ff */
[--C-:B------:R-:W-:Y:S01]  /*68650*/  IMAD.X R155, R177, 0x1, R0.reuse, P1 ;  /* 0x00000001b19b7824 */ /* 0x100fe200008e0600 */
[----:B------:R-:W-:Y:S01]  /*68660*/  IADD3 R171, P1, R171, R5, RZ ;  /* 0x00000005abab7210 */ /* 0x000fe20007f3e0ff */
[----:B------:R-:W-:-:S04]  /*68670*/  IMAD.X R156, R175, 0x1, R0, P2 ;  /* 0x00000001af9c7824 */ /* 0x000fc800010e0600 */
[----:B------:R-:W-:Y:S01]  /*68680*/  IMAD.X R172, R172, 0x1, R0, P1 ;  /* 0x00000001acac7824 */ /* 0x000fe200008e0600 */
[----:B------:R-:W-:Y:S01]  /*68690*/  STL [R1+0xdc8], R171 ;  /* 0x000dc8ab01007387 */ /* 0x000fe20000100800 */
[----:B------:R-:W-:Y:S02]  /*686a0*/  IMAD.MOV.U32 R174, RZ, RZ, R159 ;  /* 0x000000ffffae7224 */ /* 0x000fe400078e009f */
[----:B------:R-:W-:Y:S01]  /*686b0*/  IMAD.MOV.U32 R175, RZ, RZ, R11 ;  /* 0x000000ffffaf7224 */ /* 0x000fe200078e000b */
[----:B------:R-:W-:Y:S01]  /*686c0*/  STL [R1+0xdc4], R172 ;  /* 0x000dc4ac01007387 */ /* 0x000fe20000100800 */
[----:B------:R-:W-:Y:S02]  /*686d0*/  IMAD.MOV.U32 R182, RZ, RZ, R162 ;  /* 0x000000ffffb67224 */ /* 0x000fe400078e00a2 */
[----:B------:R-:W-:Y:S01]  /*686e0*/  IMAD.MOV.U32 R183, RZ, RZ, R15 ;  /* 0x000000ffffb77224 */ /* 0x000fe200078e000f */
[----:B------:R1:W-:Y:S01]  /*686f0*/  STL.64 [R1+0x720], R210 ;  /* 0x000720d201007387 */ /* 0x0003e20000100a00 */
[----:B------:R-:W-:-:S02]  /*68700*/  IMAD.MOV.U32 R180, RZ, RZ, R163 ;  /* 0x000000ffffb47224 */ /* 0x000fc400078e00a3 */
[----:B------:R-:W-:Y:S01]  /*68710*/  IMAD.MOV.U32 R181, RZ, RZ, R16 ;  /* 0x000000ffffb57224 */ /* 0x000fe200078e0010 */
[----:B------:R2:W-:Y:S01]  /*68720*/  STL.64 [R1+0x718], R206 ;  /* 0x000718ce01007387 */ /* 0x0005e20000100a00 */
[----:B------:R-:W-:Y:S01]  /*68730*/  IMAD.MOV.U32 R178, RZ, RZ, R164 ;  /* 0x000000ffffb27224 */ /* 0x000fe200078e00a4 */
[----:B------:R-:W-:Y:S01]  /*68740*/  MOV R176, R165 ;  /* 0x000000a500b07202 */ /* 0x000fe20000000f00 */
[----:B------:R-:W-:Y:S01]  /*68750*/  IMAD.MOV.U32 R179, RZ, RZ, R17 ;  /* 0x000000ffffb37224 */ /* 0x000fe200078e0011 */
[----:B------:R-:W-:Y:S01]  /*68760*/  STL.64 [R1+0x690], R174 ;  /* 0x000690ae01007387 */ /* 0x000fe20000100a00 */
[----:B------:R-:W-:Y:S02]  /*68770*/  IMAD.MOV.U32 R177, RZ, RZ, R18 ;  /* 0x000000ffffb17224 */ /* 0x000fe400078e0012 */
[----:B------:R-:W-:Y:S01]  /*68780*/  IMAD.MOV.U32 R15, RZ, RZ, R19 ;  /* 0x000000ffff0f7224 */ /* 0x000fe200078e0013 */
[----:B------:R3:W-:Y:S01]  /*68790*/  STL.64 [R1+0x710], R202 ;  /* 0x000710ca01007387 */ /* 0x0007e20000100a00 */
[----:B------:R-:W-:-:S03]  /*687a0*/  IMAD.MOV.U32 R166, RZ, RZ, R167 ;  /* 0x000000ffffa67224 */ /* 0x000fc600078e00a7 */
[----:B------:R4:W-:Y:S01]  /*687b0*/  STL.64 [R1+0x708], R184 ;  /* 0x000708b801007387 */ /* 0x0009e20000100a00 */
[----:B------:R-:W-:-:S03]  /*687c0*/  IMAD.MOV.U32 R167, RZ, RZ, R20 ;  /* 0x000000ffffa77224 */ /* 0x000fc600078e0014 */
[----:B------:R4:W-:Y:S01]  /*687d0*/  STL.64 [R1+0x700], R182 ;  /* 0x000700b601007387 */ /* 0x0009e20000100a00 */
[----:B------:R-:W-:Y:S01]  /*687e0*/  IMAD.MOV.U32 R18, RZ, RZ, R168 ;  /* 0x000000ffff127224 */ /* 0x000fe200078e00a8 */
[----:B------:R-:W-:Y:S02]  /*687f0*/  MOV R19, R21 ;  /* 0x0000001500137202 */ /* 0x000fe40000000f00 */
[----:B------:R4:W-:Y:S01]  /*68800*/  STL.64 [R1+0x6f8], R180 ;  /* 0x0006f8b401007387 */ /* 0x0009e20000100a00 */
[----:B------:R-:W-:-:S03]  /*68810*/  IMAD.MOV.U32 R162, RZ, RZ, R219 ;  /* 0x000000ffffa27224 */ /* 0x000fc600078e00db */
[----:B------:R4:W-:Y:S01]  /*68820*/  STL.64 [R1+0x6f0], R178 ;  /* 0x0006f0b201007387 */ /* 0x0009e20000100a00 */
[----:B------:R-:W-:-:S03]  /*68830*/  IMAD.MOV.U32 R164, RZ, RZ, R169 ;  /* 0x000000ffffa47224 */ /* 0x000fc600078e00a9 */
[----:B------:R4:W-:Y:S01]  /*68840*/  STL.64 [R1+0x6e8], R176 ;  /* 0x0006e8b001007387 */ /* 0x0009e20000100a00 */
[----:B------:R-:W-:-:S03]  /*68850*/  IMAD.MOV.U32 R165, RZ, RZ, R22 ;  /* 0x000000ffffa57224 */ /* 0x000fc600078e0016 */
[----:B------:R4:W-:Y:S01]  /*68860*/  STL.64 [R1+0x6e0], R14 ;  /* 0x0006e00e01007387 */ /* 0x0009e20000100a00 */
[----:B------:R-:W-:-:S03]  /*68870*/  IMAD.MOV.U32 R160, RZ, RZ, R214 ;  /* 0x000000ffffa07224 */ /* 0x000fc600078e00d6 */
[----:B------:R-:W4:Y:S01]  /*68880*/  LDL.LU R219, [R1+0x26e4] ;  /* 0x0026e40001db7983 */ /* 0x000f220000300800 */
[----:B------:R-:W-:Y:S01]  /*68890*/  IMAD.MOV.U32 R163, RZ, RZ, R23 ;  /* 0x000000ffffa37224 */ /* 0x000fe200078e0017 */
[----:B------:R-:W-:Y:S02]  /*688a0*/  MOV R158, R215 ;  /* 0x000000d7009e7202 */ /* 0x000fe40000000f00 */
[----:B------:R-:W-:Y:S01]  /*688b0*/  STL.64 [R1+0x6d8], R166 ;  /* 0x0006d8a601007387 */ /* 0x000fe20000100a00 */
[----:B------:R-:W-:-:S03]  /*688c0*/  IMAD.MOV.U32 R161, RZ, RZ, R152 ;  /* 0x000000ffffa17224 */ /* 0x000fc600078e0098 */
[----:B------:R-:W4:Y:S01]  /*688d0*/  LDL.LU R214, [R1+0x26e0] ;  /* 0x0026e00001d67983 */ /* 0x000f220000300800 */
[----:B------:R-:W-:-:S03]  /*688e0*/  IMAD.MOV.U32 R159, RZ, RZ, R153 ;  /* 0x000000ffff9f7224 */ /* 0x000fc600078e0099 */
[----:B------:R4:W-:Y:S01]  /*688f0*/  STL.64 [R1+0x6d0], R18 ;  /* 0x0006d01201007387 */ /* 0x0009e20000100a00 */
[----:B------:R-:W-:Y:S02]  /*68900*/  IMAD.MOV.U32 R22, RZ, RZ, R6 ;  /* 0x000000ffff167224 */ /* 0x000fe400078e0006 */
[----:B------:R-:W-:Y:S01]  /*68910*/  IMAD.MOV.U32 R23, RZ, RZ, R154 ;  /* 0x000000ffff177224 */ /* 0x000fe200078e009a */
[----:B------:R-:W4:Y:S01]  /*68920*/  LDL.LU R215, [R1+0x26dc] ;  /* 0x0026dc0001d77983 */ /* 0x000f220000300800 */
[----:B------:R-:W-:Y:S02]  /*68930*/  IMAD.MOV.U32 R16, RZ, RZ, R8 ;  /* 0x000000ffff107224 */ /* 0x000fe400078e0008 */
[----:B------:R-:W-:Y:S01]  /*68940*/  IMAD.MOV.U32 R17, RZ, RZ, R155 ;  /* 0x000000ffff117224 */ /* 0x000fe200078e009b */
[----:B------:R-:W-:Y:S01]  /*68950*/  STL.64 [R1+0x6c8], R164 ;  /* 0x0006c8a401007387 */ /* 0x000fe20000100a00 */
[----:B------:R-:W-:Y:S01]  /*68960*/  IMAD.MOV.U32 R10, RZ, RZ, R173 ;  /* 0x000000ffff0a7224 */ /* 0x000fe200078e00ad */
[----:B------:R-:W-:Y:S01]  /*68970*/  LOP3.LUT R3, R7, 0x50, RZ, 0x3c, !PT ;  /* 0x0000005007037812 */ /* 0x000fe200078e3cff */
[----:B------:R-:W-:Y:S01]  /*68980*/  IMAD.MOV.U32 R11, RZ, RZ, R156 ;  /* 0x000000ffff0b7224 */ /* 0x000fe200078e009c */
[----:B------:R-:W5:Y:S01]  /*68990*/  LDL.LU R6, [R1+0x26d8] ;  /* 0x0026d80001067983 */ /* 0x000f620000300800 */
[----:B------:R-:W4:Y:S03]  /*689a0*/  LDC R8, c[0x0][0x238] ;  /* 0x00008e00ff087b82 */ /* 0x000f260000000800 */
        /* <DEDUP_REMOVED lines=9> */
[----:B----4-:R-:W4:Y:S04]  /*68a40*/  LDL.LU.64 R184, [R1+0x26b8] ;  /* 0x0026b80001b87983 */ /* 0x010f280000300a00 */
[----:B------:R-:W-:Y:S04]  /*68a50*/  LDGSTS.E [R4+0x24600], desc[UR60][R182.64], P0 ;  /* 0x24600000b6047fae */ /* 0x000fe8000812187c */
[----:B------:R-:W-:Y:S04]  /*68a60*/  LDGSTS.E [R4+0x24a00], desc[UR60][R180.64], P0 ;  /* 0x24a00000b4047fae */ /* 0x000fe8000812187c */
[----:B------:R-:W-:Y:S04]  /*68a70*/  LDGSTS.E [R4+0x24e00], desc[UR60][R178.64], P0 ;  /* 0x24e00000b2047fae */ /* 0x000fe8000812187c */
[----:B------:R-:W4:Y:S04]  /*68a80*/  LDL.LU.64 R182, [R1+0x26b0] ;  /* 0x0026b00001b67983 */ /* 0x000f280000300a00 */
[----:B------:R-:W4:Y:S04]  /*68a90*/  LDL.LU.64 R180, [R1+0x26a8] ;  /* 0x0026a80001b47983 */ /* 0x000f280000300a00 */
[----:B------:R-:W4:Y:S04]  /*68aa0*/  LDL.LU.64 R178, [R1+0x26a0] ;  /* 0x0026a00001b27983 */ /* 0x000f280000300a00 */
[----:B------:R-:W-:Y:S04]  /*68ab0*/  LDGSTS.E [R4+0x25200], desc[UR60][R176.64], P0 ;  /* 0x25200000b0047fae */ /* 0x000fe8000812187c */
[----:B------:R-:W-:Y:S04]  /*68ac0*/  LDGSTS.E [R4+0x25600], desc[UR60][R14.64], P0 ;  /* 0x256000000e047fae */ /* 0x000fe8000812187c */
[----:B------:R-:W-:Y:S04]  /*68ad0*/  LDGSTS.E [R4+0x25a00], desc[UR60][R166.64], P0 ;  /* 0x25a00000a6047fae */ /* 0x000fe8000812187c */
[----:B------:R-:W4:Y:S04]  /*68ae0*/  LDL.LU.64 R176, [R1+0x2698] ;  /* 0x0026980001b07983 */ /* 0x000f280000300a00 */
[----:B------:R-:W2:Y:S04]  /*68af0*/  LDL.LU R152, [R1+0xe04] ;  /* 0x000e040001987983 */ /* 0x000ea80000300800 */
[----:B------:R-:W3:Y:S04]  /*68b00*/  LDL.LU R14, [R1+0xe08] ;  /* 0x000e0800010e7983 */ /* 0x000ee80000300800 */
[----:B------:R-:W4:Y:S04]  /*68b10*/  LDL.LU R15, [R1+0xe44] ;  /* 0x000e4400010f7983 */ /* 0x000f280000300800 */
[----:B------:R-:W4:Y:S04]  /*68b20*/  LDL.LU R13, [R1+0xe48] ;  /* 0x000e4800010d7983 */ /* 0x000f280000300800 */
[----:B------:R-:W4:Y:S04]  /*68b30*/  LDL.LU R21, [R1+0xe84] ;  /* 0x000e840001157983 */ /* 0x000f280000300800 */
[----:B------:R-:W4:Y:S04]  /*68b40*/  LDL.LU R20, [R1+0xe88] ;  /* 0x000e880001147983 */ /* 0x000f280000300800 */
[----:B------:R-:W-:Y:S04]  /*68b50*/  LDGSTS.E [R4+0x25e00], desc[UR60][R18.64], P0 ;  /* 0x25e0000012047fae */ /* 0x000fe8000812187c */
[----:B------:R-:W-:Y:S04]  /*68b60*/  LDGSTS.E [R4+0x26200], desc[UR60][R164.64], P0 ;  /* 0x26200000a4047fae */ /* 0x000fe8000812187c */
[----:B------:R-:W-:Y:S04]  /*68b70*/  LDGSTS.E [R4+0x26600], desc[UR60][R162.64], P0 ;  /* 0x26600000a2047fae */ /* 0x000fe8000812187c */
[----:B------:R-:W4:Y:S04]  /*68b80*/  LDL.LU R19, [R1+0xec4] ;  /* 0x000ec40001137983 */ /* 0x000f280000300800 */
[----:B------:R-:W4:Y:S04]  /*68b90*/  LDL.LU R18, [R1+0xec8] ;  /* 0x000ec80001127983 */ /* 0x000f280000300800 */
[----:B------:R-:W-:Y:S04]  /*68ba0*/  LDGSTS.E [R4+0x26a00], desc[UR60][R160.64], P0 ;  /* 0x26a00000a0047fae */ /* 0x000fe8000812187c */
[----:B------:R-:W-:Y:S04]  /*68bb0*/  LDGSTS.E [R4+0x26e00], desc[UR60][R158.64], P0 ;  /* 0x26e000009e047fae */ /* 0x000fe8000812187c */
[----:B------:R-:W-:Y:S04]  /*68bc0*/  LDGSTS.E [R4+0x27200], desc[UR60][R22.64], P0 ;  /* 0x2720000016047fae */ /* 0x000fe8000812187c */
[----:B------:R-:W-:Y:S01]  /*68bd0*/  LDGSTS.E [R4+0x27600], desc[UR60][R16.64], P0 ;  /* 0x2760000010047fae */ /* 0x000fe2000812187c */
[----:B------:R-:W-:-:S03]  /*68be0*/  IMAD.IADD R3, R3, 0x1, R12 ;  /* 0x0000000103037824 */ /* 0x000fc600078e020c */
[----:B------:R1:W-:Y:S04]  /*68bf0*/  LDGSTS.E [R4+0x27a00], desc[UR60][R10.64], P0 ;  /* 0x27a000000a047fae */ /* 0x0003e8000812187c */
[----:B------:R-:W-:Y:S04]  /*68c00*/  LDGSTS.E [R4+0x27e00], desc[UR60][R174.64], P0 ;  /* 0x27e00000ae047fae */ /* 0x000fe8000812187c */
[----:B-1----:R-:W4:Y:S04]  /*68c10*/  LDL.LU R16, [R1+0xf08] ;  /* 0x000f080001107983 */ /* 0x002f280000300800 */
[----:B------:R-:W4:Y:S01]  /*68c20*/  LDL.LU R23, [R1+0xf04] ;  /* 0x000f040001177983 */ /* 0x000f220000300800 */
[----:B------:R-:W-:-:S03]  /*68c30*/  IMAD.MOV.U32 R10, RZ, RZ, R171 ;  /* 0x000000ffff0a7224 */ /* 0x000fc600078e00ab */
[----:B------:R-:W4:Y:S01]  /*68c40*/  LDL.LU R22, [R1+0xf44] ;  /* 0x000f440001167983 */ /* 0x000f220000300800 */
[----:B------:R-:W-:-:S03]  /*68c50*/  IMAD.MOV.U32 R11, RZ, RZ, R172 ;  /* 0x000000ffff0b7224 */ /* 0x000fc600078e00ac */
[----:B------:R-:W4:Y:S04]  /*68c60*/  LDL.LU R17, [R1+0xf48] ;  /* 0x000f480001117983 */ /* 0x000f280000300800 */
[----:B------:R1:W-:Y:S01]  /*68c70*/  LDGSTS.E [R3+0x280], desc[UR60][R10.64], P0 ;  /* 0x002800000a037fae */ /* 0x0003e2000812187c */
[----:B---3--:R-:W-:-:S05]  /*68c80*/  IADD3 R14, P1, R14, R5, RZ ;  /* 0x000000050e0e7210 */ /* 0x008fca0007f3e0ff */
[----:B--2---:R-:W-:Y:S01]  /*68c90*/  IMAD.X R152, R152, 0x1, R0, P1 ;  /* 0x0000000198987824 */ /* 0x004fe200008e0600 */
[----:B----4-:R-:W-:Y:S01]  /*68ca0*/  IADD3 R13, P2, R13, R5, RZ ;  /* 0x000000050d0d7210 */ /* 0x010fe20007f5e0ff */
[----:B-1----:R-:W-:Y:S02]  /*68cb0*/  IMAD.MOV.U32 R10, RZ, RZ, R14 ;  /* 0x000000ffff0a7224 */ /* 0x002fe400078e000e */
[----:B------:R-:W-:Y:S01]  /*68cc0*/  IMAD.MOV.U32 R11, RZ, RZ, R152 ;  /* 0x000000ffff0b7224 */ /* 0x000fe200078e0098 */
[----:B------:R-:W-:Y:S01]  /*68cd0*/  IADD3.X R15, R15, R0, RZ, P2, !PT ;  /* 0x000000000f0f7210 */ /* 0x000fe200017fe4ff */
[----:B------:R1:W-:Y:S04]  /*68ce0*/  STL [R1+0xe08], R14 ;  /* 0x000e080e01007387 */ /* 0x0003e80000100800 */
[----:B------:R-:W-:Y:S04]  /*68cf0*/  STL [R1+0xe04], R152 ;  /* 0x000e049801007387 */ /* 0x000fe80000100800 */
[----:B------:R-:W-:Y:S04]  /*68d00*/  STL [R1+0xe48], R13 ;  /* 0x000e480d01007387 */ /* 0x000fe80000100800 */
[----:B-1----:R-:W2:Y:S04]  /*68d10*/  LDL.LU R14, [R1+0xf88] ;  /* 0x000f8800010e7983 */ /* 0x002ea80000300800 */
[----:B------:R1:W-:Y:S04]  /*68d20*/  LDGSTS.E [R3+0x680], desc[UR60][R10.64], P0 ;  /* 0x006800000a037fae */ /* 0x0003e8000812187c */
[----:B------:R3:W-:Y:S01]  /*68d30*/  STL [R1+0xe44], R15 ;  /* 0x000e440f01007387 */ /* 0x0007e20000100800 */
[----:B-1----:R-:W-:-:S02]  /*68d40*/  IMAD.MOV.U32 R11, RZ, RZ, R15 ;  /* 0x000000ffff0b7224 */ /* 0x002fc400078e000f */
[----:B------:R-:W-:Y:S01]  /*68d50*/  IMAD.MOV.U32 R10, RZ, RZ, R13 ;  /* 0x000000ffff0a7224 */ /* 0x000fe200078e000d */
[----:B---3--:R-:W3:Y:S04]  /*68d60*/  LDL.LU R15, [R1+0xf84] ;  /* 0x000f8400010f7983 */ /* 0x008ee80000300800 */
[----:B------:R-:W4:Y:S04]  /*68d70*/  LDL.LU R13, [R1+0xfc4] ;  /* 0x000fc400010d7983 */ /* 0x000f280000300800 */
[----:B------:R-:W4:Y:S01]  /*68d80*/  LDL.LU R4, [R1+0xfc8] ;  /* 0x000fc80001047983 */ /* 0x000f220000300800 */
[----:B------:R-:W-:-:S02]  /*68d90*/  IADD3 R20, P1, R20, R5, RZ ;  /* 0x0000000514147210 */ /* 0x000fc40007f3e0ff */
[-C--:B------:R-:W-:Y:S01]  /*68da0*/  IADD3 R18, P2, R18, R5.reuse, RZ ;  /* 0x0000000512127210 */ /* 0x080fe20007f5e0ff */
[----:B------:R1:W-:Y:S02]  /*68db0*/  LDGSTS.E [R3+0xa80], desc[UR60][R10.64], P0 ;  /* 0x00a800000a037fae */ /* 0x0003e4000812187c */
[--C-:B------:R-:W-:Y:S02]  /*68dc0*/  IMAD.X R21, R21, 0x1, R0.reuse, P1 ;  /* 0x0000000115157824 */ /* 0x100fe400008e0600 */
[----:B------:R-:W-:Y:S01]  /*68dd0*/  IMAD.X R19, R19, 0x1, R0, P2 ;  /* 0x0000000113137824 */ /* 0x000fe200010e0600 */
[----:B------:R1:W-:Y:S01]  /*68de0*/  STL [R1+0xe88], R20 ;  /* 0x000e881401007387 */ /* 0x0003e20000100800 */
[----:B------:R-:W-:-:S03]  /*68df0*/  IADD3 R16, P1, R16, R5, RZ ;  /* 0x0000000510107210 */ /* 0x000fc60007f3e0ff */
[----:B------:R1:W-:Y:S02]  /*68e00*/  STL [R1+0xe84], R21 ;  /* 0x000e841501007387 */ /* 0x0003e40000100800 */
[----:B-1----:R-:W-:Y:S01]  /*68e10*/  MOV R10, R20 ;  /* 0x00000014000a7202 */ /* 0x002fe20000000f00 */
[----:B------:R-:W-:Y:S01]  /*68e20*/  IMAD.MOV.U32 R11, RZ, RZ, R21 ;  /* 0x000000ffff0b7224 */ /* 0x000fe200078e0015 */
[----:B------:R-:W-:Y:S01]  /*68e30*/  STL [R1+0xec8], R18 ;  /* 0x000ec81201007387 */ /* 0x000fe20000100800 */
[----:B------:R-:W-:-:S03]  /*68e40*/  IMAD.X R23, R23, 0x1, R0, P1 ;  /* 0x0000000117177824 */ /* 0x000fc600008e0600 */
[----:B------:R-:W4:Y:S01]  /*68e50*/  LDL.LU R20, [R1+0x1008] ;  /* 0x0010080001147983 */ /* 0x000f220000300800 */
[----:B------:R-:W-:-:S03]  /*68e60*/  IADD3 R17, P2, R17, R5, RZ ;  /* 0x0000000511117210 */ /* 0x000fc60007f5e0ff */
[----:B------:R1:W-:Y:S04]  /*68e70*/  LDGSTS.E [R3+0xe80], desc[UR60][R10.64], P0 ;  /* 0x00e800000a037fae */ /* 0x0003e8000812187c */
[----:B------:R1:W-:Y:S04]  /*68e80*/  STL [R1+0xec4], R19 ;  /* 0x000ec41301007387 */ /* 0x0003e80000100800 */
[----:B------:R-:W4:Y:S01]  /*68e90*/  LDL.LU R21, [R1+0x1004] ;  /* 0x0010040001157983 */ /* 0x000f220000300800 */
[----:B-1----:R-:W-:Y:S02]  /*68ea0*/  IMAD.MOV.U32 R10, RZ, RZ, R18 ;  /* 0x000000ffff0a7224 */ /* 0x002fe400078e0012 */
[----:B------:R-:W-:-:S02]  /*68eb0*/  IMAD.MOV.U32 R11, RZ, RZ, R19 ;  /* 0x000000ffff0b7224 */ /* 0x000fc400078e0013 */
[----:B------:R-:W4:Y:S01]  /*68ec0*/  LDL.LU R19, [R1+0x1044] ;  /* 0x0010440001137983 */ /* 0x000f220000300800 */
[----:B------:R-:W-:-:S03]  /*68ed0*/  IMAD.X R22, R22, 0x1, R0, P2 ;  /* 0x0000000116167824 */ /* 0x000fc600010e0600 */
[----:B------:R-:W4:Y:S04]  /*68ee0*/  LDL.LU R18, [R1+0x1048] ;  /* 0x0010480001127983 */ /* 0x000f280000300800 */
[----:B------:R1:W-:Y:S04]  /*68ef0*/  LDGSTS.E [R3+0x1280], desc[UR60][R10.64], P0 ;  /* 0x012800000a037fae */ /* 0x0003e8000812187c */
[----:B------:R1:W-:Y:S04]  /*68f00*/  STL [R1+0xf08], R16 ;  /* 0x000f081001007387 */ /* 0x0003e80000100800 */
[----:B------:R1:W-:Y:S02]  /*68f10*/  STL [R1+0xf04], R23 ;  /* 0x000f041701007387 */ /* 0x0003e40000100800 */
[----:B-1----:R-:W-:Y:S01]  /*68f20*/  IMAD.MOV.U32 R10, RZ, RZ, R16 ;  /* 0x000000ffff0a7224 */ /* 0x002fe200078e0010 */
[----:B------:R-:W-:Y:S01]  /*68f30*/  MOV R11, R23 ;  /* 0x00000017000b7202 */ /* 0x000fe20000000f00 */
[----:B------:R-:W-:Y:S04]  /*68f40*/  STL [R1+0xf48], R17 ;  /* 0x000f481101007387 */ /* 0x000fe80000100800 */
[----:B------:R-:W4:Y:S04]  /*68f50*/  LDL.LU R16, [R1+0x1088] ;  /* 0x0010880001107983 */ /* 0x000f280000300800 */
[----:B------:R1:W-:Y:S04]  /*68f60*/  STL [R1+0xf44], R22 ;  /* 0x000f441601007387 */ /* 0x0003e80000100800 */
[----:B------:R1:W-:Y:S04]  /*68f70*/  LDGSTS.E [R3+0x1680], desc[UR60][R10.64], P0 ;  /* 0x016800000a037fae */ /* 0x0003e8000812187c */
[----:B------:R-:W4:Y:S01]  /*68f80*/  LDL.LU R23, [R1+0x1084] ;  /* 0x0010840001177983 */ /* 0x000f220000300800 */
[----:B-1----:R-:W-:-:S02]  /*68f90*/  IMAD.MOV.U32 R11, RZ, RZ, R22 ;  /* 0x000000ffff0b7224 */ /* 0x002fc400078e0016 */
[----:B------:R-:W-:Y:S01]  /*68fa0*/  IMAD.MOV.U32 R10, RZ, RZ, R17 ;  /* 0x000000ffff0a7224 */ /* 0x000fe200078e0011 */
[----:B------:R-:W4:Y:S04]  /*68fb0*/  LDL.LU R22, [R1+0x10c4] ;  /* 0x0010c40001167983 */ /* 0x000f280000300800 */
[----:B------:R-:W4:Y:S04]  /*68fc0*/  LDL.LU R17, [R1+0x10c8] ;  /* 0x0010c80001117983 */ /* 0x000f280000300800 */
[----:B------:R1:W-:Y:S01]  /*68fd0*/  LDGSTS.E [R3+0x1a80], desc[UR60][R10.64], P0 ;  /* 0x01a800000a037fae */ /* 0x0003e2000812187c */
[----:B--2---:R-:W-:-:S05]  /*68fe0*/  IADD3 R14, P1, R14, R5, RZ ;  /* 0x000000050e0e7210 */ /* 0x004fca0007f3e0ff */
[----:B-1----:R-:W-:Y:S01]  /*68ff0*/  IMAD.MOV.U32 R10, RZ, RZ, R14 ;  /* 0x000000ffff0a7224 */ /* 0x002fe200078e000e */
[----:B------:R1:W-:Y:S01]  /*69000*/  STL [R1+0xf88], R14 ;  /* 0x000f880e01007387 */ /* 0x0003e20000100800 */
[----:B---3--:R-:W-:Y:S01]  /*69010*/  IMAD.X R15, R15, 0x1, R0, P1 ;  /* 0x000000010f0f7824 */ /* 0x008fe200008e0600 */
[----:B----4-:R-:W-:-:S03]  /*69020*/  IADD3 R4, P2, R4, R5, RZ ;  /* 0x0000000504047210 */ /* 0x010fc60007f5e0ff */
[----:B------:R-:W-:Y:S01]  /*69030*/  IMAD.MOV.U32 R11, RZ, RZ, R15 ;  /* 0x000000ffff0b7224 */ /* 0x000fe200078e000f */
[----:B------:R2:W-:Y:S01]  /*69040*/  STL [R1+0xf84], R15 ;  /* 0x000f840f01007387 */ /* 0x0005e20000100800 */
[----:B------:R-:W-:-:S03]  /*69050*/  IMAD.X R13, R13, 0x1, R0, P2 ;  /* 0x000000010d0d7824 */ /* 0x000fc600010e0600 */
[----:B------:R-:W-:Y:S04]  /*69060*/  STL [R1+0xfc8], R4 ;  /* 0x000fc80401007387 */ /* 0x000fe80000100800 */
[----:B-1----:R-:W3:Y:S04]  /*69070*/  LDL.LU R14, [R1+0x1108] ;  /* 0x00110800010e7983 */ /* 0x002ee80000300800 */
[----:B------:R1:W-:Y:S04]  /*69080*/  STL [R1+0xfc4], R13 ;  /* 0x000fc40d01007387 */ /* 0x0003e80000100800 */
[----:B------:R4:W-:Y:S04]  /*69090*/  LDGSTS.E [R3+0x1e80], desc[UR60][R10.64], P0 ;  /* 0x01e800000a037fae */ /* 0x0009e8000812187c */
[----:B--2---:R-:W2:Y:S01]  /*690a0*/  LDL.LU R15, [R1+0x1104] ;  /* 0x00110400010f7983 */ /* 0x004ea20000300800 */
[----:B----4-:R-:W-:Y:S01]  /*690b0*/  IMAD.MOV.U32 R11, RZ, RZ, R13 ;  /* 0x000000ffff0b7224 */ /* 0x010fe200078e000d */
[----:B------:R-:W-:-:S02]  /*690c0*/  MOV R10, R4 ;  /* 0x00000004000a7202 */ /* 0x000fc40000000f00 */
[----:B-1----:R-:W4:Y:S04]  /*690d0*/  LDL.LU R13, [R1+0x1144] ;  /* 0x00114400010d7983 */ /* 0x002f280000300800 */
[----:B------:R-:W4:Y:S01]  /*690e0*/  LDL.LU R4, [R1+0x1148] ;  /* 0x0011480001047983 */ /* 0x000f220000300800 */
[----:B------:R-:W-:-:S03]  /*690f0*/  IADD3 R20, P1, R20, R5, RZ ;  /* 0x0000000514147210 */ /* 0x000fc60007f3e0ff */
[----:B------:R1:W-:Y:S02]  /*69100*/  LDGSTS.E [R3+0x2280], desc[UR60][R10.64], P0 ;  /* 0x022800000a037fae */ /* 0x0003e4000812187c */
[--C-:B------:R-:W-:Y:S01]  /*69110*/  IMAD.X R21, R21, 0x1, R0.reuse, P1 ;  /* 0x0000000115157824 */ /* 0x100fe200008e0600 */
[----:B------:R-:W-:Y:S01]  /*69120*/  IADD3 R18, P2, R18, R5, RZ ;  /* 0x0000000512127210 */ /* 0x000fe20007f5e0ff */
[----:B------:R1:W-:Y:S04]  /*69130*/  STL [R1+0x1008], R20 ;  /* 0x0010081401007387 */ /* 0x0003e80000100800 */
[----:B------:R-:W-:Y:S01]  /*69140*/  IMAD.X R19, R19, 0x1, R0, P2 ;  /* 0x0000000113137824 */ /* 0x000fe200010e0600 */
[----:B------:R1:W-:Y:S02]  /*69150*/  STL [R1+0x1004], R21 ;  /* 0x0010041501007387 */ /* 0x0003e40000100800 */
[----:B-1----:R-:W-:-:S02]  /*69160*/  IMAD.MOV.U32 R10, RZ, RZ, R20 ;  /* 0x000000ffff0a7224 */ /* 0x002fc400078e0014 */
[----:B------:R-:W-:Y:S01]  /*69170*/  IMAD.MOV.U32 R11, RZ, RZ, R21 ;  /* 0x000000ffff0b7224 */ /* 0x000fe200078e0015 */
[----:B------:R-:W-:Y:S04]  /*69180*/  STL [R1+0x1048], R18 ;  /* 0x0010481201007387 */ /* 0x000fe80000100800 */
[----:B------:R-:W4:Y:S04]  /*69190*/  LDL.LU R20, [R1+0x1188] ;  /* 0x0011880001147983 */ /* 0x000f280000300800 */
[----:B------:R1:W-:Y:S01]  /*691a0*/  LDGSTS.E [R3+0x2680], desc[UR60][R10.64], P0 ;  /* 0x026800000a037fae */ /* 0x0003e2000812187c */
[----:B------:R-:W-:-:S03]  /*691b0*/  IADD3 R16, P1, R16, R5, RZ ;  /* 0x0000000510107210 */ /* 0x000fc60007f3e0ff */
[----:B------:R1:W-:Y:S04]  /*691c0*/  STL [R1+0x1044], R19 ;  /* 0x0010441301007387 */ /* 0x0003e80000100800 */
[----:B------:R-:W4:Y:S01]  /*691d0*/  LDL.LU R21, [R1+0x1184] ;  /* 0x0011840001157983 */ /* 0x000f220000300800 */
[----:B-1----:R-:W-:Y:S01]  /*691e0*/  IMAD.MOV.U32 R10, RZ, RZ, R18 ;  /* 0x000000ffff0a7224 */ /* 0x002fe200078e0012 */
[----:B------:R-:W-:Y:S02]  /*691f0*/  MOV R11, R19 ;  /* 0x00000013000b7202 */ /* 0x000fe40000000f00 */
[----:B------:R-:W4:Y:S01]  /*69200*/  LDL.LU R19, [R1+0x11c4] ;  /* 0x0011c40001137983 */ /* 0x000f220000300800 */
[----:B------:R-:W-:-:S03]  /*69210*/  IMAD.X R23, R23, 0x1, R0, P1 ;  /* 0x0000000117177824 */ /* 0x000fc600008e0600 */
[----:B------:R-:W4:Y:S04]  /*69220*/  LDL.LU R18, [R1+0x11c8] ;  /* 0x0011c80001127983 */ /* 0x000f280000300800 */
[----:B------:R1:W-:Y:S01]  /*69230*/  LDGSTS.E [R3+0x2a80], desc[UR60][R10.64], P0 ;  /* 0x02a800000a037fae */ /* 0x0003e2000812187c */
[----:B------:R-:W-:-:S03]  /*69240*/  IADD3 R17, P2, R17, R5, RZ ;  /* 0x0000000511117210 */ /* 0x000fc60007f5e0ff */
[----:B------:R1:W-:Y:S02]  /*69250*/  STL [R1+0x1088], R16 ;  /* 0x0010881001007387 */ /* 0x0003e40000100800 */
[----:B-1----:R-:W-:Y:S02]  /*69260*/  IMAD.MOV.U32 R10, RZ, RZ, R16 ;  /* 0x000000ffff0a7224 */ /* 0x002fe400078e0010 */
[----:B------:R1:W-:Y:S01]  /*69270*/  STL [R1+0x1084], R23 ;  /* 0x0010841701007387 */ /* 0x0003e20000100800 */
[----:B------:R-:W-:Y:S02]  /*69280*/  IMAD.X R22, R22, 0x1, R0, P2 ;  /* 0x0000000116167824 */ /* 0x000fe400010e0600 */
[----:B------:R-:W-:Y:S01]  /*69290*/  IMAD.MOV.U32 R11, RZ, RZ, R23 ;  /* 0x000000ffff0b7224 */ /* 0x000fe200078e0017 */
[----:B------:R-:W-:Y:S04]  /*692a0*/  STL [R1+0x10c8], R17 ;  /* 0x0010c81101007387 */ /* 0x000fe80000100800 */
[----:B------:R-:W4:Y:S04]  /*692b0*/  LDL.LU R16, [R1+0x1208] ;  /* 0x0012080001107983 */ /* 0x000f280000300800 */
[----:B------:R1:W-:Y:S04]  /*692c0*/  STL [R1+0x10c4], R22 ;  /* 0x0010c41601007387 */ /* 0x0003e80000100800 */
[----:B------:R1:W-:Y:S04]  /*692d0*/  LDGSTS.E [R3+0x2e80], desc[UR60][R10.64], P0 ;  /* 0x02e800000a037fae */ /* 0x0003e8000812187c */
[----:B-1----:R-:W4:Y:S01]  /*692e0*/  LDL.LU R23, [R1+0x1204] ;  /* 0x0012040001177983 */ /* 0x002f220000300800 */
[----:B------:R-:W-:-:S02]  /*692f0*/  IMAD.MOV.U32 R11, RZ, RZ, R22 ;  /* 0x000000ffff0b7224 */ /* 0x000fc400078e0016 */
[----:B------:R-:W-:Y:S01]  /*69300*/  IMAD.MOV.U32 R10, RZ, RZ, R17 ;  /* 0x000000ffff0a7224 */ /* 0x000fe200078e0011 */
[----:B------:R-:W4:Y:S04]  /*69310*/  LDL.LU R22, [R1+0x1244] ;  /* 0x0012440001167983 */ /* 0x000f280000300800 */
[----:B------:R-:W4:Y:S04]  /*69320*/  LDL.LU R17, [R1+0x1248] ;  /* 0x0012480001117983 */ /* 0x000f280000300800 */
[----:B------:R1:W-:Y:S01]  /*69330*/  LDGSTS.E [R3+0x3280], desc[UR60][R10.64], P0 ;  /* 0x032800000a037fae */ /* 0x0003e2000812187c */
[----:B---3--:R-:W-:-:S05]  /*69340*/  IADD3 R14, P1, R14, R5, RZ ;  /* 0x000000050e0e7210 */ /* 0x008fca0007f3e0ff */
[----:B------:R3:W-:Y:S01]  /*69350*/  STL [R1+0x1108], R14 ;  /* 0x0011080e01007387 */ /* 0x0007e20000100800 */
[----:B-1----:R-:W-:Y:S01]  /*69360*/  IMAD.MOV.U32 R10, RZ, RZ, R14 ;  /* 0x000000ffff0a7224 */ /* 0x002fe200078e000e */
[----:B--2---:R-:W-:-:S05]  /*69370*/  IADD3.X R15, R15, R0, RZ, P1, !PT ;  /* 0x000000000f0f7210 */ /* 0x004fca0000ffe4ff */
[----:B------:R-:W-:Y:S01]  /*69380*/  IMAD.MOV.U32 R11, RZ, RZ, R15 ;  /* 0x000000ffff0b7224 */ /* 0x000fe200078e000f */
[----:B------:R1:W-:Y:S04]  /*69390*/  STL [R1+0x1104], R15 ;  /* 0x0011040f01007387 */ /* 0x0003e80000100800 */
[----:B------:R2:W-:Y:S01]  /*693a0*/  LDGSTS.E [R3+0x3680], desc[UR60][R10.64], P0 ;  /* 0x036800000a037fae */ /* 0x0005e2000812187c */
[----:B----4-:R-:W-:-:S05]  /*693b0*/  IADD3 R4, P2, R4, R5, RZ ;  /* 0x0000000504047210 */ /* 0x010fca0007f5e0ff */
[----:B------:R-:W-:Y:S01]  /*693c0*/  IMAD.X R13, R13, 0x1, R0, P2 ;  /* 0x000000010d0d7824 */ /* 0x000fe200010e0600 */
[----:B------:R-:W-:Y:S04]  /*693d0*/  STL [R1+0x1148], R4 ;  /* 0x0011480401007387 */ /* 0x000fe80000100800 */
[----:B---3--:R-:W3:Y:S01]  /*693e0*/  LDL.LU R14, [R1+0x1288] ;  /* 0x00128800010e7983 */ /* 0x008ee20000300800 */
[----:B--2---:R-:W-:-:S03]  /*693f0*/  IMAD.MOV.U32 R11, RZ, RZ, R13 ;  /* 0x000000ffff0b7224 */ /* 0x004fc600078e000d */
[----:B------:R2:W-:Y:S01]  /*69400*/  STL [R1+0x1144], R13 ;  /* 0x0011440d01007387 */ /* 0x0005e20000100800 */
[----:B------:R-:W-:-:S03]  /*69410*/  IMAD.MOV.U32 R10, RZ, RZ, R4 ;  /* 0x000000ffff0a7224 */ /* 0x000fc600078e0004 */
[----:B-1----:R-:W4:Y:S04]  /*69420*/  LDL.LU R15, [R1+0x1284] ;  /* 0x00128400010f7983 */ /* 0x002f280000300800 */
[----:B------:R1:W-:Y:S04]  /*69430*/  LDGSTS.E [R3+0x3a80], desc[UR60][R10.64], P0 ;  /* 0x03a800000a037fae */ /* 0x0003e8000812187c */
[----:B--2---:R-:W2:Y:S04]  /*69440*/  LDL.LU R13, [R1+0x12c4] ;  /* 0x0012c400010d7983 */ /* 0x004ea80000300800 */
[----:B------:R-:W2:Y:S01]  /*69450*/  LDL.LU R4, [R1+0x12c8] ;  /* 0x0012c80001047983 */ /* 0x000ea20000300800 */
[----:B------:R-:W-:-:S05]  /*69460*/  IADD3 R20, P1, R20, R5, RZ ;  /* 0x0000000514147210 */ /* 0x000fca0007f3e0ff */
[----:B------:R-:W-:Y:S02]  /*69470*/  IMAD.X R21, R21, 0x1, R0, P1 ;  /* 0x0000000115157824 */ /* 0x000fe400008e0600 */
[----:B-1----:R-:W-:Y:S02]  /*69480*/  IMAD.MOV.U32 R10, RZ, RZ, R20 ;  /* 0x000000ffff0a7224 */ /* 0x002fe400078e0014 */
[----:B------:R-:W-:Y:S01]  /*69490*/  IMAD.MOV.U32 R11, RZ, RZ, R21 ;  /* 0x000000ffff0b7224 */ /* 0x000fe200078e0015 */
[----:B------:R-:W-:Y:S01]  /*694a0*/  IADD3 R18, P2, R18, R5, RZ ;  /* 0x0000000512127210 */ /* 0x000fe20007f5e0ff */
[----:B------:R1:W-:Y:S03]  /*694b0*/  STL [R1+0x1188], R20 ;  /* 0x0011881401007387 */ /* 0x0003e60000100800 */
[----:B------:R-:W-:Y:S01]  /*694c0*/  IADD3.X R19, R19, R0, RZ, P2, !PT ;  /* 0x0000000013137210 */ /* 0x000fe200017fe4ff */
[----:B------:R1:W-:Y:S04]  /*694d0*/  LDGSTS.E [R3+0x3e80], desc[UR60][R10.64], P0 ;  /* 0x03e800000a037fae */ /* 0x0003e8000812187c */
[----:B------:R1:W-:Y:S04]  /*694e0*/  STL [R1+0x1184], R21 ;  /* 0x0011841501007387 */ /* 0x0003e80000100800 */
[----:B------:R-:W-:Y:S01]  /*694f0*/  STL [R1+0x11c8], R18 ;  /* 0x0011c81201007387 */ /* 0x000fe20000100800 */
[----:B-1----:R-:W-:-:S03]  /*69500*/  IMAD.MOV.U32 R10, RZ, RZ, R18 ;  /* 0x000000ffff0a7224 */ /* 0x002fc600078e0012 */
[----:B------:R-:W2:Y:S01]  /*69510*/  LDL.LU R20, [R1+0x1308] ;  /* 0x0013080001147983 */ /* 0x000ea20000300800 */
[----:B------:R-:W-:Y:S01]  /*69520*/  IMAD.MOV.U32 R11, RZ, RZ, R19 ;  /* 0x000000ffff0b7224 */ /* 0x000fe200078e0013 */
[----:B------:R-:W-:Y:S02]  /*69530*/  IADD3 R16, P1, R16, R5, RZ ;  /* 0x0000000510107210 */ /* 0x000fe40007f3e0ff */
[----:B------:R1:W-:Y:S04]  /*69540*/  STL [R1+0x11c4], R19 ;  /* 0x0011c41301007387 */ /* 0x0003e80000100800 */
[----:B------:R-:W2:Y:S04]  /*69550*/  LDL.LU R21, [R1+0x1304] ;  /* 0x0013040001157983 */ /* 0x000ea80000300800 */
[----:B------:R1:W-:Y:S01]  /*69560*/  LDGSTS.E [R3+0x4280], desc[UR60][R10.64], P0 ;  /* 0x042800000a037fae */ /* 0x0003e2000812187c */
[----:B------:R-:W-:-:S03]  /*69570*/  IMAD.X R23, R23, 0x1, R0, P1 ;  /* 0x0000000117177824 */ /* 0x000fc600008e0600 */
[----:B-1----:R-:W2:Y:S04]  /*69580*/  LDL.LU R19, [R1+0x1344] ;  /* 0x0013440001137983 */ /* 0x002ea80000300800 */
[----:B------:R-:W2:Y:S01]  /*69590*/  LDL.LU R18, [R1+0x1348] ;  /* 0x0013480001127983 */ /* 0x000ea20000300800 */
[----:B------:R-:W-:Y:S01]  /*695a0*/  MOV R10, R16 ;  /* 0x00000010000a7202 */ /* 0x000fe20000000f00 */
[----:B------:R-:W-:Y:S01]  /*695b0*/  IMAD.MOV.U32 R11, RZ, RZ, R23 ;  /* 0x000000ffff0b7224 */ /* 0x000fe200078e0017 */
[----:B------:R-:W-:Y:S01]  /*695c0*/  IADD3 R17, P2, R17, R5, RZ ;  /* 0x0000000511117210 */ /* 0x000fe20007f5e0ff */
[----:B------:R1:W-:Y:S04]  /*695d0*/  STL [R1+0x1208], R16 ;  /* 0x0012081001007387 */ /* 0x0003e80000100800 */
[----:B------:R-:W-:Y:S01]  /*695e0*/  IMAD.X R22, R22, 0x1, R0, P2 ;  /* 0x0000000116167824 */ /* 0x000fe200010e0600 */
[----:B------:R-:W-:Y:S04]  /*695f0*/  STL [R1+0x1204], R23 ;  /* 0x0012041701007387 */ /* 0x000fe80000100800 */
[----:B------:R1:W-:Y:S04]  /*69600*/  STL [R1+0x1248], R17 ;  /* 0x0012481101007387 */ /* 0x0003e80000100800 */
[----:B-1----:R-:W2:Y:S04]  /*69610*/  LDL.LU R16, [R1+0x1388] ;  /* 0x0013880001107983 */ /* 0x002ea80000300800 */
[----:B------:R1:W-:Y:S04]  /*69620*/  LDGSTS.E [R3+0x4680], desc[UR60][R10.64], P0 ;  /* 0x046800000a037fae */ /* 0x0003e8000812187c */
[----:B------:R-:W-:Y:S01]  /*69630*/  STL [R1+0x1244], R22 ;  /* 0x0012441601007387 */ /* 0x000fe20000100800 */
[----:B-1----:R-:W-:-:S03]  /*69640*/  IMAD.MOV.U32 R10, RZ, RZ, R17 ;  /* 0x000000ffff0a7224 */ /* 0x002fc600078e0011 */
[----:B------:R-:W2:Y:S01]  /*69650*/  LDL.LU R17, [R1+0x1384] ;  /* 0x0013840001117983 */ /* 0x000ea20000300800 */
[----:B------:R-:W-:-:S03]  /*69660*/  IMAD.MOV.U32 R11, RZ, RZ, R22 ;  /* 0x000000ffff0b7224 */ /* 0x000fc600078e0016 */
[----:B------:R-:W2:Y:S04]  /*69670*/  LDL.LU R153, [R1+0x13c4] ;  /* 0x0013c40001997983 */ /* 0x000ea80000300800 */
[----:B------:R-:W2:Y:S04]  /*69680*/  LDL.LU R152, [R1+0x13c8] ;  /* 0x0013c80001987983 */ /* 0x000ea80000300800 */
[----:B------:R1:W-:Y:S01]  /*69690*/  LDGSTS.E [R3+0x4a80], desc[UR60][R10.64], P0 ;  /* 0x04a800000a037fae */ /* 0x0003e2000812187c */
[----:B---3--:R-:W-:-:S05]  /*696a0*/  IADD3 R14, P1, R14, R5, RZ ;  /* 0x000000050e0e7210 */ /* 0x008fca0007f3e0ff */
[----:B----4-:R-:W-:Y:S01]  /*696b0*/  IMAD.X R15, R15, 0x1, R0, P1 ;  /* 0x000000010f0f7824 */ /* 0x010fe200008e0600 */
[----:B------:R3:W-:Y:S01]  /*696c0*/  STL [R1+0x1288], R14 ;  /* 0x0012880e01007387 */ /* 0x0007e20000100800 */
[----:B-1----:R-:W-:-:S03]  /*696d0*/  IMAD.MOV.U32 R10, RZ, RZ, R14 ;  /* 0x000000ffff0a7224 */ /* 0x002fc600078e000e */
[----:B------:R-:W-:Y:S02]  /*696e0*/  MOV R11, R15 ;  /* 0x0000000f000b7202 */ /* 0x000fe40000000f00 */
[----:B--2---:R-:W-:Y:S01]  /*696f0*/  IADD3 R4, P2, R4, R5, RZ ;  /* 0x0000000504047210 */ /* 0x004fe20007f5e0ff */
[----:B------:R1:W-:Y:S04]  /*69700*/  STL [R1+0x1284], R15 ;  /* 0x0012840f01007387 */ /* 0x0003e80000100800 */
[----:B------:R-:W-:Y:S01]  /*69710*/  IMAD.X R13, R13, 0x1, R0, P2 ;  /* 0x000000010d0d7824 */ /* 0x000fe200010e0600 */
[----:B------:R-:W-:Y:S04]  /*69720*/  STL [R1+0x12c8], R4 ;  /* 0x0012c80401007387 */ /* 0x000fe80000100800 */
[----:B---3--:R-:W2:Y:S04]  /*69730*/  LDL.LU R14, [R1+0x1408] ;  /* 0x00140800010e7983 */ /* 0x008ea80000300800 */
[----:B------:R3:W-:Y:S04]  /*69740*/  STL [R1+0x12c4], R13 ;  /* 0x0012c40d01007387 */ /* 0x0007e80000100800 */
[----:B------:R4:W-:Y:S04]  /*69750*/  LDGSTS.E [R3+0x4e80], desc[UR60][R10.64], P0 ;  /* 0x04e800000a037fae */ /* 0x0009e8000812187c */
[----:B-1----:R-:W2:Y:S01]  /*69760*/  LDL.LU R15, [R1+0x1404] ;  /* 0x00140400010f7983 */ /* 0x002ea20000300800 */
[----:B----4-:R-:W-:-:S02]  /*69770*/  IMAD.MOV.U32 R11, RZ, RZ, R13 ;  /* 0x000000ffff0b7224 */ /* 0x010fc400078e000d */
[----:B------:R-:W-:Y:S01]  /*69780*/  IMAD.MOV.U32 R10, RZ, RZ, R4 ;  /* 0x000000ffff0a7224 */ /* 0x000fe200078e0004 */
[----:B---3--:R-:W3:Y:S04]  /*69790*/  LDL.LU R13, [R1+0x1444] ;  /* 0x00144400010d7983 */ /* 0x008ee80000300800 */
[----:B------:R-:W4:Y:S01]  /*697a0*/  LDL.LU R4, [R1+0x1448] ;  /* 0x0014480001047983 */ /* 0x000f220000300800 */
[----:B------:R-:W-:-:S03]  /*697b0*/  IADD3 R20, P1, R20, R5, RZ ;  /* 0x0000000514147210 */ /* 0x000fc60007f3e0ff */
[----:B------:R1:W-:Y:S02]  /*697c0*/  LDGSTS.E [R3+0x5280], desc[UR60][R10.64], P0 ;  /* 0x052800000a037fae */ /* 0x0003e4000812187c */
[----:B------:R-:W-:Y:S02]  /*697d0*/  IMAD.X R21, R21, 0x1, R0, P1 ;  /* 0x0000000115157824 */ /* 0x000fe400008e0600 */
[----:B------:R1:W-:Y:S04]  /*697e0*/  STL [R1+0x1308], R20 ;  /* 0x0013081401007387 */ /* 0x0003e80000100800 */
[----:B------:R1:W-:Y:S02]  /*697f0*/  STL [R1+0x1304], R21 ;  /* 0x0013041501007387 */ /* 0x0003e40000100800 */
[----:B-1----:R-:W-:Y:S01]  /*69800*/  IMAD.MOV.U32 R10, RZ, RZ, R20 ;  /* 0x000000ffff0a7224 */ /* 0x002fe200078e0014 */
[----:B------:R-:W-:Y:S01]  /*69810*/  IADD3 R18, P2, R18, R5, RZ ;  /* 0x0000000512127210 */ /* 0x000fe20007f5e0ff */
[----:B------:R-:W-:-:S04]  /*69820*/  IMAD.MOV.U32 R11, RZ, RZ, R21 ;  /* 0x000000ffff0b7224 */ /* 0x000fc800078e0015 */
[----:B------:R-:W-:Y:S01]  /*69830*/  IMAD.X R19, R19, 0x1, R0, P2 ;  /* 0x0000000113137824 */ /* 0x000fe200010e0600 */
[----:B------:R-:W-:Y:S04]  /*69840*/  STL [R1+0x1348], R18 ;  /* 0x0013481201007387 */ /* 0x000fe80000100800 */
[----:B------:R-:W3:Y:S04]  /*69850*/  LDL.LU R20, [R1+0x1488] ;  /* 0x0014880001147983 */ /* 0x000ee80000300800 */
[----:B------:R1:W-:Y:S04]  /*69860*/  STL [R1+0x1344], R19 ;  /* 0x0013441301007387 */ /* 0x0003e80000100800 */
[----:B------:R1:W-:Y:S04]  /*69870*/  LDGSTS.E [R3+0x5680], desc[UR60][R10.64], P0 ;  /* 0x056800000a037fae */ /* 0x0003e8000812187c */
[----:B------:R-:W3:Y:S01]  /*69880*/  LDL.LU R21, [R1+0x1484] ;  /* 0x0014840001157983 */ /* 0x000ee20000300800 */
[----:B------:R-:W-:-:S02]  /*69890*/  IADD3 R16, P1, R16, R5, RZ ;  /* 0x0000000510107210 */ /* 0x000fc40007f3e0ff */
[----:B-1----:R-:W-:Y:S01]  /*698a0*/  MOV R10, R18 ;  /* 0x00000012000a7202 */ /* 0x002fe20000000f00 */
[----:B------:R-:W-:Y:S02]  /*698b0*/  IMAD.MOV.U32 R11, RZ, RZ, R19 ;  /* 0x000000ffff0b7224 */ /* 0x000fe400078e0013 */
[----:B------:R-:W3:Y:S04]  /*698c0*/  LDL.LU R19, [R1+0x14c4] ;  /* 0x0014c40001137983 */ /* 0x000ee80000300800 */
[----:B------:R-:W3:Y:S01]  /*698d0*/  LDL.LU R18, [R1+0x14c8] ;  /* 0x0014c80001127983 */ /* 0x000ee20000300800 */
[----:B------:R-:W-:-:S03]  /*698e0*/  IMAD.X R17, R17, 0x1, R0, P1 ;  /* 0x0000000111117824 */ /* 0x000fc600008e0600 */
[----:B------:R-:W-:Y:S01]  /*698f0*/  STL [R1+0x1388], R16 ;  /* 0x0013881001007387 */ /* 0x000fe20000100800 */
[----:B------:R-:W-:-:S03]  /*69900*/  IADD3 R152, P2, R152, R5, RZ ;  /* 0x0000000598987210 */ /* 0x000fc60007f5e0ff */
[----:B------:R1:W-:Y:S02]  /*69910*/  STL [R1+0x1384], R17 ;  /* 0x0013841101007387 */ /* 0x0003e40000100800 */
[----:B------:R-:W-:Y:S02]  /*69920*/  IMAD.X R153, R153, 0x1, R0, P2 ;  /* 0x0000000199997824 */ /* 0x000fe400010e0600 */
[----:B------:R1:W-:Y:S04]  /*69930*/  LDGSTS.E [R3+0x5a80], desc[UR60][R10.64], P0 ;  /* 0x05a800000a037fae */ /* 0x0003e8000812187c */
[----:B------:R-:W-:Y:S04]  /*69940*/  STL [R1+0x13c8], R152 ;  /* 0x0013c89801007387 */ /* 0x000fe80000100800 */
[----:B------:R-:W3:Y:S01]  /*69950*/  LDL.LU R23, [R1+0x1504] ;  /* 0x0015040001177983 */ /* 0x000ee20000300800 */
[----:B-1----:R-:W-:-:S03]  /*69960*/  IMAD.MOV.U32 R10, RZ, RZ, R16 ;  /* 0x000000ffff0a7224 */ /* 0x002fc600078e0010 */
[----:B------:R-:W-:Y:S01]  /*69970*/  STL [R1+0x13c4], R153 ;  /* 0x0013c49901007387 */ /* 0x000fe20000100800 */
[----:B------:R-:W-:-:S03]  /*69980*/  IMAD.MOV.U32 R11, RZ, RZ, R17 ;  /* 0x000000ffff0b7224 */ /* 0x000fc600078e0011 */
[----:B------:R-:W3:Y:S04]  /*69990*/  LDL.LU R22, [R1+0x1508] ;  /* 0x0015080001167983 */ /* 0x000ee80000300800 */
[----:B------:R1:W-:Y:S04]  /*699a0*/  LDGSTS.E [R3+0x5e80], desc[UR60][R10.64], P0 ;  /* 0x05e800000a037fae */ /* 0x0003e8000812187c */
[----:B------:R-:W3:Y:S04]  /*699b0*/  LDL.LU R17, [R1+0x1544] ;  /* 0x0015440001117983 */ /* 0x000ee80000300800 */
[----:B------:R-:W3:Y:S01]  /*699c0*/  LDL.LU R16, [R1+0x1548] ;  /* 0x0015480001107983 */ /* 0x000ee20000300800 */
[----:B-1----:R-:W-:Y:S01]  /*699d0*/  IMAD.MOV.U32 R10, RZ, RZ, R152 ;  /* 0x000000ffff0a7224 */ /* 0x002fe200078e0098 */
[----:B------:R-:W-:-:S05]  /*699e0*/  MOV R11, R153 ;  /* 0x00000099000b7202 */ /* 0x000fca0000000f00 */
[----:B------:R1:W-:Y:S01]  /*699f0*/  LDGSTS.E [R3+0x6280], desc[UR60][R10.64], P0 ;  /* 0x062800000a037fae */ /* 0x0003e2000812187c */
[----:B--2---:R-:W-:-:S05]  /*69a00*/  IADD3 R14, P1, R14, R5, RZ ;  /* 0x000000050e0e7210 */ /* 0x004fca0007f3e0ff */
[----:B-1----:R-:W-:Y:S01]  /*69a10*/  IMAD.MOV.U32 R10, RZ, RZ, R14 ;  /* 0x000000ffff0a7224 */ /* 0x002fe200078e000e */
[----:B------:R1:W-:Y:S01]  /*69a20*/  STL [R1+0x1408], R14 ;  /* 0x0014080e01007387 */ /* 0x0003e20000100800 */
[----:B------:R-:W-:-:S04]  /*69a30*/  IMAD.X R15, R15, 0x1, R0, P1 ;  /* 0x000000010f0f7824 */ /* 0x000fc800008e0600 */
[----:B------:R-:W-:Y:S01]  /*69a40*/  IMAD.MOV.U32 R11, RZ, RZ, R15 ;  /* 0x000000ffff0b7224 */ /* 0x000fe200078e000f */
[----:B------:R2:W-:Y:S04]  /*69a50*/  STL [R1+0x1404], R15 ;  /* 0x0014040f01007387 */ /* 0x0005e80000100800 */
[----:B------:R1:W-:Y:S01]  /*69a60*/  LDGSTS.E [R3+0x6680], desc[UR60][R10.64], P0 ;  /* 0x066800000a037fae */ /* 0x0003e2000812187c */
[----:B----4-:R-:W-:-:S05]  /*69a70*/  IADD3 R4, P2, R4, R5, RZ ;  /* 0x0000000504047210 */ /* 0x010fca0007f5e0ff */
[----:B---3--:R-:W-:Y:S01]  /*69a80*/  IMAD.X R13, R13, 0x1, R0, P2 ;  /* 0x000000010d0d7824 */ /* 0x008fe200010e0600 */
[----:B------:R-:W-:Y:S01]  /*69a90*/  STL [R1+0x1448], R4 ;  /* 0x0014480401007387 */ /* 0x000fe20000100800 */
[----:B-1----:R-:W-:-:S03]  /*69aa0*/  IMAD.MOV.U32 R10, RZ, RZ, R4 ;  /* 0x000000ffff0a7224 */ /* 0x002fc600078e0004 */
[----:B------:R-:W3:Y:S01]  /*69ab0*/  LDL.LU R14, [R1+0x1588] ;  /* 0x00158800010e7983 */ /* 0x000ee20000300800 */
[----:B------:R-:W-:-:S03]  /*69ac0*/  IMAD.MOV.U32 R11, RZ, RZ, R13 ;  /* 0x000000ffff0b7224 */ /* 0x000fc600078e000d */
[----:B------:R1:W-:Y:S04]  /*69ad0*/  STL [R1+0x1444], R13 ;  /* 0x0014440d01007387 */ /* 0x0003e80000100800 */
[----:B--2---:R-:W2:Y:S04]  /*69ae0*/  LDL.LU R15, [R1+0x1584] ;  /* 0x00158400010f7983 */ /* 0x004ea80000300800 */
[----:B------:R4:W-:Y:S04]  /*69af0*/  LDGSTS.E [R3+0x6a80], desc[UR60][R10.64], P0 ;  /* 0x06a800000a037fae */ /* 0x0009e8000812187c */
[----:B-1----:R-:W2:Y:S04]  /*69b00*/  LDL.LU R13, [R1+0x15c4] ;  /* 0x0015c400010d7983 */ /* 0x002ea80000300800 */
[----:B------:R-:W2:Y:S01]  /*69b10*/  LDL.LU R4, [R1+0x15c8] ;  /* 0x0015c80001047983 */ /* 0x000ea20000300800 */
[----:B------:R-:W-:-:S05]  /*69b20*/  IADD3 R20, P1, R20, R5, RZ ;  /* 0x0000000514147210 */ /* 0x000fca0007f3e0ff */
[----:B----4-:R-:W-:Y:S01]  /*69b30*/  IMAD.MOV.U32 R10, RZ, RZ, R20 ;  /* 0x000000ffff0a7224 */ /* 0x010fe200078e0014 */
[----:B------:R-:W-:Y:S01]  /*69b40*/  IADD3.X R21, R21, R0, RZ, P1, !PT ;  /* 0x0000000015157210 */ /* 0x000fe20000ffe4ff */
[----:B------:R1:W-:Y:S04]  /*69b50*/  STL [R1+0x1488], R20 ;  /* 0x0014881401007387 */ /* 0x0003e80000100800 */
[----:B------:R-:W-:Y:S01]  /*69b60*/  IMAD.MOV.U32 R11, RZ, RZ, R21 ;  /* 0x000000ffff0b7224 */ /* 0x000fe200078e0015 */
[----:B------:R4:W-:Y:S04]  /*69b70*/  STL [R1+0x1484], R21 ;  /* 0x0014841501007387 */ /* 0x0009e80000100800 */
[----:B------:R1:W-:Y:S01]  /*69b80*/  LDGSTS.E [R3+0x6e80], desc[UR60][R10.64], P0 ;  /* 0x06e800000a037fae */ /* 0x0003e2000812187c */
[----:B------:R-:W-:-:S05]  /*69b90*/  IADD3 R18, P2, R18, R5, RZ ;  /* 0x0000000512127210 */ /* 0x000fca0007f5e0ff */
[----:B------:R-:W-:Y:S01]  /*69ba0*/  IMAD.X R19, R19, 0x1, R0, P2 ;  /* 0x0000000113137824 */ /* 0x000fe200010e0600 */
[----:B------:R-:W-:Y:S01]  /*69bb0*/  STL [R1+0x14c8], R18 ;  /* 0x0014c81201007387 */ /* 0x000fe20000100800 */
[----:B-1----:R-:W-:Y:S02]  /*69bc0*/  IMAD.MOV.U32 R10, RZ, RZ, R18 ;  /* 0x000000ffff0a7224 */ /* 0x002fe400078e0012 */
[----:B------:R-:W-:Y:S01]  /*69bd0*/  IMAD.MOV.U32 R11, RZ, RZ, R19 ;  /* 0x000000ffff0b7224 */ /* 0x000fe200078e0013 */
[----:B------:R-:W2:Y:S04]  /*69be0*/  LDL.LU R20, [R1+0x1608] ;  /* 0x0016080001147983 */ /* 0x000ea80000300800 */
[----:B------:R1:W-:Y:S04]  /*69bf0*/  STL [R1+0x14c4], R19 ;  /* 0x0014c41301007387 */ /* 0x0003e80000100800 */
[----:B----4-:R-:W4:Y:S04]  /*69c00*/  LDL.LU R21, [R1+0x1604] ;  /* 0x0016040001157983 */ /* 0x010f280000300800 */
[----:B------:R1:W-:Y:S04]  /*69c10*/  LDGSTS.E [R3+0x7280], desc[UR60][R10.64], P0 ;  /* 0x072800000a037fae */ /* 0x0003e8000812187c */
[----:B-1----:R-:W4:Y:S04]  /*69c20*/  LDL.LU R19, [R1+0x1644] ;  /* 0x0016440001137983 */ /* 0x002f280000300800 */
[----:B------:R-:W4:Y:S01]  /*69c30*/  LDL.LU R18, [R1+0x1648] ;  /* 0x0016480001127983 */ /* 0x000f220000300800 */
[----:B------:R-:W-:-:S05]  /*69c40*/  IADD3 R22, P1, R22, R5, RZ ;  /* 0x0000000516167210 */ /* 0x000fca0007f3e0ff */
[----:B------:R-:W-:Y:S02]  /*69c50*/  IMAD.X R23, R23, 0x1, R0, P1 ;  /* 0x0000000117177824 */ /* 0x000fe400008e0600 */
[----:B------:R-:W-:Y:S02]  /*69c60*/  IMAD.MOV.U32 R10, RZ, RZ, R22 ;  /* 0x000000ffff0a7224 */ /* 0x000fe400078e0016 */
[----:B------:R-:W-:Y:S01]  /*69c70*/  IMAD.MOV.U32 R11, RZ, RZ, R23 ;  /* 0x000000ffff0b7224 */ /* 0x000fe200078e0017 */
[----:B------:R-:W-:Y:S01]  /*69c80*/  IADD3 R16, P2, R16, R5, RZ ;  /* 0x0000000510107210 */ /* 0x000fe20007f5e0ff */
[----:B------:R-:W-:Y:S03]  /*69c90*/  STL [R1+0x1508], R22 ;  /* 0x0015081601007387 */ /* 0x000fe60000100800 */
[----:B------:R-:W-:Y:S01]  /*69ca0*/  IADD3.X R17, R17, R0, RZ, P2, !PT ;  /* 0x0000000011117210 */ /* 0x000fe200017fe4ff */
[----:B------:R-:W-:Y:S04]  /*69cb0*/  STL [R1+0x1504], R23 ;  /* 0x0015041701007387 */ /* 0x000fe80000100800 */
[----:B------:R-:W-:Y:S04]  /*69cc0*/  STL [R1+0x1548], R16 ;  /* 0x0015481001007387 */ /* 0x000fe80000100800 */
[----:B------:R1:W-:Y:S04]  /*69cd0*/  LDGSTS.E [R3+0x7680], desc[UR60][R10.64], P0 ;  /* 0x076800000a037fae */ /* 0x0003e8000812187c */
[----:B------:R1:W-:Y:S02]  /*69ce0*/  STL [R1+0x1544], R17 ;  /* 0x0015441101007387 */ /* 0x0003e40000100800 */
[----:B-1----:R-:W-:-:S02]  /*69cf0*/  IMAD.MOV.U32 R11, RZ, RZ, R17 ;  /* 0x000000ffff0b7224 */ /* 0x002fc400078e0011 */
[----:B------:R-:W-:Y:S01]  /*69d00*/  IMAD.MOV.U32 R10, RZ, RZ, R16 ;  /* 0x000000ffff0a7224 */ /* 0x000fe200078e0010 */
[----:B------:R-:W4:Y:S04]  /*69d10*/  LDL.LU R17, [R1+0x1684] ;  /* 0x0016840001117983 */ /* 0x000f280000300800 */
[----:B------:R-:W4:Y:S04]  /*69d20*/  LDL.LU R16, [R1+0x1688] ;  /* 0x0016880001107983 */ /* 0x000f280000300800 */
[----:B------:R-:W4:Y:S04]  /*69d30*/  LDL.LU R153, [R1+0x16c4] ;  /* 0x0016c40001997983 */ /* 0x000f280000300800 */
[----:B------:R-:W4:Y:S04]  /*69d40*/  LDL.LU R152, [R1+0x16c8] ;  /* 0x0016c80001987983 */ /* 0x000f280000300800 */
[----:B------:R1:W-:Y:S01]  /*69d50*/  LDGSTS.E [R3+0x7a80], desc[UR60][R10.64], P0 ;  /* 0x07a800000a037fae */ /* 0x0003e2000812187c */
[----:B---3--:R-:W-:-:S04]  /*69d60*/  IADD3 R14, P1, R14, R5, RZ ;  /* 0x000000050e0e7210 */ /* 0x008fc80007f3e0ff */
[----:B-1----:R-:W-:Y:S01]  /*69d70*/  MOV R10, R14 ;  /* 0x0000000e000a7202 */ /* 0x002fe20000000f00 */
[----:B--2---:R-:W-:Y:S01]  /*69d80*/  IMAD.X R15, R15, 0x1, R0, P1 ;  /* 0x000000010f0f7824 */ /* 0x004fe200008e0600 */
[----:B------:R1:W-:Y:S03]  /*69d90*/  STL [R1+0x1588], R14 ;  /* 0x0015880e01007387 */ /* 0x0003e60000100800 */
[----:B------:R-:W-:Y:S01]  /*69da0*/  IMAD.MOV.U32 R11, RZ, RZ, R15 ;  /* 0x000000ffff0b7224 */ /* 0x000fe200078e000f */
[----:B------:R2:W-:Y:S04]  /*69db0*/  STL [R1+0x1584], R15 ;  /* 0x0015840f01007387 */ /* 0x0005e80000100800 */
[----:B------:R3:W-:Y:S01]  /*69dc0*/  LDGSTS.E [R3+0x7e80], desc[UR60][R10.64], P0 ;  /* 0x07e800000a037fae */ /* 0x0007e2000812187c */
[----:B------:R-:W-:-:S05]  /*69dd0*/  IADD3 R4, P2, R4, R5, RZ ;  /* 0x0000000504047210 */ /* 0x000fca0007f5e0ff */
[----:B------:R-:W-:Y:S01]  /*69de0*/  IMAD.X R13, R13, 0x1, R0, P2 ;  /* 0x000000010d0d7824 */ /* 0x000fe200010e0600 */
[----:B------:R-:W-:Y:S04]  /*69df0*/  STL [R1+0x15c8], R4 ;  /* 0x0015c80401007387 */ /* 0x000fe80000100800 */
[----:B-1----:R-:W4:Y:S01]  /*69e00*/  LDL.LU R14, [R1+0x1708] ;  /* 0x00170800010e7983 */ /* 0x002f220000300800 */
[----:B---3--:R-:W-:-:S03]  /*69e10*/  IMAD.MOV.U32 R11, RZ, RZ, R13 ;  /* 0x000000ffff0b7224 */ /* 0x008fc600078e000d */
[----:B------:R1:W-:Y:S01]  /*69e20*/  STL [R1+0x15c4], R13 ;  /* 0x0015c40d01007387 */ /* 0x0003e20000100800 */
[----:B------:R-:W-:-:S03]  /*69e30*/  IMAD.MOV.U32 R10, RZ, RZ, R4 ;  /* 0x000000ffff0a7224 */ /* 0x000fc600078e0004 */
[----:B--2---:R-:W2:Y:S04]  /*69e40*/  LDL.LU R15, [R1+0x1704] ;  /* 0x00170400010f7983 */ /* 0x004ea80000300800 */
[----:B------:R3:W-:Y:S04]  /*69e50*/  LDGSTS.E [R3+0x20280], desc[UR60][R10.64], P0 ;  /* 0x202800000a037fae */ /* 0x0007e8000812187c */
[----:B-1----:R-:W2:Y:S04]  /*69e60*/  LDL.LU R13, [R1+0x1744] ;  /* 0x00174400010d7983 */ /* 0x002ea80000300800 */
[----:B------:R-:W2:Y:S01]  /*69e70*/  LDL.LU R4, [R1+0x1748] ;  /* 0x0017480001047983 */ /* 0x000ea20000300800 */
[----:B------:R-:W-:-:S05]  /*69e80*/  IADD3 R20, P1, R20, R5, RZ ;  /* 0x0000000514147210 */ /* 0x000fca0007f3e0ff */
[----:B----4-:R-:W-:Y:S01]  /*69e90*/  IMAD.X R21, R21, 0x1, R0, P1 ;  /* 0x0000000115157824 */ /* 0x010fe200008e0600 */
[----:B------:R-:W-:Y:S01]  /*69ea0*/  STL [R1+0x1608], R20 ;  /* 0x0016081401007387 */ /* 0x000fe20000100800 */
[----:B---3--:R-:W-:-:S03]  /*69eb0*/  IMAD.MOV.U32 R10, RZ, RZ, R20 ;  /* 0x000000ffff0a7224 */ /* 0x008fc600078e0014 */
[----:B------:R1:W-:Y:S01]  /*69ec0*/  STL [R1+0x1604], R21 ;  /* 0x0016041501007387 */ /* 0x0003e20000100800 */
[----:B------:R-:W-:Y:S02]  /*69ed0*/  IADD3 R18, P2, R18, R5, RZ ;  /* 0x0000000512127210 */ /* 0x000fe40007f5e0ff */
[----:B------:R-:W-:-:S03]  /*69ee0*/  MOV R11, R21 ;  /* 0x00000015000b7202 */ /* 0x000fc60000000f00 */
[----:B------:R-:W-:Y:S01]  /*69ef0*/  IMAD.X R19, R19, 0x1, R0, P2 ;  /* 0x0000000113137824 */ /* 0x000fe200010e0600 */
[----:B------:R-:W-:Y:S04]  /*69f00*/  STL [R1+0x1648], R18 ;  /* 0x0016481201007387 */ /* 0x000fe80000100800 */
[----:B------:R-:W3:Y:S04]  /*69f10*/  LDL.LU R23, [R1+0x1784] ;  /* 0x0017840001177983 */ /* 0x000ee80000300800 */
[----:B------:R4:W-:Y:S04]  /*69f20*/  STL [R1+0x1644], R19 ;  /* 0x0016441301007387 */ /* 0x0009e80000100800 */
[----:B------:R-:W3:Y:S04]  /*69f30*/  LDL.LU R22, [R1+0x1788] ;  /* 0x0017880001167983 */ /* 0x000ee80000300800 */
[----:B-1----:R-:W3:Y:S04]  /*69f40*/  LDL.LU R21, [R1+0x17c4] ;  /* 0x0017c40001157983 */ /* 0x002ee80000300800 */
[----:B------:R-:W3:Y:S04]  /*69f50*/  LDL.LU R20, [R1+0x17c8] ;  /* 0x0017c80001147983 */ /* 0x000ee80000300800 */
[----:B------:R1:W-:Y:S02]  /*69f60*/  LDGSTS.E [R3+0x20680], desc[UR60][R10.64], P0 ;  /* 0x206800000a037fae */ /* 0x0003e4000812187c */
[----:B-1----:R-:W-:-:S02]  /*69f70*/  IMAD.MOV.U32 R10, RZ, RZ, R18 ;  /* 0x000000ffff0a7224 */ /* 0x002fc400078e0012 */
[----:B------:R-:W-:Y:S02]  /*69f80*/  IMAD.MOV.U32 R11, RZ, RZ, R19 ;  /* 0x000000ffff0b7224 */ /* 0x000fe400078e0013 */
[----:B----4-:R-:W4:Y:S01]  /*69f90*/  LDL.LU R19, [R1+0x1864] ;  /* 0x0018640001137983 */ /* 0x010f220000300800 */
[----:B------:R-:W-:-:S03]  /*69fa0*/  IADD3 R16, P1, R16, R5, RZ ;  /* 0x0000000510107210 */ /* 0x000fc60007f3e0ff */
[----:B------:R-:W4:Y:S02]  /*69fb0*/  LDL.LU R18, [R1+0x1868] ;  /* 0x0018680001127983 */ /* 0x000f240000300800 */
[----:B------:R-:W-:Y:S02]  /*69fc0*/  IMAD.X R17, R17, 0x1, R0, P1 ;  /* 0x0000000111117824 */ /* 0x000fe400008e0600 */
[----:B------:R1:W-:Y:S01]  /*69fd0*/  LDGSTS.E [R3+0x20a80], desc[UR60][R10.64], P0 ;  /* 0x20a800000a037fae */ /* 0x0003e2000812187c */
[----:B------:R-:W-:-:S03]  /*69fe0*/  IADD3 R152, P2, R152, R5, RZ ;  /* 0x0000000598987210 */ /* 0x000fc60007f5e0ff */
[----:B------:R-:W-:Y:S02]  /*69ff0*/  STL [R1+0x1688], R16 ;  /* 0x0016881001007387 */ /* 0x000fe40000100800 */
[----:B------:R-:W-:Y:S02]  /*6a000*/  IMAD.X R153, R153, 0x1, R0, P2 ;  /* 0x0000000199997824 */ /* 0x000fe400010e0600 */
[----:B------:R1:W-:Y:S02]  /*6a010*/  STL [R1+0x1684], R17 ;  /* 0x0016841101007387 */ /* 0x0003e40000100800 */
[----:B-1----:R-:W-:Y:S02]  /*6a020*/  IMAD.MOV.U32 R10, RZ, RZ, R16 ;  /* 0x000000ffff0a7224 */ /* 0x002fe400078e0010 */
[----:B------:R-:W-:Y:S01]  /*6a030*/  STL [R1+0x16c8], R152 ;  /* 0x0016c89801007387 */ /* 0x000fe20000100800 */
[----:B------:R-:W-:-:S03]  /*6a040*/  IMAD.MOV.U32 R11, RZ, RZ, R17 ;  /* 0x000000ffff0b7224 */ /* 0x000fc600078e0011 */
[----:B------:R-:W4:Y:S04]  /*6a050*/  LDL.LU R17, [R1+0x1884] ;  /* 0x0018840001117983 */ /* 0x000f280000300800 */
[----:B------:R-:W-:Y:S04]  /*6a060*/  STL [R1+0x16c4], R153 ;  /* 0x0016c49901007387 */ /* 0x000fe80000100800 */
[----:B------:R-:W4:Y:S04]  /*6a070*/  LDL.LU R16, [R1+0x1888] ;  /* 0x0018880001107983 */ /* 0x000f280000300800 */
[----:B------:R1:W-:Y:S02]  /*6a080*/  LDGSTS.E [R3+0x20e80], desc[UR60][R10.64], P0 ;  /* 0x20e800000a037fae */ /* 0x0003e4000812187c */
[----:B-1----:R-:W-:Y:S01]  /*6a090*/  MOV R10, R152 ;  /* 0x00000098000a7202 */ /* 0x002fe20000000f00 */
[----:B------:R-:W-:-:S05]  /*6a0a0*/  IMAD.MOV.U32 R11, RZ, RZ, R153 ;  /* 0x000000ffff0b7224 */ /* 0x000fca00078e0099 */
[----:B------:R1:W-:Y:S01]  /*6a0b0*/  LDGSTS.E [R3+0x21280], desc[UR60][R10.64], P0 ;  /* 0x212800000a037fae */ /* 0x0003e2000812187c */
[----:B------:R-:W-:-:S05]  /*6a0c0*/  IADD3 R14, P1, R14, R5, RZ ;  /* 0x000000050e0e7210 */ /* 0x000fca0007f3e0ff */
[----:B--2---:R-:W-:Y:S01]  /*6a0d0*/  IMAD.X R15, R15, 0x1, R0, P1 ;  /* 0x000000010f0f7824 */ /* 0x004fe200008e0600 */
[----:B------:R-:W-:Y:S01]  /*6a0e0*/  STL [R1+0x1708], R14 ;  /* 0x0017080e01007387 */ /* 0x000fe20000100800 */
[----:B-1----:R-:W-:Y:S02]  /*6a0f0*/  IMAD.MOV.U32 R10, RZ, RZ, R14 ;  /* 0x000000ffff0a7224 */ /* 0x002fe400078e000e */
[----:B------:R-:W-:Y:S01]  /*6a100*/  IMAD.MOV.U32 R11, RZ, RZ, R15 ;  /* 0x000000ffff0b7224 */ /* 0x000fe200078e000f */
[----:B------:R1:W-:Y:S04]  /*6a110*/  STL [R1+0x1704], R15 ;  /* 0x0017040f01007387 */ /* 0x0003e80000100800 */
[----:B------:R2:W-:Y:S01]  /*6a120*/  LDGSTS.E [R3+0x21680], desc[UR60][R10.64], P0 ;  /* 0x216800000a037fae */ /* 0x0005e2000812187c */
[----:B------:R-:W-:-:S05]  /*6a130*/  IADD3 R4, P2, R4, R5, RZ ;  /* 0x0000000504047210 */ /* 0x000fca0007f5e0ff */
[----:B------:R-:W-:Y:S01]  /*6a140*/  IMAD.X R13, R13, 0x1, R0, P2 ;  /* 0x000000010d0d7824 */ /* 0x000fe200010e0600 */
[----:B------:R-:W-:Y:S04]  /*6a150*/  STL [R1+0x1748], R4 ;  /* 0x0017480401007387 */ /* 0x000fe80000100800 */
[----:B-1----:R-:W4:Y:S04]  /*6a160*/  LDL.LU R15, [R1+0x18ac] ;  /* 0x0018ac00010f7983 */ /* 0x002f280000300800 */
[----:B------:R1:W-:Y:S04]  /*6a170*/  STL [R1+0x1744], R13 ;  /* 0x0017440d01007387 */ /* 0x0003e80000100800 */
[----:B------:R-:W4:Y:S01]  /*6a180*/  LDL.LU R14, [R1+0x18b0] ;  /* 0x0018b000010e7983 */ /* 0x000f220000300800 */
[----:B--2---:R-:W-:Y:S01]  /*6a190*/  MOV R11, R13 ;  /* 0x0000000d000b7202 */ /* 0x004fe20000000f00 */
[----:B------:R-:W-:-:S02]  /*6a1a0*/  IMAD.MOV.U32 R10, RZ, RZ, R4 ;  /* 0x000000ffff0a7224 */ /* 0x000fc400078e0004 */
[----:B-1----:R-:W2:Y:S04]  /*6a1b0*/  LDL.LU R13, [R1+0x18c4] ;  /* 0x0018c400010d7983 */ /* 0x002ea80000300800 */
[----:B------:R-:W2:Y:S04]  /*6a1c0*/  LDL.LU R4, [R1+0x18c8] ;  /* 0x0018c80001047983 */ /* 0x000ea80000300800 */
[----:B------:R1:W-:Y:S01]  /*6a1d0*/  LDGSTS.E [R3+0x21a80], desc[UR60][R10.64], P0 ;  /* 0x21a800000a037fae */ /* 0x0003e2000812187c */
[----:B---3--:R-:W-:-:S05]  /*6a1e0*/  IADD3 R22, P1, R22, R5, RZ ;  /* 0x0000000516167210 */ /* 0x008fca0007f3e0ff */
[--C-:B------:R-:W-:Y:S01]  /*6a1f0*/  IMAD.X R23, R23, 0x1, R0.reuse, P1 ;  /* 0x0000000117177824 */ /* 0x100fe200008e0600 */
[-C--:B------:R-:W-:Y:S01]  /*6a200*/  IADD3 R20, P2, R20, R5.reuse, RZ ;  /* 0x0000000514147210 */ /* 0x080fe20007f5e0ff */
[----:B------:R-:W-:Y:S04]  /*6a210*/  STL [R1+0x1788], R22 ;  /* 0x0017881601007387 */ /* 0x000fe80000100800 */
[----:B------:R-:W-:Y:S01]  /*6a220*/  IMAD.X R21, R21, 0x1, R0, P2 ;  /* 0x0000000115157824 */ /* 0x000fe200010e0600 */
[----:B------:R-:W-:Y:S01]  /*6a230*/  STL [R1+0x1784], R23 ;  /* 0x0017841701007387 */ /* 0x000fe20000100800 */
[----:B-1----:R-:W-:Y:S02]  /*6a240*/  IMAD.MOV.U32 R10, RZ, RZ, R22 ;  /* 0x000000ffff0a7224 */ /* 0x002fe400078e0016 */
[----:B------:R-:W-:Y:S01]  /*6a250*/  IMAD.MOV.U32 R11, RZ, RZ, R23 ;  /* 0x000000ffff0b7224 */ /* 0x000fe200078e0017 */
[----:B------:R-:W-:Y:S04]  /*6a260*/  STL [R1+0x17c8], R20 ;  /* 0x0017c81401007387 */ /* 0x000fe80000100800 */
[----:B------:R1:W-:Y:S04]  /*6a270*/  STL [R1+0x17c4], R21 ;  /* 0x0017c41501007387 */ /* 0x0003e80000100800 */
[----:B------:R-:W3:Y:S04]  /*6a280*/  LDL.LU.64 R158, [R1+0x678] ;  /* 0x00067800019e7983 */ /* 0x000ee80000300a00 */
[----:B------:R1:W-:Y:S01]  /*6a290*/  LDGSTS.E [R3+0x21e80], desc[UR60][R10.64], P0 ;  /* 0x21e800000a037fae */ /* 0x0003e2000812187c */
[----:B----4-:R-:W-:-:S04]  /*6a2a0*/  IADD3 R18, P1, R18, R5, RZ ;  /* 0x0000000512127210 */ /* 0x010fc80007f3e0ff */
[----:B------:R-:W-:Y:S01]  /*6a2b0*/  IADD3.X R19, R19, R0, RZ, P1, !PT ;  /* 0x0000000013137210 */ /* 0x000fe20000ffe4ff */
[----:B------:R-:W-:Y:S01]  /*6a2c0*/  STL [R1+0x1868], R18 ;  /* 0x0018681201007387 */ /* 0x000fe20000100800 */
[----:B-1----:R-:W-:-:S03]  /*6a2d0*/  IMAD.MOV.U32 R10, RZ, RZ, R20 ;  /* 0x000000ffff0a7224 */ /* 0x002fc600078e0014 */
[----:B------:R-:W-:Y:S01]  /*6a2e0*/  STL [R1+0x1864], R19 ;  /* 0x0018641301007387 */ /* 0x000fe20000100800 */
[----:B------:R-:W-:-:S05]  /*6a2f0*/  IMAD.MOV.U32 R11, RZ, RZ, R21 ;  /* 0x000000ffff0b7224 */ /* 0x000fca00078e0015 */
[----:B------:R1:W-:Y:S01]  /*6a300*/  LDGSTS.E [R3+0x22280], desc[UR60][R10.64], P0 ;  /* 0x222800000a037fae */ /* 0x0003e2000812187c */
[----:B------:R-:W-:-:S05]  /*6a310*/  IADD3 R16, P2, R16, R5, RZ ;  /* 0x0000000510107210 */ /* 0x000fca0007f5e0ff */
[----:B------:R-:W-:Y:S01]  /*6a320*/  STL [R1+0x1888], R16 ;  /* 0x0018881001007387 */ /* 0x000fe20000100800 */
[----:B------:R-:W-:-:S03]  /*6a330*/  IMAD.X R17, R17, 0x1, R0, P2 ;  /* 0x0000000111117824 */ /* 0x000fc600010e0600 */
[----:B------:R-:W4:Y:S01]  /*6a340*/  LDL.LU.64 R20, [R1+0x660] ;  /* 0x0006600001147983 */ /* 0x000f220000300a00 */
[----:B-1----:R-:W-:Y:S02]  /*6a350*/  IMAD.MOV.U32 R10, RZ, RZ, R18 ;  /* 0x000000ffff0a7224 */ /* 0x002fe400078e0012 */
[----:B------:R-:W-:Y:S01]  /*6a360*/  IMAD.MOV.U32 R11, RZ, RZ, R19 ;  /* 0x000000ffff0b7224 */ /* 0x000fe200078e0013 */
[----:B------:R-:W-:Y:S04]  /*6a370*/  STL [R1+0x1884], R17 ;  /* 0x0018841101007387 */ /* 0x000fe80000100800 */
[----:B------:R-:W4:Y:S04]  /*6a380*/  LDL.LU.64 R156, [R1+0x648] ;  /* 0x00064800019c7983 */ /* 0x000f280000300a00 */
[----:B------:R1:W-:Y:S04]  /*6a390*/  LDGSTS.E [R3+0x22680], desc[UR60][R10.64], P0 ;  /* 0x226800000a037fae */ /* 0x0003e8000812187c */
[----:B------:R-:W4:Y:S01]  /*6a3a0*/  LDL.LU.64 R22, [R1+0x630] ;  /* 0x0006300001167983 */ /* 0x000f220000300a00 */
[----:B-1----:R-:W-:-:S02]  /*6a3b0*/  IMAD.MOV.U32 R10, RZ, RZ, R16 ;  /* 0x000000ffff0a7224 */ /* 0x002fc400078e0010 */
[----:B------:R-:W-:-:S05]  /*6a3c0*/  IMAD.MOV.U32 R11, RZ, RZ, R17 ;  /* 0x000000ffff0b7224 */ /* 0x000fca00078e0011 */
[----:B------:R1:W-:Y:S01]  /*6a3d0*/  LDGSTS.E [R3+0x22a80], desc[UR60][R10.64], P0 ;  /* 0x22a800000a037fae */ /* 0x0003e2000812187c */
[----:B------:R-:W-:-:S05]  /*6a3e0*/  IADD3 R14, P1, R14, R5, RZ ;  /* 0x000000050e0e7210 */ /* 0x000fca0007f3e0ff */
[----:B------:R-:W-:Y:S01]  /*6a3f0*/  IMAD.X R15, R15, 0x1, R0, P1 ;  /* 0x000000010f0f7824 */ /* 0x000fe200008e0600 */
[----:B------:R-:W-:Y:S01]  /*6a400*/  STL [R1+0x18b0], R14 ;  /* 0x0018b00e01007387 */ /* 0x000fe20000100800 */
[----:B--2---:R-:W-:-:S03]  /*6a410*/  IADD3 R4, P2, R4, R5, RZ ;  /* 0x0000000504047210 */ /* 0x004fc60007f5e0ff */
[----:B------:R2:W-:Y:S01]  /*6a420*/  STL [R1+0x18ac], R15 ;  /* 0x0018ac0f01007387 */ /* 0x0005e20000100800 */
[----:B-1----:R-:W-:Y:S02]  /*6a430*/  IMAD.MOV.U32 R10, RZ, RZ, R14 ;  /* 0x000000ffff0a7224 */ /* 0x002fe400078e000e */
[----:B------:R-:W-:Y:S01]  /*6a440*/  IMAD.MOV.U32 R11, RZ, RZ, R15 ;  /* 0x000000ffff0b7224 */ /* 0x000fe200078e000f */
[----:B------:R1:W-:Y:S01]  /*6a450*/  STL [R1+0x18c8], R4 ;  /* 0x0018c80401007387 */ /* 0x0003e20000100800 */
[----:B------:R-:W-:-:S03]  /*6a460*/  IADD3.X R13, R13, R0, RZ, P2, !PT ;  /* 0x000000000d0d7210 */ /* 0x000fc600017fe4ff */
[----:B------:R1:W-:Y:S04]  /*6a470*/  LDGSTS.E [R3+0x22e80], desc[UR60][R10.64], P0 ;  /* 0x22e800000a037fae */ /* 0x0003e8000812187c */
[----:B--2---:R-:W2:Y:S04]  /*6a480*/  LDL.LU.64 R14, [R1+0x618] ;  /* 0x00061800010e7983 */ /* 0x004ea80000300a00 */
[----:B------:R4:W-:Y:S04]  /*6a490*/  STL [R1+0x18c4], R13 ;  /* 0x0018c40d01007387 */ /* 0x0009e80000100800 */
[----:B------:R-:W2:Y:S04]  /*6a4a0*/  LDL.LU.64 R152, [R1+0x610] ;  /* 0x0006100001987983 */ /* 0x000ea80000300a00 */
[----:B------:R-:W2:Y:S04]  /*6a4b0*/  LDL.LU.64 R16, [R1+0x608] ;  /* 0x0006080001107983 */ /* 0x000ea80000300a00 */
[----:B------:R-:W2:Y:S01]  /*6a4c0*/  LDL.LU.64 R154, [R1+0x600] ;  /* 0x00060000019a7983 */ /* 0x000ea20000300a00 */
[----:B-1----:R-:W-:-:S02]  /*6a4d0*/  IMAD.MOV.U32 R10, RZ, RZ, R4 ;  /* 0x000000ffff0a7224 */ /* 0x002fc400078e0004 */
[----:B------:R-:W-:Y:S01]  /*6a4e0*/  IMAD.MOV.U32 R11, RZ, RZ, R13 ;  /* 0x000000ffff0b7224 */ /* 0x000fe200078e000d */
[----:B------:R-:W2:Y:S04]  /*6a4f0*/  LDL.LU R166, [R1+0xdd0] ;  /* 0x000dd00001a67983 */ /* 0x000ea80000300800 */
[----:B------:R1:W-:Y:S04]  /*6a500*/  LDGSTS.E [R3+0x23280], desc[UR60][R10.64], P0 ;  /* 0x232800000a037fae */ /* 0x0003e8000812187c */
[----:B------:R-:W2:Y:S01]  /*6a510*/  LDL.LU R165, [R1+0xe10] ;  /* 0x000e100001a57983 */ /* 0x000ea20000300800 */
[----:B---3--:R-:W-:-:S05]  /*6a520*/  IADD3 R18, P1, R158, R5, RZ ;  /* 0x000000059e127210 */ /* 0x008fca0007f3e0ff */
[----:B------:R-:W-:Y:S02]  /*6a530*/  IMAD.X R4, R159, 0x1, R0, P1 ;  /* 0x000000019f047824 */ /* 0x000fe400008e0600 */
[----:B------:R-:W-:Y:S02]  /*6a540*/  IMAD.MOV.U32 R174, RZ, RZ, R18 ;  /* 0x000000ffffae7224 */ /* 0x000fe400078e0012 */
[----:B------:R-:W-:Y:S01]  /*6a550*/  IMAD.MOV.U32 R175, RZ, RZ, R4 ;  /* 0x000000ffffaf7224 */ /* 0x000fe200078e0004 */
[----:B----4-:R-:W-:-:S05]  /*6a560*/  IADD3 R19, P1, R20, R5, RZ ;  /* 0x0000000514137210 */ /* 0x010fca0007f3e0ff */
[----:B-1----:R-:W-:Y:S01]  /*6a570*/  IMAD.X R10, R21, 0x1, R0, P1 ;  /* 0x00000001150a7824 */ /* 0x002fe200008e0600 */
[----:B------:R-:W-:-:S04]  /*6a580*/  IADD3 R20, P1, R156, R5, RZ ;  /* 0x000000059c147210 */ /* 0x000fc80007f3e0ff */
[----:B------:R-:W-:Y:S02]  /*6a590*/  IADD3.X R11, R157, R0, RZ, P1, !PT ;  /* 0x000000009d0b7210 */ /* 0x000fe40000ffe4ff */
[----:B------:R-:W-:-:S05]  /*6a5a0*/  IADD3 R21, P1, R22, R5, RZ ;  /* 0x0000000516157210 */ /* 0x000fca0007f3e0ff */
[----:B------:R-:W-:Y:S02]  /*6a5b0*/  IMAD.X R13, R23, 0x1, R0, P1 ;  /* 0x00000001170d7824 */ /* 0x000fe400008e0600 */
[----:B------:R-:W-:Y:S02]  /*6a5c0*/  IMAD.MOV.U32 R168, RZ, RZ, R19 ;  /* 0x000000ffffa87224 */ /* 0x000fe400078e0013 */
[----:B------:R-:W-:Y:S01]  /*6a5d0*/  IMAD.MOV.U32 R169, RZ, RZ, R10 ;  /* 0x000000ffffa97224 */ /* 0x000fe200078e000a */
[----:B------:R-:W-:Y:S01]  /*6a5e0*/  MOV R172, R20 ;  /* 0x0000001400ac7202 */ /* 0x000fe20000000f00 */
[----:B------:R-:W-:Y:S02]  /*6a5f0*/  IMAD.MOV.U32 R173, RZ, RZ, R11 ;  /* 0x000000ffffad7224 */ /* 0x000fe400078e000b */
[----:B------:R-:W-:Y:S01]  /*6a600*/  IMAD.MOV.U32 R10, RZ, RZ, R168 ;  /* 0x000000ffff0a7224 */ /* 0x000fe200078e00a8 */
[----:B------:R1:W-:Y:S01]  /*6a610*/  STL.64 [R1+0x660], R168 ;  /* 0x000660a801007387 */ /* 0x0003e20000100a00 */
[----:B------:R-:W-:-:S02]  /*6a620*/  IMAD.MOV.U32 R11, RZ, RZ, R169 ;  /* 0x000000ffff0b7224 */ /* 0x000fc400078e00a9 */
[----:B------:R-:W-:Y:S01]  /*6a630*/  IMAD.MOV.U32 R18, RZ, RZ, R21 ;  /* 0x000000ffff127224 */ /* 0x000fe200078e0015 */
[----:B------:R-:W-:Y:S01]  /*6a640*/  STL.64 [R1+0x678], R174 ;  /* 0x000678ae01007387 */ /* 0x000fe20000100a00 */
[----:B------:R-:W-:-:S03]  /*6a650*/  IMAD.MOV.U32 R19, RZ, RZ, R13 ;  /* 0x000000ffff137224 */ /* 0x000fc600078e000d */
[----:B------:R-:W-:Y:S01]  /*6a660*/  STL.64 [R1+0x648], R172 ;  /* 0x000648ac01007387 */ /* 0x000fe20000100a00 */
[----:B--2---:R-:W-:-:S05]  /*6a670*/  IADD3 R22, P1, R14, R5, RZ ;  /* 0x000000050e167210 */ /* 0x004fca0007f3e0ff */
[----:B------:R-:W-:Y:S01]  /*6a680*/  IMAD.X R14, R15, 0x1, R0, P1 ;  /* 0x000000010f0e7824 */ /* 0x000fe200008e0600 */
[----:B------:R-:W-:-:S05]  /*6a690*/  IADD3 R23, P1, R152, R5, RZ ;  /* 0x0000000598177210 */ /* 0x000fca0007f3e0ff */
[----:B------:R-:W-:Y:S01]  /*6a6a0*/  IMAD.X R15, R153, 0x1, R0, P1 ;  /* 0x00000001990f7824 */ /* 0x000fe200008e0600 */
[----:B------:R-:W-:Y:S01]  /*6a6b0*/  IADD3 R152, P1, R16, R5, RZ ;  /* 0x0000000510987210 */ /* 0x000fe20007f3e0ff */
[----:B-1----:R-:W-:Y:S01]  /*6a6c0*/  IMAD.MOV.U32 R168, RZ, RZ, R22 ;  /* 0x000000ffffa87224 */ /* 0x002fe200078e0016 */
[----:B------:R-:W-:-:S03]  /*6a6d0*/  MOV R169, R14 ;  /* 0x0000000e00a97202 */ /* 0x000fc60000000f00 */
[----:B------:R-:W-:Y:S01]  /*6a6e0*/  IMAD.X R16, R17, 0x1, R0, P1 ;  /* 0x0000000111107824 */ /* 0x000fe200008e0600 */
[----:B------:R-:W-:Y:S01]  /*6a6f0*/  IADD3 R153, P1, R154, R5, RZ ;  /* 0x000000059a997210 */ /* 0x000fe20007f3e0ff */
[----:B------:R1:W-:Y:S01]  /*6a700*/  STL.64 [R1+0x618], R168 ;  /* 0x000618a801007387 */ /* 0x0003e20000100a00 */
[----:B------:R-:W-:-:S03]  /*6a710*/  IMAD.MOV.U32 R22, RZ, RZ, R168 ;  /* 0x000000ffff167224 */ /* 0x000fc600078e00a8 */
[----:B------:R-:W-:Y:S02]  /*6a720*/  IMAD.X R17, R155, 0x1, R0, P1 ;  /* 0x000000019b117824 */ /* 0x000fe400008e0600 */
[----:B------:R-:W-:Y:S02]  /*6a730*/  IMAD.MOV.U32 R14, RZ, RZ, R23 ;  /* 0x000000ffff0e7224 */ /* 0x000fe400078e0017 */
[----:B------:R-:W-:Y:S01]  /*6a740*/  IMAD.MOV.U32 R20, RZ, RZ, R152 ;  /* 0x000000ffff147224 */ /* 0x000fe200078e0098 */
[----:B------:R2:W-:Y:S01]  /*6a750*/  STL.64 [R1+0x630], R18 ;  /* 0x0006301201007387 */ /* 0x0005e20000100a00 */
[----:B------:R-:W-:Y:S02]  /*6a760*/  IMAD.MOV.U32 R23, RZ, RZ, R169 ;  /* 0x000000ffff177224 */ /* 0x000fe400078e00a9 */
[----:B-1----:R-:W-:Y:S01]  /*6a770*/  IMAD.MOV.U32 R168, RZ, RZ, R153 ;  /* 0x000000ffffa87224 */ /* 0x002fe200078e0099 */
[----:B------:R-:W-:Y:S01]  /*6a780*/  MOV R169, R17 ;  /* 0x0000001100a97202 */ /* 0x000fe20000000f00 */
[----:B------:R-:W-:-:S02]  /*6a790*/  IMAD.MOV.U32 R21, RZ, RZ, R16 ;  /* 0x000000ffff157224 */ /* 0x000fc400078e0010 */
[----:B------:R-:W-:Y:S02]  /*6a7a0*/  IMAD.MOV.U32 R152, RZ, RZ, R174 ;  /* 0x000000ffff987224 */ /* 0x000fe400078e00ae */
[----:B------:R-:W-:Y:S02]  /*6a7b0*/  IMAD.MOV.U32 R153, RZ, RZ, R175 ;  /* 0x000000ffff997224 */ /* 0x000fe400078e00af */
[----:B------:R-:W3:Y:S01]  /*6a7c0*/  LDL.LU.64 R174, [R1+0x2690] ;  /* 0x0026900001ae7983 */ /* 0x000ee20000300a00 */
[----:B------:R-:W-:Y:S02]  /*6a7d0*/  IMAD.MOV.U32 R16, RZ, RZ, R172 ;  /* 0x000000ffff107224 */ /* 0x000fe400078e00ac */
[----:B------:R-:W-:Y:S01]  /*6a7e0*/  IMAD.MOV.U32 R17, RZ, RZ, R173 ;  /* 0x000000ffff117224 */ /* 0x000fe200078e00ad */
[----:B------:R-:W-:Y:S04]  /*6a7f0*/  LDGSTS.E [R3+0x23680], desc[UR60][R152.64], P0 ;  /* 0x2368000098037fae */ /* 0x000fe8000812187c */
[----:B------:R-:W4:Y:S04]  /*6a800*/  LDL.LU.64 R172, [R1+0x2688] ;  /* 0x0026880001ac7983 */ /* 0x000f280000300a00 */
[----:B------:R1:W-:Y:S04]  /*6a810*/  STL.64 [R1+0x610], R14 ;  /* 0x0006100e01007387 */ /* 0x0003e80000100a00 */
[----:B------:R1:W-:Y:S04]  /*6a820*/  STL.64 [R1+0x608], R20 ;  /* 0x0006081401007387 */ /* 0x0003e80000100a00 */
[----:B------:R-:W-:Y:S04]  /*6a830*/  STL.64 [R1+0x600], R168 ;  /* 0x000600a801007387 */ /* 0x000fe80000100a00 */
[----:B------:R1:W-:Y:S04]  /*6a840*/  LDGSTS.E [R3+0x23a80], desc[UR60][R10.64], P0 ;  /* 0x23a800000a037fae */ /* 0x0003e8000812187c */
[----:B------:R-:W-:Y:S04]  /*6a850*/  LDGSTS.E [R3+0x23e80], desc[UR60][R16.64], P0 ;  /* 0x23e8000010037fae */ /* 0x000fe8000812187c */
[----:B------:R3:W-:Y:S04]  /*6a860*/  LDGSTS.E [R3+0x24280], desc[UR60][R18.64], P0 ;  /* 0x2428000012037fae */ /* 0x0007e8000812187c */
[----:B------:R-:W3:Y:S01]  /*6a870*/  LDL.LU R10, [R1+0xdcc] ;  /* 0x000dcc00010a7983 */ /* 0x000ee20000300800 */
[----:B------:R-:W-:-:S03]  /*6a880*/  IADD3 R154, P1, R250, R5, RZ ;  /* 0x00000005fa9a7210 */ /* 0x000fc60007f3e0ff */
[----:B------:R-:W-:Y:S04]  /*6a890*/  LDGSTS.E [R3+0x24680], desc[UR60][R22.64], P0 ;  /* 0x2468000016037fae */ /* 0x000fe8000812187c */
[----:B--2---:R-:W2:Y:S01]  /*6a8a0*/  LDL.LU R18, [R1+0xe0c] ;  /* 0x000e0c0001127983 */ /* 0x004ea20000300800 */
[----:B------:R-:W-:Y:S01]  /*6a8b0*/  IMAD.X R250, R251, 0x1, R0, P1 ;  /* 0x00000001fbfa7824 */ /* 0x000fe200008e0600 */
[----:B------:R-:W-:Y:S02]  /*6a8c0*/  IADD3 R155, P1, R248, R5, RZ ;  /* 0x00000005f89b7210 */ /* 0x000fe40007f3e0ff */
[----:B------:R-:W4:Y:S02]  /*6a8d0*/  LDL.LU R17, [R1+0xe4c] ;  /* 0x000e4c0001117983 */ /* 0x000f240000300800 */
[----:B------:R-:W-:-:S02]  /*6a8e0*/  IADD3.X R248, R249, R0, RZ, P1, !PT ;  /* 0x00000000f9f87210 */ /* 0x000fc40000ffe4ff */
[-C--:B------:R-:W-:Y:S01]  /*6a8f0*/  IADD3 R156, P1, R246, R5.reuse, RZ ;  /* 0x00000005f69c7210 */ /* 0x080fe20007f3e0ff */
[----:B------:R-:W4:Y:S04]  /*6a900*/  LDL.LU R16, [R1+0xe50] ;  /* 0x000e500001107983 */ /* 0x000f280000300800 */
[--C-:B------:R-:W-:Y:S01]  /*6a910*/  IMAD.X R246, R247, 0x1, R0.reuse, P1 ;  /* 0x00000001f7f67824 */ /* 0x100fe200008e0600 */
[-C--:B------:R-:W-:Y:S01]  /*6a920*/  IADD3 R157, P1, R244, R5.reuse, RZ ;  /* 0x00000005f49d7210 */ /* 0x080fe20007f3e0ff */
[----:B------:R-:W4:Y:S04]  /*6a930*/  LDL.LU R152, [R1+0xe8c] ;  /* 0x000e8c0001987983 */ /* 0x000f280000300800 */
[--C-:B------:R-:W-:Y:S01]  /*6a940*/  IMAD.X R244, R245, 0x1, R0.reuse, P1 ;  /* 0x00000001f5f47824 */ /* 0x100fe200008e0600 */
[-C--:B------:R-:W-:Y:S01]  /*6a950*/  IADD3 R158, P1, R242, R5.reuse, RZ ;  /* 0x00000005f29e7210 */ /* 0x080fe20007f3e0ff */
[----:B------:R-:W4:Y:S04]  /*6a960*/  LDL.LU R23, [R1+0xe90] ;  /* 0x000e900001177983 */ /* 0x000f280000300800 */
[--C-:B------:R-:W-:Y:S01]  /*6a970*/  IMAD.X R242, R243, 0x1, R0.reuse, P1 ;  /* 0x00000001f3f27824 */ /* 0x100fe200008e0600 */
[-C--:B------:R-:W-:Y:S01]  /*6a980*/  IADD3 R159, P1, R240, R5.reuse, RZ ;  /* 0x00000005f09f7210 */ /* 0x080fe20007f3e0ff */
[----:B------:R-:W-:Y:S04]  /*6a990*/  LDGSTS.E [R3+0x24a80], desc[UR60][R14.64], P0 ;  /* 0x24a800000e037fae */ /* 0x000fe8000812187c */
[----:B------:R-:W-:Y:S01]  /*6a9a0*/  IMAD.X R240, R241, 0x1, R0, P1 ;  /* 0x00000001f1f07824 */ /* 0x000fe200008e0600 */
[-C--:B------:R-:W-:Y:S01]  /*6a9b0*/  IADD3 R160, P1, R238, R5.reuse, RZ ;  /* 0x00000005eea07210 */ /* 0x080fe20007f3e0ff */
[----:B------:R-:W-:Y:S01]  /*6a9c0*/  IMAD.MOV.U32 R251, RZ, RZ, R250 ;  /* 0x000000fffffb7224 */ /* 0x000fe200078e00fa */
[----:B------:R-:W-:Y:S01]  /*6a9d0*/  MOV R249, R248 ;  /* 0x000000f800f97202 */ /* 0x000fe20000000f00 */
[----:B------:R-:W-:Y:S01]  /*6a9e0*/  IMAD.MOV.U32 R247, RZ, RZ, R246 ;  /* 0x000000fffff77224 */ /* 0x000fe200078e00f6 */
[----:B------:R-:W-:Y:S01]  /*6a9f0*/  LDGSTS.E [R3+0x24e80], desc[UR60][R20.64], P0 ;  /* 0x24e8000014037fae */ /* 0x000fe2000812187c */
[----:B------:R-:W-:Y:S01]  /*6aa00*/  IMAD.X R238, R239, 0x1, R0, P1 ;  /* 0x00000001efee7824 */ /* 0x000fe200008e0600 */
[----:B------:R-:W-:-:S02]  /*6aa10*/  IADD3 R161, P1, R236, R5, RZ ;  /* 0x00000005eca17210 */ /* 0x000fc40007f3e0ff */
[----:B-1----:R-:W4:Y:S03]  /*6aa20*/  LDL.LU R15, [R1+0xecc] ;  /* 0x000ecc00010f7983 */ /* 0x002f260000300800 */
[----:B------:R-:W-:Y:S01]  /*6aa30*/  IMAD.X R236, R237, 0x1, R0, P1 ;  /* 0x00000001edec7824 */ /* 0x000fe200008e0600 */
[----:B------:R-:W4:Y:S01]  /*6aa40*/  LDL.LU R14, [R1+0xed0] ;  /* 0x000ed000010e7983 */ /* 0x000f220000300800 */
[----:B------:R-:W-:-:S03]  /*6aa50*/  IADD3 R162, P1, R234, R5, RZ ;  /* 0x00000005eaa27210 */ /* 0x000fc60007f3e0ff */
[----:B------:R-:W4:Y:S01]  /*6aa60*/  LDL.LU R22, [R1+0xf0c] ;  /* 0x000f0c0001167983 */ /* 0x000f220000300800 */
[----:B------:R-:W-:-:S03]  /*6aa70*/  IADD3.X R234, R235, R0, RZ, P1, !PT ;  /* 0x00000000ebea7210 */ /* 0x000fc60000ffe4ff */
[----:B------:R-:W4:Y:S01]  /*6aa80*/  LDL.LU R13, [R1+0xf10] ;  /* 0x000f1000010d7983 */ /* 0x000f220000300800 */
[-C--:B------:R-:W-:Y:S01]  /*6aa90*/  IADD3 R163, P1, R232, R5.reuse, RZ ;  /* 0x00000005e8a37210 */ /* 0x080fe20007f3e0ff */
[----:B------:R-:W-:Y:S02]  /*6aaa0*/  IMAD.MOV.U32 R250, RZ, RZ, R154 ;  /* 0x000000fffffa7224 */ /* 0x000fe400078e009a */
[----:B------:R-:W-:Y:S01]  /*6aab0*/  IMAD.MOV.U32 R248, RZ, RZ, R155 ;  /* 0x000000fffff87224 */ /* 0x000fe200078e009b */
[----:B------:R-:W-:Y:S01]  /*6aac0*/  LDGSTS.E [R3+0x25280], desc[UR60][R168.64], P0 ;  /* 0x25280000a8037fae */ /* 0x000fe2000812187c */
[----:B------:R-:W-:Y:S01]  /*6aad0*/  IMAD.X R232, R233, 0x1, R0, P1 ;  /* 0x00000001e9e87824 */ /* 0x000fe200008e0600 */
[-C--:B------:R-:W-:Y:S01]  /*6aae0*/  IADD3 R164, P1, R230, R5.reuse, RZ ;  /* 0x00000005e6a47210 */ /* 0x080fe20007f3e0ff */
[----:B------:R-:W-:Y:S01]  /*6aaf0*/  IMAD.MOV.U32 R246, RZ, RZ, R156 ;  /* 0x000000fffff67224 */ /* 0x000fe200078e009c */
[-C--:B------:R-:W-:Y:S01]  /*6ab00*/  IADD3 R165, P2, R165, R5.reuse, RZ ;  /* 0x00000005a5a57210 */ /* 0x080fe20007f5e0ff */
[----:B------:R-:W-:Y:S01]  /*6ab10*/  IMAD.MOV.U32 R245, RZ, RZ, R244 ;  /* 0x000000fffff57224 */ /* 0x000fe200078e00f4 */
[----:B------:R-:W-:Y:S01]  /*6ab20*/  LDGSTS.E [R3+0x25680], desc[UR60][R250.64], P0 ;  /* 0x25680000fa037fae */ /* 0x000fe2000812187c */
[----:B------:R-:W-:Y:S01]  /*6ab30*/  IMAD.X R230, R231, 0x1, R0, P1 ;  /* 0x00000001e7e67824 */ /* 0x000fe200008e0600 */
[----:B------:R-:W-:Y:S01]  /*6ab40*/  IADD3 R166, P1, R166, R5, RZ ;  /* 0x00000005a6a67210 */ /* 0x000fe20007f3e0ff */
[----:B------:R-:W-:Y:S01]  /*6ab50*/  IMAD.MOV.U32 R244, RZ, RZ, R157 ;  /* 0x000000fffff47224 */ /* 0x000fe200078e009d */
[----:B------:R-:W-:Y:S01]  /*6ab60*/  LDGSTS.E [R3+0x25a80], desc[UR60][R248.64], P0 ;  /* 0x25a80000f8037fae */ /* 0x000fe2000812187c */
[----:B------:R-:W-:Y:S01]  /*6ab70*/  IMAD.MOV.U32 R243, RZ, RZ, R242 ;  /* 0x000000fffff37224 */ /* 0x000fe200078e00f2 */
[----:B------:R-:W-:Y:S01]  /*6ab80*/  MOV R242, R158 ;  /* 0x0000009e00f27202 */ /* 0x000fe20000000f00 */
[----:B------:R-:W-:-:S02]  /*6ab90*/  IMAD.MOV.U32 R241, RZ, RZ, R240 ;  /* 0x000000fffff17224 */ /* 0x000fc400078e00f0 */
[----:B------:R-:W-:Y:S01]  /*6aba0*/  IMAD.MOV.U32 R239, RZ, RZ, R238 ;  /* 0x000000ffffef7224 */ /* 0x000fe200078e00ee */
[----:B------:R-:W-:Y:S01]  /*6abb0*/  MOV R235, R234 ;  /* 0x000000ea00eb7202 */ /* 0x000fe20000000f00 */
[----:B------:R-:W-:Y:S01]  /*6abc0*/  IMAD.MOV.U32 R240, RZ, RZ, R159 ;  /* 0x000000fffff07224 */ /* 0x000fe200078e009f */
[----:B------:R-:W-:Y:S01]  /*6abd0*/  LDGSTS.E [R3+0x25e80], desc[UR60][R246.64], P0 ;  /* 0x25e80000f6037fae */ /* 0x000fe2000812187c */
[----:B------:R-:W-:Y:S01]  /*6abe0*/  IMAD.MOV.U32 R238, RZ, RZ, R160 ;  /* 0x000000ffffee7224 */ /* 0x000fe200078e00a0 */
[----:B------:R-:W-:Y:S01]  /*6abf0*/  LOP3.LUT R4, R7, 0x60, RZ, 0x3c, !PT ;  /* 0x0000006007047812 */ /* 0x000fe200078e3cff */
[----:B------:R-:W-:Y:S01]  /*6ac00*/  IMAD.MOV.U32 R237, RZ, RZ, R236 ;  /* 0x000000ffffed7224 */ /* 0x000fe200078e00ec */
[----:B------:R-:W-:Y:S01]  /*6ac10*/  LDGSTS.E [R3+0x26280], desc[UR60][R244.64], P0 ;  /* 0x26280000f4037fae */ /* 0x000fe2000812187c */
[----:B------:R-:W-:Y:S02]  /*6ac20*/  IMAD.MOV.U32 R236, RZ, RZ, R161 ;  /* 0x000000ffffec7224 */ /* 0x000fe400078e00a1 */
[----:B------:R-:W-:Y:S01]  /*6ac30*/  IMAD.MOV.U32 R234, RZ, RZ, R162 ;  /* 0x000000ffffea7224 */ /* 0x000fe200078e00a2 */
[----:B------:R-:W-:Y:S01]  /*6ac40*/  STL [R1+0xdd0], R166 ;  /* 0x000dd0a601007387 */ /* 0x000fe20000100800 */
[----:B------:R-:W-:-:S02]  /*6ac50*/  IMAD.MOV.U32 R233, RZ, RZ, R232 ;  /* 0x000000ffffe97224 */ /* 0x000fc400078e00e8 */
[----:B------:R-:W-:Y:S01]  /*6ac60*/  IMAD.MOV.U32 R232, RZ, RZ, R163 ;  /* 0x000000ffffe87224 */ /* 0x000fe200078e00a3 */
[----:B------:R-:W-:Y:S01]  /*6ac70*/  LDGSTS.E [R3+0x26680], desc[UR60][R242.64], P0 ;  /* 0x26680000f2037fae */ /* 0x000fe2000812187c */
[----:B------:R-:W-:Y:S01]  /*6ac80*/  IMAD.MOV.U32 R231, RZ, RZ, R230 ;  /* 0x000000ffffe77224 */ /* 0x000fe200078e00e6 */
[----:B------:R-:W-:Y:S01]  /*6ac90*/  IADD3 R4, R4, R12, RZ ;  /* 0x0000000c04047210 */ /* 0x000fe20007ffe0ff */
[----:B------:R-:W-:Y:S01]  /*6aca0*/  IMAD.MOV.U32 R230, RZ, RZ, R164 ;  /* 0x000000ffffe67224 */ /* 0x000fe200078e00a4 */
[----:B------:R-:W-:Y:S04]  /*6acb0*/  STL [R1+0xe10], R165 ;  /* 0x000e10a501007387 */ /* 0x000fe80000100800 */
[----:B------:R-:W-:Y:S04]  /*6acc0*/  LDGSTS.E [R3+0x26a80], desc[UR60][R240.64], P0 ;  /* 0x26a80000f0037fae */ /* 0x000fe8000812187c */
[----:B------:R-:W-:Y:S04]  /*6acd0*/  LDGSTS.E [R3+0x26e80], desc[UR60][R238.64], P0 ;  /* 0x26e80000ee037fae */ /* 0x000fe8000812187c */
[----:B------:R-:W-:Y:S04]  /*6ace0*/  LDGSTS.E [R3+0x27280], desc[UR60][R236.64], P0 ;  /* 0x27280000ec037fae */ /* 0x000fe8000812187c */
[----:B------:R-:W-:Y:S04]  /*6acf0*/  LDGSTS.E [R3+0x27680], desc[UR60][R234.64], P0 ;  /* 0x27680000ea037fae */ /* 0x000fe8000812187c */
[----:B------:R-:W-:Y:S04]  /*6ad00*/  LDGSTS.E [R3+0x27a80], desc[UR60][R232.64], P0 ;  /* 0x27a80000e8037fae */ /* 0x000fe8000812187c */
[----:B------:R-:W-:Y:S01]  /*6ad10*/  LDGSTS.E [R3+0x27e80], desc[UR60][R230.64], P0 ;  /* 0x27e80000e6037fae */ /* 0x000fe2000812187c */
[----:B---3--:R-:W-:-:S04]  /*6ad20*/  IMAD.X R10, R10, 0x1, R0, P1 ;  /* 0x000000010a0a7824 */ /* 0x008fc800008e0600 */
[----:B------:R-:W-:Y:S01]  /*6ad30*/  IMAD.MOV.U32 R11, RZ, RZ, R10 ;  /* 0x000000ffff0b7224 */ /* 0x000fe200078e000a */
[----:B------:R1:W-:Y:S01]  /*6ad40*/  STL [R1+0xdcc], R10 ;  /* 0x000dcc0a01007387 */ /* 0x0003e20000100800 */
[----:B--2---:R-:W-:-:S03]  /*6ad50*/  IMAD.X R18, R18, 0x1, R0, P2 ;  /* 0x0000000112127824 */ /* 0x004fc600010e0600 */
[----:B------:R-:W2:Y:S04]  /*6ad60*/  LDL.LU R21, [R1+0xf4c] ;  /* 0x000f4c0001157983 */ /* 0x000ea80000300800 */
[----:B------:R-:W3:Y:S01]  /*6ad70*/  LDL.LU R20, [R1+0xf50] ;  /* 0x000f500001147983 */ /* 0x000ee20000300800 */
[----:B-1----:R-:W-:-:S03]  /*6ad80*/  IMAD.MOV.U32 R10, RZ, RZ, R166 ;  /* 0x000000ffff0a7224 */ /* 0x002fc600078e00a6 */
[----:B------:R1:W-:Y:S04]  /*6ad90*/  STL [R1+0xe0c], R18 ;  /* 0x000e0c1201007387 */ /* 0x0003e80000100800 */
[----:B------:R1:W-:Y:S04]  /*6ada0*/  LDGSTS.E [R4+0x300], desc[UR60][R10.64], P0 ;  /* 0x003000000a047fae */ /* 0x0003e8000812187c */
[----:B------:R-:W2:Y:S01]  /*6adb0*/  LDL.LU R19, [R1+0xf8c] ;  /* 0x000f8c0001137983 */ /* 0x000ea20000300800 */
[----:B-1----:R-:W-:-:S03]  /*6adc0*/  IMAD.MOV.U32 R11, RZ, RZ, R18 ;  /* 0x000000ffff0b7224 */ /* 0x002fc600078e0012 */
[----:B------:R-:W2:Y:S01]  /*6add0*/  LDL.LU R18, [R1+0xf90] ;  /* 0x000f900001127983 */ /* 0x000ea20000300800 */
[-C--:B----4-:R-:W-:Y:S01]  /*6ade0*/  IADD3 R16, P1, R16, R5.reuse, RZ ;  /* 0x0000000510107210 */ /* 0x090fe20007f3e0ff */
[----:B------:R-:W-:Y:S01]  /*6adf0*/  IMAD.MOV.U32 R10, RZ, RZ, R165 ;  /* 0x000000ffff0a7224 */ /* 0x000fe200078e00a5 */
[----:B------:R-:W-:-:S03]  /*6ae00*/  IADD3 R23, P2, R23, R5, RZ ;  /* 0x0000000517177210 */ /* 0x000fc60007f5e0ff */
[----:B------:R-:W-:Y:S01]  /*6ae10*/  IMAD.X R17, R17, 0x1, R0, P1 ;  /* 0x0000000111117824 */ /* 0x000fe200008e0600 */
[----:B------:R1:W-:Y:S01]  /*6ae20*/  LDGSTS.E [R4+0x700], desc[UR60][R10.64], P0 ;  /* 0x007000000a047fae */ /* 0x0003e2000812187c */
[----:B------:R-:W-:-:S03]  /*6ae30*/  IADD3.X R152, R152, R0, RZ, P2, !PT ;  /* 0x0000000098987210 */ /* 0x000fc600017fe4ff */
[----:B------:R-:W-:Y:S01]  /*6ae40*/  STL [R1+0xe50], R16 ;  /* 0x000e501001007387 */ /* 0x000fe20000100800 */
[-C--:B------:R-:W-:Y:S01]  /*6ae50*/  IADD3 R14, P1, R14, R5.reuse, RZ ;  /* 0x000000050e0e7210 */ /* 0x080fe20007f3e0ff */
[----:B-1----:R-:W-:Y:S02]  /*6ae60*/  IMAD.MOV.U32 R10, RZ, RZ, R16 ;  /* 0x000000ffff0a7224 */ /* 0x002fe400078e0010 */
[----:B------:R-:W-:Y:S01]  /*6ae70*/  IMAD.MOV.U32 R11, RZ, RZ, R17 ;  /* 0x000000ffff0b7224 */ /* 0x000fe200078e0011 */
[----:B------:R1:W-:Y:S01]  /*6ae80*/  STL [R1+0xe4c], R17 ;  /* 0x000e4c1101007387 */ /* 0x0003e20000100800 */
[--C-:B------:R-:W-:Y:S01]  /*6ae90*/  IMAD.X R15, R15, 0x1, R0.reuse, P1 ;  /* 0x000000010f0f7824 */ /* 0x100fe200008e0600 */
[----:B------:R-:W-:Y:S02]  /*6aea0*/  IADD3 R13, P2, R13, R5, RZ ;  /* 0x000000050d0d7210 */ /* 0x000fe40007f5e0ff */
[----:B------:R4:W-:Y:S04]  /*6aeb0*/  LDGSTS.E [R4+0xb00], desc[UR60][R10.64], P0 ;  /* 0x00b000000a047fae */ /* 0x0009e8000812187c */
[----:B------:R-:W-:Y:S01]  /*6aec0*/  STL [R1+0xe90], R23 ;  /* 0x000e901701007387 */ /* 0x000fe20000100800 */
[----:B------:R-:W-:-:S03]  /*6aed0*/  IMAD.X R22, R22, 0x1, R0, P2 ;  /* 0x0000000116167824 */ /* 0x000fc600010e0600 */
[----:B-1----:R-:W2:Y:S01]  /*6aee0*/  LDL.LU R17, [R1+0xfcc] ;  /* 0x000fcc0001117983 */ /* 0x002ea20000300800 */
[----:B----4-:R-:W-:Y:S02]  /*6aef0*/  IMAD.MOV.U32 R10, RZ, RZ, R23 ;  /* 0x000000ffff0a7224 */ /* 0x010fe400078e0017 */
[----:B------:R-:W-:Y:S01]  /*6af00*/  IMAD.MOV.U32 R11, RZ, RZ, R152 ;  /* 0x000000ffff0b7224 */ /* 0x000fe200078e0098 */
[----:B------:R-:W-:Y:S04]  /*6af10*/  STL [R1+0xe8c], R152 ;  /* 0x000e8c9801007387 */ /* 0x000fe80000100800 */
[----:B------:R-:W4:Y:S04]  /*6af20*/  LDL.LU R16, [R1+0xfd0] ;  /* 0x000fd00001107983 */ /* 0x000f280000300800 */
[----:B------:R-:W-:Y:S04]  /*6af30*/  STL [R1+0xed0], R14 ;  /* 0x000ed00e01007387 */ /* 0x000fe80000100800 */
[----:B------:R1:W-:Y:S04]  /*6af40*/  LDGSTS.E [R4+0xf00], desc[UR60][R10.64], P0 ;  /* 0x00f000000a047fae */ /* 0x0003e8000812187c */
[----:B------:R1:W-:Y:S04]  /*6af50*/  STL [R1+0xecc], R15 ;  /* 0x000ecc0f01007387 */ /* 0x0003e80000100800 */
[----:B------:R1:W-:Y:S02]  /*6af60*/  STL [R1+0xf10], R13 ;  /* 0x000f100d01007387 */ /* 0x0003e40000100800 */
[----:B-1----:R-:W-:Y:S01]  /*6af70*/  IMAD.MOV.U32 R11, RZ, RZ, R15 ;  /* 0x000000ffff0b7224 */ /* 0x002fe200078e000f */
[----:B------:R-:W-:Y:S01]  /*6af80*/  MOV R10, R14 ;  /* 0x0000000e000a7202 */ /* 0x000fe20000000f00 */
[----:B------:R-:W4:Y:S04]  /*6af90*/  LDL.LU R15, [R1+0x100c] ;  /* 0x00100c00010f7983 */ /* 0x000f280000300800 */
[----:B------:R-:W-:Y:S04]  /*6afa0*/  STL [R1+0xf0c], R22 ;  /* 0x000f0c1601007387 */ /* 0x000fe80000100800 */
[----:B------:R-:W4:Y:S04]  /*6afb0*/  LDL.LU R14, [R1+0x1010] ;  /* 0x00101000010e7983 */ /* 0x000f280000300800 */
[----:B------:R1:W-:Y:S02]  /*6afc0*/  LDGSTS.E [R4+0x1300], desc[UR60][R10.64], P0 ;  /* 0x013000000a047fae */ /* 0x0003e4000812187c */
[----:B-1----:R-:W-:-:S02]  /*6afd0*/  IMAD.MOV.U32 R10, RZ, RZ, R13 ;  /* 0x000000ffff0a7224 */ /* 0x002fc400078e000d */
[----:B------:R-:W-:Y:S01]  /*6afe0*/  IMAD.MOV.U32 R11, RZ, RZ, R22 ;  /* 0x000000ffff0b7224 */ /* 0x000fe200078e0016 */
[----:B------:R-:W4:Y:S04]  /*6aff0*/  LDL.LU R13, [R1+0x104c] ;  /* 0x00104c00010d7983 */ /* 0x000f280000300800 */
[----:B------:R-:W4:Y:S04]  /*6b000*/  LDL.LU R3, [R1+0x1050] ;  /* 0x0010500001037983 */ /* 0x000f280000300800 */
[----:B------:R1:W-:Y:S01]  /*6b010*/  LDGSTS.E [R4+0x1700], desc[UR60][R10.64], P0 ;  /* 0x017000000a047fae */ /* 0x0003e2000812187c */
[----:B---3--:R-:W-:-:S05]  /*6b020*/  IADD3 R20, P1, R20, R5, RZ ;  /* 0x0000000514147210 */ /* 0x008fca0007f3e0ff */
[----:B--2---:R-:W-:Y:S01]  /*6b030*/  IMAD.X R21, R21, 0x1, R0, P1 ;  /* 0x0000000115157824 */ /* 0x004fe200008e0600 */
[----:B------:R-:W-:Y:S01]  /*6b040*/  STL [R1+0xf50], R20 ;  /* 0x000f501401007387 */ /* 0x000fe20000100800 */
[----:B-1----:R-:W-:-:S03]  /*6b050*/  IMAD.MOV.U32 R10, RZ, RZ, R20 ;  /* 0x000000ffff0a7224 */ /* 0x002fc600078e0014 */
[----:B------:R1:W-:Y:S01]  /*6b060*/  STL [R1+0xf4c], R21 ;  /* 0x000f4c1501007387 */ /* 0x0003e20000100800 */
[----:B------:R-:W-:-:S05]  /*6b070*/  MOV R11, R21 ;  /* 0x00000015000b7202 */ /* 0x000fca0000000f00 */
[----:B------:R2:W-:Y:S01]  /*6b080*/  LDGSTS.E [R4+0x1b00], desc[UR60][R10.64], P0 ;  /* 0x01b000000a047fae */ /* 0x0005e2000812187c */
[----:B------:R-:W-:-:S05]  /*6b090*/  IADD3 R18, P2, R18, R5, RZ ;  /* 0x0000000512127210 */ /* 0x000fca0007f5e0ff */
[----:B------:R-:W-:Y:S01]  /*6b0a0*/  IMAD.X R19, R19, 0x1, R0, P2 ;  /* 0x0000000113137824 */ /* 0x000fe200010e0600 */
[----:B------:R-:W-:Y:S04]  /*6b0b0*/  STL [R1+0xf90], R18 ;  /* 0x000f901201007387 */ /* 0x000fe80000100800 */
[----:B-1----:R-:W3:Y:S04]  /*6b0c0*/  LDL.LU R21, [R1+0x108c] ;  /* 0x00108c0001157983 */ /* 0x002ee80000300800 */
[----:B------:R1:W-:Y:S04]  /*6b0d0*/  STL [R1+0xf8c], R19 ;  /* 0x000f8c1301007387 */ /* 0x0003e80000100800 */
[----:B------:R-:W3:Y:S01]  /*6b0e0*/  LDL.LU R20, [R1+0x1090] ;  /* 0x0010900001147983 */ /* 0x000ee20000300800 */
[----:B--2---:R-:W-:-:S02]  /*6b0f0*/  IMAD.MOV.U32 R11, RZ, RZ, R19 ;  /* 0x000000ffff0b7224 */ /* 0x004fc400078e0013 */
[----:B------:R-:W-:Y:S01]  /*6b100*/  IMAD.MOV.U32 R10, RZ, RZ, R18 ;  /* 0x000000ffff0a7224 */ /* 0x000fe200078e0012 */
[----:B-1----:R-:W2:Y:S04]  /*6b110*/  LDL.LU R19, [R1+0x10cc] ;  /* 0x0010cc0001137983 */ /* 0x002ea80000300800 */
[----:B------:R-:W2:Y:S04]  /*6b120*/  LDL.LU R18, [R1+0x10d0] ;  /* 0x0010d00001127983 */ /* 0x000ea80000300800 */
[----:B------:R1:W-:Y:S01]  /*6b130*/  LDGSTS.E [R4+0x1f00], desc[UR60][R10.64], P0 ;  /* 0x01f000000a047fae */ /* 0x0003e2000812187c */
[----:B----4-:R-:W-:-:S05]  /*6b140*/  IADD3 R16, P1, R16, R5, RZ ;  /* 0x0000000510107210 */ /* 0x010fca0007f3e0ff */
[----:B------:R-:W-:Y:S01]  /*6b150*/  IMAD.X R17, R17, 0x1, R0, P1 ;  /* 0x0000000111117824 */ /* 0x000fe200008e0600 */
[----:B------:R-:W-:Y:S01]  /*6b160*/  STL [R1+0xfd0], R16 ;  /* 0x000fd01001007387 */ /* 0x000fe20000100800 */
[----:B-1----:R-:W-:-:S03]  /*6b170*/  IMAD.MOV.U32 R10, RZ, RZ, R16 ;  /* 0x000000ffff0a7224 */ /* 0x002fc600078e0010 */
[----:B------:R1:W-:Y:S01]  /*6b180*/  STL [R1+0xfcc], R17 ;  /* 0x000fcc1101007387 */ /* 0x0003e20000100800 */
[----:B------:R-:W-:-:S05]  /*6b190*/  IMAD.MOV.U32 R11, RZ, RZ, R17 ;  /* 0x000000ffff0b7224 */ /* 0x000fca00078e0011 */
[----:B------:R4:W-:Y:S01]  /*6b1a0*/  LDGSTS.E [R4+0x2300], desc[UR60][R10.64], P0 ;  /* 0x023000000a047fae */ /* 0x0009e2000812187c */
[----:B------:R-:W-:-:S05]  /*6b1b0*/  IADD3 R14, P2, R14, R5, RZ ;  /* 0x000000050e0e7210 */ /* 0x000fca0007f5e0ff */
[----:B------:R-:W-:Y:S01]  /*6b1c0*/  IMAD.X R15, R15, 0x1, R0, P2 ;  /* 0x000000010f0f7824 */ /* 0x000fe200010e0600 */
[----:B------:R-:W-:Y:S04]  /*6b1d0*/  STL [R1+0x1010], R14 ;  /* 0x0010100e01007387 */ /* 0x000fe80000100800 */
[----:B------:R-:W2:Y:S04]  /*6b1e0*/  LDL.LU R23, [R1+0x110c] ;  /* 0x00110c0001177983 */ /* 0x000ea80000300800 */
[----:B------:R1:W-:Y:S04]  /*6b1f0*/  STL [R1+0x100c], R15 ;  /* 0x00100c0f01007387 */ /* 0x0003e80000100800 */
[----:B------:R-:W2:Y:S01]  /*6b200*/  LDL.LU R22, [R1+0x1110] ;  /* 0x0011100001167983 */ /* 0x000ea20000300800 */
[----:B----4-:R-:W-:Y:S01]  /*6b210*/  IMAD.MOV.U32 R11, RZ, RZ, R15 ;  /* 0x000000ffff0b7224 */ /* 0x010fe200078e000f */
[----:B------:R-:W-:-:S02]  /*6b220*/  MOV R10, R14 ;  /* 0x0000000e000a7202 */ /* 0x000fc40000000f00 */
[----:B-1----:R-:W4:Y:S04]  /*6b230*/  LDL.LU R17, [R1+0x114c] ;  /* 0x00114c0001117983 */ /* 0x002f280000300800 */
[----:B------:R-:W4:Y:S04]  /*6b240*/  LDL.LU R16, [R1+0x1150] ;  /* 0x0011500001107983 */ /* 0x000f280000300800 */
[----:B------:R-:W4:Y:S04]  /*6b250*/  LDL.LU R15, [R1+0x118c] ;  /* 0x00118c00010f7983 */ /* 0x000f280000300800 */
[----:B------:R-:W4:Y:S01]  /*6b260*/  LDL.LU R14, [R1+0x1190] ;  /* 0x00119000010e7983 */ /* 0x000f220000300800 */
[----:B------:R-:W-:-:S03]  /*6b270*/  IADD3 R3, P1, R3, R5, RZ ;  /* 0x0000000503037210 */ /* 0x000fc60007f3e0ff */
[----:B------:R1:W-:Y:S02]  /*6b280*/  LDGSTS.E [R4+0x2700], desc[UR60][R10.64], P0 ;  /* 0x027000000a047fae */ /* 0x0003e4000812187c */
[----:B------:R-:W-:Y:S02]  /*6b290*/  IMAD.X R13, R13, 0x1, R0, P1 ;  /* 0x000000010d0d7824 */ /* 0x000fe400008e0600 */
[----:B------:R-:W-:Y:S04]  /*6b2a0*/  STL [R1+0x1050], R3 ;  /* 0x0010500301007387 */ /* 0x000fe80000100800 */
[----:B------:R3:W-:Y:S01]  /*6b2b0*/  STL [R1+0x104c], R13 ;  /* 0x00104c0d01007387 */ /* 0x0007e20000100800 */
[----:B-1----:R-:W-:Y:S02]  /*6b2c0*/  IMAD.MOV.U32 R10, RZ, RZ, R3 ;  /* 0x000000ffff0a7224 */ /* 0x002fe400078e0003 */
[----:B------:R-:W-:-:S05]  /*6b2d0*/  IMAD.MOV.U32 R11, RZ, RZ, R13 ;  /* 0x000000ffff0b7224 */ /* 0x000fca00078e000d */
[----:B------:R1:W-:Y:S01]  /*6b2e0*/  LDGSTS.E [R4+0x2b00], desc[UR60][R10.64], P0 ;  /* 0x02b000000a047fae */ /* 0x0003e2000812187c */
[----:B---3--:R-:W-:-:S05]  /*6b2f0*/  IADD3 R20, P2, R20, R5, RZ ;  /* 0x0000000514147210 */ /* 0x008fca0007f5e0ff */
[----:B------:R-:W-:Y:S01]  /*6b300*/  IMAD.X R21, R21, 0x1, R0, P2 ;  /* 0x0000000115157824 */ /* 0x000fe200010e0600 */
[----:B------:R-:W-:Y:S04]  /*6b310*/  STL [R1+0x1090], R20 ;  /* 0x0010901401007387 */ /* 0x000fe80000100800 */
[----:B------:R-:W3:Y:S01]  /*6b320*/  LDL.LU R13, [R1+0x11cc] ;  /* 0x0011cc00010d7983 */ /* 0x000ee20000300800 */
[----:B-1----:R-:W-:-:S03]  /*6b330*/  MOV R11, R21 ;  /* 0x00000015000b7202 */ /* 0x002fc60000000f00 */
[----:B------:R1:W-:Y:S01]  /*6b340*/  STL [R1+0x108c], R21 ;  /* 0x00108c1501007387 */ /* 0x0003e20000100800 */
[----:B------:R-:W-:-:S03]  /*6b350*/  IMAD.MOV.U32 R10, RZ, RZ, R20 ;  /* 0x000000ffff0a7224 */ /* 0x000fc600078e0014 */
[----:B------:R-:W3:Y:S01]  /*6b360*/  LDL.LU R3, [R1+0x11d0] ;  /* 0x0011d00001037983 */ /* 0x000ee20000300800 */
[----:B--2---:R-:W-:-:S03]  /*6b370*/  IADD3 R18, P1, R18, R5, RZ ;  /* 0x0000000512127210 */ /* 0x004fc60007f3e0ff */
[----:B------:R2:W-:Y:S04]  /*6b380*/  LDGSTS.E [R4+0x2f00], desc[UR60][R10.64], P0 ;  /* 0x02f000000a047fae */ /* 0x0005e8000812187c */
[----:B-1----:R-:W3:Y:S04]  /*6b390*/  LDL.LU R21, [R1+0x120c] ;  /* 0x00120c0001157983 */ /* 0x002ee80000300800 */
[----:B------:R-:W3:Y:S01]  /*6b3a0*/  LDL.LU R20, [R1+0x1210] ;  /* 0x0012100001147983 */ /* 0x000ee20000300800 */
[----:B------:R-:W-:Y:S02]  /*6b3b0*/  IMAD.X R19, R19, 0x1, R0, P1 ;  /* 0x0000000113137824 */ /* 0x000fe400008e0600 */
[----:B--2---:R-:W-:-:S02]  /*6b3c0*/  IMAD.MOV.U32 R10, RZ, RZ, R18 ;  /* 0x000000ffff0a7224 */ /* 0x004fc400078e0012 */
[----:B------:R-:W-:Y:S01]  /*6b3d0*/  IMAD.MOV.U32 R11, RZ, RZ, R19 ;  /* 0x000000ffff0b7224 */ /* 0x000fe200078e0013 */
[----:B------:R-:W-:Y:S04]  /*6b3e0*/  STL [R1+0x10d0], R18 ;  /* 0x0010d01201007387 */ /* 0x000fe80000100800 */
[----:B------:R1:W-:Y:S04]  /*6b3f0*/  STL [R1+0x10cc], R19 ;  /* 0x0010cc1301007387 */ /* 0x0003e80000100800 */
[----:B------:R2:W-:Y:S01]  /*6b400*/  LDGSTS.E [R4+0x3300], desc[UR60][R10.64], P0 ;  /* 0x033000000a047fae */ /* 0x0005e2000812187c */
[----:B------:R-:W-:-:S05]  /*6b410*/  IADD3 R22, P2, R22, R5, RZ ;  /* 0x0000000516167210 */ /* 0x000fca0007f5e0ff */
[----:B------:R-:W-:Y:S01]  /*6b420*/  IMAD.X R23, R23, 0x1, R0, P2 ;  /* 0x0000000117177824 */ /* 0x000fe200010e0600 */
[-C--:B----4-:R-:W-:Y:S01]  /*6b430*/  IADD3 R16, P1, R16, R5.reuse, RZ ;  /* 0x0000000510107210 */ /* 0x090fe20007f3e0ff */
[----:B------:R-:W-:Y:S01]  /*6b440*/  STL [R1+0x1110], R22 ;  /* 0x0011101601007387 */ /* 0x000fe20000100800 */
[----:B--2---:R-:W-:Y:S02]  /*6b450*/  IMAD.MOV.U32 R10, RZ, RZ, R22 ;  /* 0x000000ffff0a7224 */ /* 0x004fe400078e0016 */
[----:B------:R-:W-:Y:S01]  /*6b460*/  IMAD.MOV.U32 R11, RZ, RZ, R23 ;  /* 0x000000ffff0b7224 */ /* 0x000fe200078e0017 */
[----:B------:R-:W-:Y:S01]  /*6b470*/  IADD3.X R17, R17, R0, RZ, P1, !PT ;  /* 0x0000000011117210 */ /* 0x000fe20000ffe4ff */
[----:B-1----:R-:W2:Y:S01]  /*6b480*/  LDL.LU R19, [R1+0x124c] ;  /* 0x00124c0001137983 */ /* 0x002ea20000300800 */
[----:B------:R-:W-:-:S03]  /*6b490*/  IADD3 R14, P2, R14, R5, RZ ;  /* 0x000000050e0e7210 */ /* 0x000fc60007f5e0ff */
[----:B------:R-:W-:Y:S02]  /*6b4a0*/  STL [R1+0x110c], R23 ;  /* 0x00110c1701007387 */ /* 0x000fe40000100800 */
[----:B------:R-:W-:Y:S02]  /*6b4b0*/  IMAD.X R15, R15, 0x1, R0, P2 ;  /* 0x000000010f0f7824 */ /* 0x000fe400010e0600 */
[----:B------:R-:W4:Y:S04]  /*6b4c0*/  LDL.LU R18, [R1+0x1250] ;  /* 0x0012500001127983 */ /* 0x000f280000300800 */
[----:B------:R-:W-:Y:S04]  /*6b4d0*/  STL [R1+0x1150], R16 ;  /* 0x0011501001007387 */ /* 0x000fe80000100800 */
        /* <DEDUP_REMOVED lines=15> */
[----:B------:R-:W-:Y:S01]  /*6b5d0*/  IMAD.X R13, R13, 0x1, R0, P1 ;  /* 0x000000010d0d7824 */ /* 0x000fe200008e0600 */
[----:B------:R-:W-:Y:S01]  /*6b5e0*/  STL [R1+0x11d0], R3 ;  /* 0x0011d00301007387 */ /* 0x000fe20000100800 */
[----:B------:R-:W-:-:S03]  /*6b5f0*/  IADD3 R20, P2, R20, R5, RZ ;  /* 0x0000000514147210 */ /* 0x000fc60007f5e0ff */
[----:B------:R3:W-:Y:S01]  /*6b600*/  STL [R1+0x11cc], R13 ;  /* 0x0011cc0d01007387 */ /* 0x0007e20000100800 */
[----:B------:R-:W-:Y:S01]  /*6b610*/  IADD3.X R21, R21, R0, RZ, P2, !PT ;  /* 0x0000000015157210 */ /* 0x000fe200017fe4ff */
[----:B-1----:R-:W-:Y:S02]  /*6b620*/  IMAD.MOV.U32 R11, RZ, RZ, R13 ;  /* 0x000000ffff0b7224 */ /* 0x002fe400078e000d */
[----:B------:R-:W-:Y:S01]  /*6b630*/  STL [R1+0x1210], R20 ;  /* 0x0012101401007387 */ /* 0x000fe20000100800 */
[----:B------:R-:W-:-:S03]  /*6b640*/  IMAD.MOV.U32 R10, RZ, RZ, R3 ;  /* 0x000000ffff0a7224 */ /* 0x000fc600078e0003 */
[----:B---3--:R-:W3:Y:S04]  /*6b650*/  LDL.LU R13, [R1+0x130c] ;  /* 0x00130c00010d7983 */ /* 0x008ee80000300800 */
[----:B------:R1:W-:Y:S04]  /*6b660*/  STL [R1+0x120c], R21 ;  /* 0x00120c1501007387 */ /* 0x0003e80000100800 */
[----:B------:R-:W3:Y:S04]  /*6b670*/  LDL.LU R3, [R1+0x1310] ;  /* 0x0013100001037983 */ /* 0x000ee80000300800 */
[----:B------:R1:W-:Y:S02]  /*6b680*/  LDGSTS.E [R4+0x4300], desc[UR60][R10.64], P0 ;  /* 0x043000000a047fae */ /* 0x0003e4000812187c */
[----:B-1----:R-:W-:-:S02]  /*6b690*/  IMAD.MOV.U32 R11, RZ, RZ, R21 ;  /* 0x000000ffff0b7224 */ /* 0x002fc400078e0015 */
[----:B------:R-:W-:Y:S01]  /*6b6a0*/  IMAD.MOV.U32 R10, RZ, RZ, R20 ;  /* 0x000000ffff0a7224 */ /* 0x000fe200078e0014 */
[----:B------:R-:W3:Y:S04]  /*6b6b0*/  LDL.LU R21, [R1+0x134c] ;  /* 0x00134c0001157983 */ /* 0x000ee80000300800 */
[----:B------:R-:W3:Y:S04]  /*6b6c0*/  LDL.LU R20, [R1+0x1350] ;  /* 0x0013500001147983 */ /* 0x000ee80000300800 */
[----:B------:R1:W-:Y:S01]  /*6b6d0*/  LDGSTS.E [R4+0x4700], desc[UR60][R10.64], P0 ;  /* 0x047000000a047fae */ /* 0x0003e2000812187c */
[----:B----4-:R-:W-:-:S05]  /*6b6e0*/  IADD3 R18, P1, R18, R5, RZ ;  /* 0x0000000512127210 */ /* 0x010fca0007f3e0ff */
[----:B--2---:R-:W-:Y:S01]  /*6b6f0*/  IMAD.X R19, R19, 0x1, R0, P1 ;  /* 0x0000000113137824 */ /* 0x004fe200008e0600 */
[----:B------:R-:W-:Y:S01]  /*6b700*/  STL [R1+0x1250], R18 ;  /* 0x0012501201007387 */ /* 0x000fe20000100800 */
[----:B-1----:R-:W-:-:S03]  /*6b710*/  MOV R10, R18 ;  /* 0x00000012000a7202 */ /* 0x002fc60000000f00 */
[----:B------:R1:W-:Y:S01]  /*6b720*/  STL [R1+0x124c], R19 ;  /* 0x00124c1301007387 */ /* 0x0003e20000100800 */
[----:B------:R-:W-:-:S05]  /*6b730*/  IMAD.MOV.U32 R11, RZ, RZ, R19 ;  /* 0x000000ffff0b7224 */ /* 0x000fca00078e0013 */
[----:B------:R2:W-:Y:S01]  /*6b740*/  LDGSTS.E [R4+0x4b00], desc[UR60][R10.64], P0 ;  /* 0x04b000000a047fae */ /* 0x0005e2000812187c */
[----:B------:R-:W-:-:S05]  /*6b750*/  IADD3 R16, P2, R16, R5, RZ ;  /* 0x0000000510107210 */ /* 0x000fca0007f5e0ff */
[----:B------:R-:W-:Y:S01]  /*6b760*/  IMAD.X R17, R17, 0x1, R0, P2 ;  /* 0x0000000111117824 */ /* 0x000fe200010e0600 */
[----:B------:R-:W-:Y:S04]  /*6b770*/  STL [R1+0x1290], R16 ;  /* 0x0012901001007387 */ /* 0x000fe80000100800 */
[----:B------:R-:W4:Y:S04]  /*6b780*/  LDL.LU R23, [R1+0x138c] ;  /* 0x00138c0001177983 */ /* 0x000f280000300800 */
[----:B------:R1:W-:Y:S04]  /*6b790*/  STL [R1+0x128c], R17 ;  /* 0x00128c1101007387 */ /* 0x0003e80000100800 */
[----:B------:R-:W4:Y:S01]  /*6b7a0*/  LDL.LU R22, [R1+0x1390] ;  /* 0x0013900001167983 */ /* 0x000f220000300800 */
[----:B--2---:R-:W-:-:S03]  /*6b7b0*/  IMAD.MOV.U32 R11, RZ, RZ, R17 ;  /* 0x000000ffff0b7224 */ /* 0x004fc600078e0011 */
[----:B-1----:R-:W2:Y:S01]  /*6b7c0*/  LDL.LU R19, [R1+0x13cc] ;  /* 0x0013cc0001137983 */ /* 0x002ea20000300800 */
[----:B------:R-:W-:-:S03]  /*6b7d0*/  IMAD.MOV.U32 R10, RZ, RZ, R16 ;  /* 0x000000ffff0a7224 */ /* 0x000fc600078e0010 */
[----:B------:R-:W2:Y:S04]  /*6b7e0*/  LDL.LU R18, [R1+0x13d0] ;  /* 0x0013d00001127983 */ /* 0x000ea80000300800 */
[----:B------:R-:W2:Y:S04]  /*6b7f0*/  LDL.LU R17, [R1+0x140c] ;  /* 0x00140c0001117983 */ /* 0x000ea80000300800 */
[----:B------:R-:W2:Y:S01]  /*6b800*/  LDL.LU R16, [R1+0x1410] ;  /* 0x0014100001107983 */ /* 0x000ea20000300800 */
[----:B------:R-:W-:-:S03]  /*6b810*/  IADD3 R14, P1, R14, R5, RZ ;  /* 0x000000050e0e7210 */ /* 0x000fc60007f3e0ff */
[----:B------:R1:W-:Y:S02]  /*6b820*/  LDGSTS.E [R4+0x4f00], desc[UR60][R10.64], P0 ;  /* 0x04f000000a047fae */ /* 0x0003e4000812187c */
[----:B------:R-:W-:Y:S02]  /*6b830*/  IMAD.X R15, R15, 0x1, R0, P1 ;  /* 0x000000010f0f7824 */ /* 0x000fe400008e0600 */
[----:B------:R-:W-:Y:S04]  /*6b840*/  STL [R1+0x12d0], R14 ;  /* 0x0012d00e01007387 */ /* 0x000fe80000100800 */
[----:B------:R3:W-:Y:S01]  /*6b850*/  STL [R1+0x12cc], R15 ;  /* 0x0012cc0f01007387 */ /* 0x0007e20000100800 */
[----:B-1----:R-:W-:Y:S01]  /*6b860*/  IMAD.MOV.U32 R10, RZ, RZ, R14 ;  /* 0x000000ffff0a7224 */ /* 0x002fe200078e000e */
[----:B------:R-:W-:-:S05]  /*6b870*/  MOV R11, R15 ;  /* 0x0000000f000b7202 */ /* 0x000fca0000000f00 */
[----:B------:R1:W-:Y:S01]  /*6b880*/  LDGSTS.E [R4+0x5300], desc[UR60][R10.64], P0 ;  /* 0x053000000a047fae */ /* 0x0003e2000812187c */
[----:B---3--:R-:W-:-:S05]  /*6b890*/  IADD3 R3, P2, R3, R5, RZ ;  /* 0x0000000503037210 */ /* 0x008fca0007f5e0ff */
[----:B------:R-:W-:Y:S01]  /*6b8a0*/  IMAD.X R13, R13, 0x1, R0, P2 ;  /* 0x000000010d0d7824 */ /* 0x000fe200010e0600 */
[----:B------:R-:W-:Y:S04]  /*6b8b0*/  STL [R1+0x1310], R3 ;  /* 0x0013100301007387 */ /* 0x000fe80000100800 */
[----:B------:R-:W3:Y:S01]  /*6b8c0*/  LDL.LU R15, [R1+0x144c] ;  /* 0x00144c00010f7983 */ /* 0x000ee20000300800 */
[----:B-1----:R-:W-:-:S03]  /*6b8d0*/  IMAD.MOV.U32 R11, RZ, RZ, R13 ;  /* 0x000000ffff0b7224 */ /* 0x002fc600078e000d */
[----:B------:R1:W-:Y:S01]  /*6b8e0*/  STL [R1+0x130c], R13 ;  /* 0x00130c0d01007387 */ /* 0x0003e20000100800 */
[----:B------:R-:W-:-:S03]  /*6b8f0*/  IMAD.MOV.U32 R10, RZ, RZ, R3 ;  /* 0x000000ffff0a7224 */ /* 0x000fc600078e0003 */
[----:B------:R-:W3:Y:S04]  /*6b900*/  LDL.LU R14, [R1+0x1450] ;  /* 0x00145000010e7983 */ /* 0x000ee80000300800 */
[----:B------:R1:W-:Y:S04]  /*6b910*/  LDGSTS.E [R4+0x5700], desc[UR60][R10.64], P0 ;  /* 0x057000000a047fae */ /* 0x0003e8000812187c */
[----:B-1----:R-:W3:Y:S04]  /*6b920*/  LDL.LU R13, [R1+0x148c] ;  /* 0x00148c00010d7983 */ /* 0x002ee80000300800 */
[----:B------:R-:W3:Y:S01]  /*6b930*/  LDL.LU R3, [R1+0x1490] ;  /* 0x0014900001037983 */ /* 0x000ee20000300800 */
[----:B------:R-:W-:-:S05]  /*6b940*/  IADD3 R20, P1, R20, R5, RZ ;  /* 0x0000000514147210 */ /* 0x000fca0007f3e0ff */
[----:B------:R-:W-:Y:S02]  /*6b950*/  IMAD.X R21, R21, 0x1, R0, P1 ;  /* 0x0000000115157824 */ /* 0x000fe400008e0600 */
[----:B------:R-:W-:Y:S02]  /*6b960*/  IMAD.MOV.U32 R10, RZ, RZ, R20 ;  /* 0x000000ffff0a7224 */ /* 0x000fe400078e0014 */
[----:B------:R-:W-:Y:S01]  /*6b970*/  IMAD.MOV.U32 R11, RZ, RZ, R21 ;  /* 0x000000ffff0b7224 */ /* 0x000fe200078e0015 */
[----:B------:R-:W-:Y:S04]  /*6b980*/  STL [R1+0x1350], R20 ;  /* 0x0013501401007387 */ /* 0x000fe80000100800 */
[----:B------:R1:W-:Y:S04]  /*6b990*/  STL [R1+0x134c], R21 ;  /* 0x00134c1501007387 */ /* 0x0003e80000100800 */
[----:B------:R1:W-:Y:S01]  /*6b9a0*/  LDGSTS.E [R4+0x5b00], desc[UR60][R10.64], P0 ;  /* 0x05b000000a047fae */ /* 0x0003e2000812187c */
[----:B----4-:R-:W-:-:S05]  /*6b9b0*/  IADD3 R22, P2, R22, R5, RZ ;  /* 0x0000000516167210 */ /* 0x010fca0007f5e0ff */
[--C-:B------:R-:W-:Y:S01]  /*6b9c0*/  IMAD.X R23, R23, 0x1, R0.reuse, P2 ;  /* 0x0000000117177824 */ /* 0x100fe200010e0600 */
[-C--:B--2---:R-:W-:Y:S01]  /*6b9d0*/  IADD3 R18, P1, R18, R5.reuse, RZ ;  /* 0x0000000512127210 */ /* 0x084fe20007f3e0ff */
[----:B------:R-:W-:Y:S01]  /*6b9e0*/  STL [R1+0x1390], R22 ;  /* 0x0013901601007387 */ /* 0x000fe20000100800 */
[----:B-1----:R-:W-:Y:S01]  /*6b9f0*/  MOV R10, R22 ;  /* 0x00000016000a7202 */ /* 0x002fe20000000f00 */
[----:B------:R-:W-:Y:S02]  /*6ba00*/  IMAD.MOV.U32 R11, RZ, RZ, R23 ;  /* 0x000000ffff0b7224 */ /* 0x000fe400078e0017 */
[----:B------:R-:W-:Y:S01]  /*6ba10*/  IMAD.X R19, R19, 0x1, R0, P1 ;  /* 0x0000000113137824 */ /* 0x000fe200008e0600 */
[----:B------:R-:W2:Y:S01]  /*6ba20*/  LDL.LU R21, [R1+0x14cc] ;  /* 0x0014cc0001157983 */ /* 0x000ea20000300800 */
        /* <DEDUP_REMOVED lines=14> */
[----:B-1----:R-:W-:Y:S01]  /*6bb10*/  IMAD.MOV.U32 R10, RZ, RZ, R16 ;  /* 0x000000ffff0a7224 */ /* 0x002fe200078e0010 */
[----:B------:R-:W-:-:S02]  /*6bb20*/  MOV R11, R17 ;  /* 0x00000011000b7202 */ /* 0x000fc40000000f00 */
        /* <DEDUP_REMOVED lines=8> */
[----:B-1----:R-:W-:Y:S02]  /*6bbb0*/  IMAD.MOV.U32 R11, RZ, RZ, R15 ;  /* 0x000000ffff0b7224 */ /* 0x002fe400078e000f */
[----:B------:R-:W-:Y:S01]  /*6bbc0*/  IMAD.X R13, R13, 0x1, R0, P2 ;  /* 0x000000010d0d7824 */ /* 0x000fe200010e0600 */
[----:B------:R-:W-:Y:S01]  /*6bbd0*/  STL [R1+0x1490], R3 ;  /* 0x0014900301007387 */ /* 0x000fe20000100800 */
[----:B------:R-:W-:-:S03]  /*6bbe0*/  IMAD.MOV.U32 R10, RZ, RZ, R14 ;  /* 0x000000ffff0a7224 */ /* 0x000fc600078e000e */
[----:B---3--:R-:W3:Y:S04]  /*6bbf0*/  LDL.LU R15, [R1+0x158c] ;  /* 0x00158c00010f7983 */ /* 0x008ee80000300800 */
[----:B------:R1:W-:Y:S04]  /*6bc00*/  STL [R1+0x148c], R13 ;  /* 0x00148c0d01007387 */ /* 0x0003e80000100800 */
[----:B------:R-:W3:Y:S04]  /*6bc10*/  LDL.LU R14, [R1+0x1590] ;  /* 0x00159000010e7983 */ /* 0x000ee80000300800 */
[----:B------:R1:W-:Y:S02]  /*6bc20*/  LDGSTS.E [R4+0x6b00], desc[UR60][R10.64], P0 ;  /* 0x06b000000a047fae */ /* 0x0003e4000812187c */
[----:B-1----:R-:W-:-:S02]  /*6bc30*/  IMAD.MOV.U32 R10, RZ, RZ, R3 ;  /* 0x000000ffff0a7224 */ /* 0x002fc400078e0003 */
[----:B------:R-:W-:Y:S02]  /*6bc40*/  IMAD.MOV.U32 R11, RZ, RZ, R13 ;  /* 0x000000ffff0b7224 */ /* 0x000fe400078e000d */
[----:B------:R-:W3:Y:S04]  /*6bc50*/  LDL.LU R13, [R1+0x15cc] ;  /* 0x0015cc00010d7983 */ /* 0x000ee80000300800 */
[----:B------:R-:W3:Y:S04]  /*6bc60*/  LDL.LU R3, [R1+0x15d0] ;  /* 0x0015d00001037983 */ /* 0x000ee80000300800 */
[----:B------:R1:W-:Y:S01]  /*6bc70*/  LDGSTS.E [R4+0x6f00], desc[UR60][R10.64], P0 ;  /* 0x06f000000a047fae */ /* 0x0003e2000812187c */
[----:B----4-:R-:W-:-:S04]  /*6bc80*/  IADD3 R20, P1, R20, R5, RZ ;  /* 0x0000000514147210 */ /* 0x010fc80007f3e0ff */
[----:B--2---:R-:W-:Y:S01]  /*6bc90*/  IADD3.X R21, R21, R0, RZ, P1, !PT ;  /* 0x0000000015157210 */ /* 0x004fe20000ffe4ff */
        /* <DEDUP_REMOVED lines=25> */
[----:B---3--:R-:W-:-:S04]  /*6be30*/  IADD3 R14, P2, R14, R5, RZ ;  /* 0x000000050e0e7210 */ /* 0x008fc80007f5e0ff */
[----:B------:R-:W-:Y:S01]  /*6be40*/  IADD3.X R15, R15, R0, RZ, P2, !PT ;  /* 0x000000000f0f7210 */ /* 0x000fe200017fe4ff */
        /* <DEDUP_REMOVED lines=10> */
[----:B------:R-:W-:Y:S01]  /*6bef0*/  IMAD.X R13, R13, 0x1, R0, P1 ;  /* 0x000000010d0d7824 */ /* 0x000fe200008e0600 */
[----:B------:R-:W-:Y:S01]  /*6bf00*/  STL [R1+0x15d0], R3 ;  /* 0x0015d00301007387 */ /* 0x000fe20000100800 */
[----:B------:R-:W-:Y:S02]  /*6bf10*/  MOV R10, R3 ;  /* 0x00000003000a7202 */ /* 0x000fe40000000f00 */
[----:B------:R-:W-:Y:S01]  /*6bf20*/  IMAD.MOV.U32 R11, RZ, RZ, R13 ;  /* 0x000000ffff0b7224 */ /* 0x000fe200078e000d */
[----:B------:R1:W-:Y:S04]  /*6bf30*/  STL [R1+0x15cc], R13 ;  /* 0x0015cc0d01007387 */ /* 0x0003e80000100800 */
[----:B------:R1:W-:Y:S01]  /*6bf40*/  LDGSTS.E [R4+0x20300], desc[UR60][R10.64], P0 ;  /* 0x203000000a047fae */ /* 0x0003e2000812187c */
[----:B----4-:R-:W-:-:S05]  /*6bf50*/  IADD3 R22, P2, R22, R5, RZ ;  /* 0x0000000516167210 */ /* 0x010fca0007f5e0ff */
[--C-:B------:R-:W-:Y:S01]  /*6bf60*/  IMAD.X R23, R23, 0x1, R0.reuse, P2 ;  /* 0x0000000117177824 */ /* 0x100fe200010e0600 */
[-C--:B--2---:R-:W-:Y:S01]  /*6bf70*/  IADD3 R20, P1, R20, R5.reuse, RZ ;  /* 0x0000000514147210 */ /* 0x084fe20007f3e0ff */
[----:B------:R-:W-:Y:S04]  /*6bf80*/  STL [R1+0x1610], R22 ;  /* 0x0016101601007387 */ /* 0x000fe80000100800 */
[----:B------:R-:W-:Y:S01]  /*6bf90*/  IMAD.X R21, R21, 0x1, R0, P1 ;  /* 0x0000000115157824 */ /* 0x000fe200008e0600 */
[----:B-1----:R-:W2:Y:S01]  /*6bfa0*/  LDL.LU R13, [R1+0x174c] ;  /* 0x00174c00010d7983 */ /* 0x002ea20000300800 */
[----:B------:R-:W-:-:S03]  /*6bfb0*/  IADD3 R18, P2, R18, R5, RZ ;  /* 0x0000000512127210 */ /* 0x000fc60007f5e0ff */
[----:B------:R1:W-:Y:S02]  /*6bfc0*/  STL [R1+0x160c], R23 ;  /* 0x00160c1701007387 */ /* 0x0003e40000100800 */
[----:B------:R-:W-:Y:S02]  /*6bfd0*/  IMAD.X R19, R19, 0x1, R0, P2 ;  /* 0x0000000113137824 */ /* 0x000fe400010e0600 */
[----:B------:R-:W4:Y:S01]  /*6bfe0*/  LDL.LU R3, [R1+0x1750] ;  /* 0x0017500001037983 */ /* 0x000f220000300800 */
[----:B------:R-:W-:-:S03]  /*6bff0*/  IMAD.MOV.U32 R11, RZ, RZ, R23 ;  /* 0x000000ffff0b7224 */ /* 0x000fc600078e0017 */
[----:B------:R-:W-:Y:S01]  /*6c000*/  STL [R1+0x1650], R20 ;  /* 0x0016501401007387 */ /* 0x000fe20000100800 */
[----:B------:R-:W-:-:S03]  /*6c010*/  IMAD.MOV.U32 R10, RZ, RZ, R22 ;  /* 0x000000ffff0a7224 */ /* 0x000fc600078e0016 */
[----:B------:R-:W-:Y:S04]  /*6c020*/  STL [R1+0x164c], R21 ;  /* 0x00164c1501007387 */ /* 0x000fe80000100800 */
[----:B------:R-:W-:Y:S04]  /*6c030*/  STL [R1+0x1690], R18 ;  /* 0x0016901201007387 */ /* 0x000fe80000100800 */
[----:B-1----:R-:W2:Y:S04]  /*6c040*/  LDL.LU R23, [R1+0x178c] ;  /* 0x00178c0001177983 */ /* 0x002ea80000300800 */
[----:B------:R1:W-:Y:S04]  /*6c050*/  STL [R1+0x168c], R19 ;  /* 0x00168c1301007387 */ /* 0x0003e80000100800 */
[----:B------:R-:W2:Y:S04]  /*6c060*/  LDL.LU R22, [R1+0x1790] ;  /* 0x0017900001167983 */ /* 0x000ea80000300800 */
[----:B------:R1:W-:Y:S02]  /*6c070*/  LDGSTS.E [R4+0x20700], desc[UR60][R10.64], P0 ;  /* 0x207000000a047fae */ /* 0x0003e4000812187c */
[----:B-1----:R-:W-:Y:S01]  /*6c080*/  IMAD.MOV.U32 R10, RZ, RZ, R20 ;  /* 0x000000ffff0a7224 */ /* 0x002fe200078e0014 */
[----:B------:R-:W-:-:S05]  /*6c090*/  MOV R11, R21 ;  /* 0x00000015000b7202 */ /* 0x000fca0000000f00 */
[----:B------:R1:W-:Y:S02]  /*6c0a0*/  LDGSTS.E [R4+0x20b00], desc[UR60][R10.64], P0 ;  /* 0x20b000000a047fae */ /* 0x0003e4000812187c */
[----:B-1----:R-:W-:Y:S02]  /*6c0b0*/  IMAD.MOV.U32 R11, RZ, RZ, R19 ;  /* 0x000000ffff0b7224 */ /* 0x002fe400078e0013 */
[----:B------:R-:W-:Y:S01]  /*6c0c0*/  IMAD.MOV.U32 R10, RZ, RZ, R18 ;  /* 0x000000ffff0a7224 */ /* 0x000fe200078e0012 */
[----:B------:R-:W2:Y:S04]  /*6c0d0*/  LDL.LU R19, [R1+0x17cc] ;  /* 0x0017cc0001137983 */ /* 0x000ea80000300800 */
[----:B------:R-:W2:Y:S04]  /*6c0e0*/  LDL.LU R18, [R1+0x17d0] ;  /* 0x0017d00001127983 */ /* 0x000ea80000300800 */
[----:B------:R1:W-:Y:S01]  /*6c0f0*/  LDGSTS.E [R4+0x20f00], desc[UR60][R10.64], P0 ;  /* 0x20f000000a047fae */ /* 0x0003e2000812187c */
[----:B---3--:R-:W-:-:S05]  /*6c100*/  IADD3 R16, P1, R16, R5, RZ ;  /* 0x0000000510107210 */ /* 0x008fca0007f3e0ff */
[----:B------:R-:W-:Y:S01]  /*6c110*/  IMAD.X R17, R17, 0x1, R0, P1 ;  /* 0x0000000111117824 */ /* 0x000fe200008e0600 */
[----:B------:R-:W-:Y:S01]  /*6c120*/  STL [R1+0x16d0], R16 ;  /* 0x0016d01001007387 */ /* 0x000fe20000100800 */
[----:B------:R-:W-:-:S03]  /*6c130*/  IADD3 R14, P2, R14, R5, RZ ;  /* 0x000000050e0e7210 */ /* 0x000fc60007f5e0ff */
[----:B------:R-:W-:Y:S02]  /*6c140*/  STL [R1+0x16cc], R17 ;  /* 0x0016cc1101007387 */ /* 0x000fe40000100800 */
[----:B------:R-:W-:Y:S02]  /*6c150*/  IMAD.X R15, R15, 0x1, R0, P2 ;  /* 0x000000010f0f7824 */ /* 0x000fe400010e0600 */
[----:B------:R-:W-:Y:S04]  /*6c160*/  STL [R1+0x1710], R14 ;  /* 0x0017100e01007387 */ /* 0x000fe80000100800 */
[----:B------:R-:W3:Y:S04]  /*6c170*/  LDL.LU R21, [R1+0x186c] ;  /* 0x00186c0001157983 */ /* 0x000ee80000300800 */
[----:B------:R1:W-:Y:S04]  /*6c180*/  STL [R1+0x170c], R15 ;  /* 0x00170c0f01007387 */ /* 0x0003e80000100800 */
[----:B------:R-:W3:Y:S01]  /*6c190*/  LDL.LU R20, [R1+0x1870] ;  /* 0x0018700001147983 */ /* 0x000ee20000300800 */
[----:B-1----:R-:W-:-:S02]  /*6c1a0*/  IMAD.MOV.U32 R10, RZ, RZ, R16 ;  /* 0x000000ffff0a7224 */ /* 0x002fc400078e0010 */
[----:B------:R-:W-:-:S05]  /*6c1b0*/  IMAD.MOV.U32 R11, RZ, RZ, R17 ;  /* 0x000000ffff0b7224 */ /* 0x000fca00078e0011 */
[----:B------:R1:W-:Y:S02]  /*6c1c0*/  LDGSTS.E [R4+0x21300], desc[UR60][R10.64], P0 ;  /* 0x213000000a047fae */ /* 0x0003e4000812187c */
[----:B-1----:R-:W-:Y:S01]  /*6c1d0*/  MOV R10, R14 ;  /* 0x0000000e000a7202 */ /* 0x002fe20000000f00 */
[----:B------:R-:W-:Y:S02]  /*6c1e0*/  IMAD.MOV.U32 R11, RZ, RZ, R15 ;  /* 0x000000ffff0b7224 */ /* 0x000fe400078e000f */
[----:B------:R-:W3:Y:S04]  /*6c1f0*/  LDL.LU R15, [R1+0x188c] ;  /* 0x00188c00010f7983 */ /* 0x000ee80000300800 */
[----:B------:R-:W3:Y:S04]  /*6c200*/  LDL.LU R14, [R1+0x1890] ;  /* 0x00189000010e7983 */ /* 0x000ee80000300800 */
[----:B------:R1:W-:Y:S01]  /*6c210*/  LDGSTS.E [R4+0x21700], desc[UR60][R10.64], P0 ;  /* 0x217000000a047fae */ /* 0x0003e2000812187c */
[----:B----4-:R-:W-:-:S05]  /*6c220*/  IADD3 R3, P1, R3, R5, RZ ;  /* 0x0000000503037210 */ /* 0x010fca0007f3e0ff */
        /* <DEDUP_REMOVED lines=10> */
[----:B------:R-:W-:Y:S04]  /*6c2d0*/  STL [R1+0x178c], R23 ;  /* 0x00178c1701007387 */ /* 0x000fe80000100800 */
[----:B------:R-:W4:Y:S04]  /*6c2e0*/  LDL.LU R3, [R1+0x18b8] ;  /* 0x0018b80001037983 */ /* 0x000f280000300800 */
[----:B------:R-:W4:Y:S01]  /*6c2f0*/  LDL.LU.64 R16, [R1+0x688] ;  /* 0x0006880001107983 */ /* 0x000f220000300a00 */
[----:B--2---:R-:W-:Y:S01]  /*6c300*/  IMAD.MOV.U32 R10, RZ, RZ, R22 ;  /* 0x000000ffff0a7224 */ /* 0x004fe200078e0016 */
[----:B------:R-:W-:-:S02]  /*6c310*/  MOV R11, R23 ;  /* 0x00000017000b7202 */ /* 0x000fc40000000f00 */
[----:B------:R-:W2:Y:S04]  /*6c320*/  LDL.LU.64 R152, [R1+0x670] ;  /* 0x0006700001987983 */ /* 0x000ea80000300a00 */
[----:B------:R1:W-:Y:S01]  /*6c330*/  LDGSTS.E [R4+0x21f00], desc[UR60][R10.64], P0 ;  /* 0x21f000000a047fae */ /* 0x0003e2000812187c */
[----:B------:R-:W-:-:S05]  /*6c340*/  IADD3 R18, P1, R18, R5, RZ ;  /* 0x0000000512127210 */ /* 0x000fca0007f3e0ff */
[----:B------:R-:W-:Y:S01]  /*6c350*/  IMAD.X R19, R19, 0x1, R0, P1 ;  /* 0x0000000113137824 */ /* 0x000fe200008e0600 */
[----:B------:R-:W-:Y:S01]  /*6c360*/  STL [R1+0x17d0], R18 ;  /* 0x0017d01201007387 */ /* 0x000fe20000100800 */
[----:B-1----:R-:W-:Y:S02]  /*6c370*/  IMAD.MOV.U32 R10, RZ, RZ, R18 ;  /* 0x000000ffff0a7224 */ /* 0x002fe400078e0012 */
[----:B------:R-:W-:Y:S01]  /*6c380*/  IMAD.MOV.U32 R11, RZ, RZ, R19 ;  /* 0x000000ffff0b7224 */ /* 0x000fe200078e0013 */
[----:B------:R1:W-:Y:S04]  /*6c390*/  STL [R1+0x17cc], R19 ;  /* 0x0017cc1301007387 */ /* 0x0003e80000100800 */
[----:B------:R1:W-:Y:S01]  /*6c3a0*/  LDGSTS.E [R4+0x22300], desc[UR60][R10.64], P0 ;  /* 0x223000000a047fae */ /* 0x0003e2000812187c */
[----:B---3--:R-:W-:-:S05]  /*6c3b0*/  IADD3 R20, P2, R20, R5, RZ ;  /* 0x0000000514147210 */ /* 0x008fca0007f5e0ff */
[----:B------:R-:W-:Y:S01]  /*6c3c0*/  STL [R1+0x1870], R20 ;  /* 0x0018701401007387 */ /* 0x000fe20000100800 */
[----:B------:R-:W-:-:S03]  /*6c3d0*/  IMAD.X R21, R21, 0x1, R0, P2 ;  /* 0x0000000115157824 */ /* 0x000fc600010e0600 */
[----:B-1----:R-:W3:Y:S04]  /*6c3e0*/  LDL.LU.64 R18, [R1+0x658] ;  /* 0x0006580001127983 */ /* 0x002ee80000300a00 */
[----:B------:R1:W-:Y:S04]  /*6c3f0*/  STL [R1+0x186c], R21 ;  /* 0x00186c1501007387 */ /* 0x0003e80000100800 */
[----:B------:R-:W3:Y:S01]  /*6c400*/  LDL.LU.64 R22, [R1+0x640] ;  /* 0x0006400001167983 */ /* 0x000ee20000300a00 */
[----:B------:R-:W-:Y:S02]  /*6c410*/  IMAD.MOV.U32 R10, RZ, RZ, R20 ;  /* 0x000000ffff0a7224 */ /* 0x000fe400078e0014 */
[----:B------:R-:W-:-:S02]  /*6c420*/  IMAD.MOV.U32 R11, RZ, RZ, R21 ;  /* 0x000000ffff0b7224 */ /* 0x000fc400078e0015 */
[----:B-1----:R-:W3:Y:S01]  /*6c430*/  LDL.LU.64 R20, [R1+0x628] ;  /* 0x0006280001147983 */ /* 0x002ee20000300a00 */
[----:B------:R-:W-:-:S03]  /*6c440*/  IADD3 R14, P1, R14, R5, RZ ;  /* 0x000000050e0e7210 */ /* 0x000fc60007f3e0ff */
[----:B------:R1:W-:Y:S01]  /*6c450*/  LDGSTS.E [R4+0x22700], desc[UR60][R10.64], P0 ;  /* 0x227000000a047fae */ /* 0x0003e2000812187c */
[----:B------:R-:W-:-:S03]  /*6c460*/  IADD3.X R15, R15, R0, RZ, P1, !PT ;  /* 0x000000000f0f7210 */ /* 0x000fc60000ffe4ff */
[----:B------:R-:W-:Y:S04]  /*6c470*/  STL [R1+0x1890], R14 ;  /* 0x0018900e01007387 */ /* 0x000fe80000100800 */
[----:B------:R4:W-:Y:S01]  /*6c480*/  STL [R1+0x188c], R15 ;  /* 0x00188c0f01007387 */ /* 0x0009e20000100800 */
[----:B-1----:R-:W-:Y:S02]  /*6c490*/  IMAD.MOV.U32 R10, RZ, RZ, R14 ;  /* 0x000000ffff0a7224 */ /* 0x002fe400078e000e */
[----:B------:R-:W-:-:S05]  /*6c4a0*/  IMAD.MOV.U32 R11, RZ, RZ, R15 ;  /* 0x000000ffff0b7224 */ /* 0x000fca00078e000f */
[----:B------:R1:W-:Y:S01]  /*6c4b0*/  LDGSTS.E [R4+0x22b00], desc[UR60][R10.64], P0 ;  /* 0x22b000000a047fae */ /* 0x0003e2000812187c */
[----:B------:R-:W-:Y:S01]  /*6c4c0*/  IMAD.MOV.U32 R165, RZ, RZ, R170 ;  /* 0x000000ffffa57224 */ /* 0x000fe200078e00aa */
[-C--:B----4-:R-:W-:Y:S02]  /*6c4d0*/  IADD3 R3, P2, R3, R5.reuse, RZ ;  /* 0x0000000503037210 */ /* 0x090fe40007f5e0ff */
[----:B------:R-:W-:-:S03]  /*6c4e0*/  IADD3 R15, P1, R16, R5, RZ ;  /* 0x00000005100f7210 */ /* 0x000fc60007f3e0ff */
[----:B------:R-:W-:Y:S01]  /*6c4f0*/  IMAD.X R13, R13, 0x1, R0, P2 ;  /* 0x000000010d0d7824 */ /* 0x000fe200010e0600 */
[----:B------:R4:W-:Y:S01]  /*6c500*/  STL [R1+0x18b8], R3 ;  /* 0x0018b80301007387 */ /* 0x0009e20000100800 */
[----:B-1----:R-:W-:Y:S02]  /*6c510*/  IMAD.MOV.U32 R10, RZ, RZ, R3 ;  /* 0x000000ffff0a7224 */ /* 0x002fe400078e0003 */
[----:B------:R-:W-:-:S05]  /*6c520*/  IMAD.MOV.U32 R11, RZ, RZ, R13 ;  /* 0x000000ffff0b7224 */ /* 0x000fca00078e000d */
[----:B------:R1:W-:Y:S01]  /*6c530*/  LDGSTS.E [R4+0x22f00], desc[UR60][R10.64], P0 ;  /* 0x22f000000a047fae */ /* 0x0003e2000812187c */
[----:B----4-:R-:W-:Y:S02]  /*6c540*/  IADD3.X R3, R17, R0, RZ, P1, !PT ;  /* 0x0000000011037210 */ /* 0x010fe40000ffe4ff */
[----:B--2---:R-:W-:-:S05]  /*6c550*/  IADD3 R16, P1, R152, R5, RZ ;  /* 0x0000000598107210 */ /* 0x004fca0007f3e0ff */
[----:B-1----:R-:W-:Y:S01]  /*6c560*/  IMAD.X R10, R153, 0x1, R0, P1 ;  /* 0x00000001990a7824 */ /* 0x002fe200008e0600 */
[----:B------:R1:W-:Y:S01]  /*6c570*/  STL [R1+0x18b4], R13 ;  /* 0x0018b40d01007387 */ /* 0x0003e20000100800 */
[----:B------:R-:W-:Y:S01]  /*6c580*/  IMAD.MOV.U32 R166, RZ, RZ, R15 ;  /* 0x000000ffffa67224 */ /* 0x000fe200078e000f */
[----:B------:R-:W-:Y:S01]  /*6c590*/  MOV R167, R3 ;  /* 0x0000000300a77202 */ /* 0x000fe20000000f00 */
[----:B------:R-:W-:Y:S02]  /*6c5a0*/  IMAD.MOV.U32 R170, RZ, RZ, R16 ;  /* 0x000000ffffaa7224 */ /* 0x000fe400078e0010 */
[----:B------:R-:W-:Y:S02]  /*6c5b0*/  IMAD.MOV.U32 R171, RZ, RZ, R10 ;  /* 0x000000ffffab7224 */ /* 0x000fe400078e000a */
[----:B------:R2:W-:Y:S01]  /*6c5c0*/  STL.64 [R1+0x688], R166 ;  /* 0x000688a601007387 */ /* 0x0005e20000100a00 */
[----:B------:R-:W-:-:S03]  /*6c5d0*/  IMAD.MOV.U32 R10, RZ, RZ, R166 ;  /* 0x000000ffff0a7224 */ /* 0x000fc600078e00a6 */
[----:B------:R4:W-:Y:S01]  /*6c5e0*/  STL.64 [R1+0x670], R170 ;  /* 0x000670aa01007387 */ /* 0x0009e20000100a00 */
[----:B---3--:R-:W-:-:S05]  /*6c5f0*/  IADD3 R17, P1, R18, R5, RZ ;  /* 0x0000000512117210 */ /* 0x008fca0007f3e0ff */
[----:B------:R-:W-:Y:S01]  /*6c600*/  IMAD.X R11, R19, 0x1, R0, P1 ;  /* 0x00000001130b7824 */ /* 0x000fe200008e0600 */
[----:B------:R-:W-:-:S05]  /*6c610*/  IADD3 R18, P1, R22, R5, RZ ;  /* 0x0000000516127210 */ /* 0x000fca0007f3e0ff */
[--C-:B-1----:R-:W-:Y:S01]  /*6c620*/  IMAD.X R13, R23, 0x1, R0.reuse, P1 ;  /* 0x00000001170d7824 */ /* 0x102fe200008e0600 */
[----:B------:R-:W-:Y:S01]  /*6c630*/  IADD3 R19, P1, R20, R5, RZ ;  /* 0x0000000514137210 */ /* 0x000fe20007f3e0ff */
[----:B------:R-:W-:Y:S01]  /*6c640*/  IMAD.MOV.U32 R16, RZ, RZ, R17 ;  /* 0x000000ffff107224 */ /* 0x000fe200078e0011 */
[----:B------:R-:W-:Y:S01]  /*6c650*/  MOV R168, R18 ;  /* 0x0000001200a87202 */ /* 0x000fe20000000f00 */
[----:B------:R-:W-:Y:S02]  /*6c660*/  IMAD.MOV.U32 R17, RZ, RZ, R11 ;  /* 0x000000ffff117224 */ /* 0x000fe400078e000b */
[----:B------:R-:W-:Y:S02]  /*6c670*/  IMAD.X R14, R21, 0x1, R0, P1 ;  /* 0x00000001150e7824 */ /* 0x000fe400008e0600 */
[----:B------:R-:W-:Y:S02]  /*6c680*/  IMAD.MOV.U32 R11, RZ, RZ, R167 ;  /* 0x000000ffff0b7224 */ /* 0x000fe400078e00a7 */
[----:B------:R-:W-:-:S02]  /*6c690*/  IMAD.MOV.U32 R169, RZ, RZ, R13 ;  /* 0x000000ffffa97224 */ /* 0x000fc400078e000d */
[----:B--2---:R-:W-:Y:S01]  /*6c6a0*/  IMAD.MOV.U32 R166, RZ, RZ, R19 ;  /* 0x000000ffffa67224 */ /* 0x004fe200078e0013 */
[----:B------:R1:W-:Y:S01]  /*6c6b0*/  LDGSTS.E [R4+0x23300], desc[UR60][R10.64], P0 ;  /* 0x233000000a047fae */ /* 0x0003e2000812187c */
[----:B------:R-:W-:Y:S02]  /*6c6c0*/  IMAD.MOV.U32 R167, RZ, RZ, R14 ;  /* 0x000000ffffa77224 */ /* 0x000fe400078e000e */
[----:B------:R-:W-:Y:S02]  /*6c6d0*/  IMAD.MOV.U32 R18, RZ, RZ, R170 ;  /* 0x000000ffff127224 */ /* 0x000fe400078e00aa */
[----:B------:R-:W-:Y:S02]  /*6c6e0*/  IMAD.MOV.U32 R19, RZ, RZ, R171 ;  /* 0x000000ffff137224 */ /* 0x000fe400078e00ab */
[----:B----4-:R-:W2:Y:S04]  /*6c6f0*/  LDL.LU.64 R170, [R1+0x2680] ;  /* 0x0026800001aa7983 */ /* 0x010ea80000300a00 */
[----:B------:R3:W-:Y:S04]  /*6c700*/  STL.64 [R1+0x658], R16 ;  /* 0x0006581001007387 */ /* 0x0007e80000100a00 */
[----:B------:R-:W-:Y:S04]  /*6c710*/  STL.64 [R1+0x640], R168 ;  /* 0x000640a801007387 */ /* 0x000fe80000100a00 */
[----:B------:R-:W-:Y:S04]  /*6c720*/  STL.64 [R1+0x628], R166 ;  /* 0x000628a601007387 */ /* 0x000fe80000100a00 */
[----:B------:R-:W1:Y:S04]  /*6c730*/  LDL.LU R10, [R1+0xdd8] ;  /* 0x000dd800010a7983 */ /* 0x000e680000300800 */
[----:B------:R-:W4:Y:S04]  /*6c740*/  LDL.LU R15, [R1+0xe18] ;  /* 0x000e1800010f7983 */ /* 0x000f280000300800 */
[----:B------:R-:W2:Y:S04]  /*6c750*/  LDL.LU R11, [R1+0xdd4] ;  /* 0x000dd400010b7983 */ /* 0x000ea80000300800 */
[----:B------:R-:W-:Y:S04]  /*6c760*/  LDGSTS.E [R4+0x23700], desc[UR60][R18.64], P0 ;  /* 0x2370000012047fae */ /* 0x000fe8000812187c */
[----:B------:R2:W-:Y:S01]  /*6c770*/  LDGSTS.E [R4+0x23b00], desc[UR60][R16.64], P0 ;  /* 0x23b0000010047fae */ /* 0x0005e2000812187c */
[----:B------:R-:W-:-:S03]  /*6c780*/  IADD3 R20, P1, R228, R5, RZ ;  /* 0x00000005e4147210 */ /* 0x000fc60007f3e0ff */
[----:B------:R-:W-:Y:S04]  /*6c790*/  LDGSTS.E [R4+0x23f00], desc[UR60][R168.64], P0 ;  /* 0x23f00000a8047fae */ /* 0x000fe8000812187c */
[----:B---3--:R-:W3:Y:S01]  /*6c7a0*/  LDL.LU R17, [R1+0xe14] ;  /* 0x000e140001117983 */ /* 0x008ee20000300800 */
[--C-:B------:R-:W-:Y:S01]  /*6c7b0*/  IMAD.X R228, R229, 0x1, R0.reuse, P1 ;  /* 0x00000001e5e47824 */ /* 0x100fe200008e0600 */
[-C--:B------:R-:W-:Y:S02]  /*6c7c0*/  IADD3 R21, P1, R224, R5.reuse, RZ ;  /* 0x00000005e0157210 */ /* 0x080fe40007f3e0ff */
[----:B------:R-:W-:Y:S03]  /*6c7d0*/  LDGSTS.E [R4+0x24300], desc[UR60][R166.64], P0 ;  /* 0x24300000a6047fae */ /* 0x000fe6000812187c */
        /* <DEDUP_REMOVED lines=21> */
[-C--:B------:R-:W-:Y:S01]  /*6c930*/  IADD3 R160, P1, R190, R5.reuse, RZ ;  /* 0x00000005bea07210 */ /* 0x080fe20007f3e0ff */
[----:B------:R-:W-:Y:S02]  /*6c940*/  IMAD.MOV.U32 R221, RZ, RZ, R220 ;  /* 0x000000ffffdd7224 */ /* 0x000fe400078e00dc */
[----:B------:R-:W-:Y:S02]  /*6c950*/  IMAD.MOV.U32 R220, RZ, RZ, R22 ;  /* 0x000000ffffdc7224 */ /* 0x000fe400078e0016 */
[----:B------:R-:W-:Y:S01]  /*6c960*/  IMAD.X R190, R191, 0x1, R0, P1 ;  /* 0x00000001bfbe7824 */ /* 0x000fe200008e0600 */
[----:B------:R-:W-:Y:S01]  /*6c970*/  IADD3 R161, P1, R188, R5, RZ ;  /* 0x00000005bca17210 */ /* 0x000fe20007f3e0ff */
[----:B------:R-:W3:Y:S01]  /*6c980*/  LDL.LU R22, [R1+0xe54] ;  /* 0x000e540001167983 */ /* 0x000ee20000300800 */
[----:B------:R-:W-:-:S03]  /*6c990*/  IMAD.MOV.U32 R225, RZ, RZ, R224 ;  /* 0x000000ffffe17224 */ /* 0x000fc600078e00e0 */
[----:B------:R-:W3:Y:S01]  /*6c9a0*/  LDL.LU R14, [R1+0xe58] ;  /* 0x000e5800010e7983 */ /* 0x000ee20000300800 */
[----:B------:R-:W-:Y:S01]  /*6c9b0*/  IMAD.X R188, R189, 0x1, R0, P1 ;  /* 0x00000001bdbc7824 */ /* 0x000fe200008e0600 */
[----:B------:R-:W-:Y:S01]  /*6c9c0*/  IADD3 R162, P1, R186, R5, RZ ;  /* 0x00000005baa27210 */ /* 0x000fe20007f3e0ff */
[----:B------:R-:W-:Y:S01]  /*6c9d0*/  IMAD.MOV.U32 R229, RZ, RZ, R228 ;  /* 0x000000ffffe57224 */ /* 0x000fe200078e00e4 */
[----:B------:R-:W-:Y:S01]  /*6c9e0*/  MOV R228, R20 ;  /* 0x0000001400e47202 */ /* 0x000fe20000000f00 */
[----:B------:R-:W-:Y:S02]  /*6c9f0*/  IMAD.MOV.U32 R224, RZ, RZ, R21 ;  /* 0x000000ffffe07224 */ /* 0x000fe400078e0015 */
[----:B------:R-:W3:Y:S01]  /*6ca00*/  LDL.LU R21, [R1+0xe94] ;  /* 0x000e940001157983 */ /* 0x000ee20000300800 */
[----:B------:R-:W-:-:S03]  /*6ca10*/  IMAD.X R186, R187, 0x1, R0, P1 ;  /* 0x00000001bbba7824 */ /* 0x000fc600008e0600 */
[----:B------:R-:W3:Y:S04]  /*6ca20*/  LDL.LU R20, [R1+0xe98] ;  /* 0x000e980001147983 */ /* 0x000ee80000300800 */
[----:B------:R-:W3:Y:S04]  /*6ca30*/  LDL.LU R19, [R1+0xed4] ;  /* 0x000ed40001137983 */ /* 0x000ee80000300800 */
[----:B------:R-:W3:Y:S01]  /*6ca40*/  LDL.LU R16, [R1+0xed8] ;  /* 0x000ed80001107983 */ /* 0x000ee20000300800 */
[-C--:B----4-:R-:W-:Y:S01]  /*6ca50*/  IADD3 R15, P2, R15, R5.reuse, RZ ;  /* 0x000000050f0f7210 */ /* 0x090fe20007f5e0ff */
[----:B------:R-:W-:Y:S01]  /*6ca60*/  IMAD.MOV.U32 R217, RZ, RZ, R216 ;  /* 0x000000ffffd97224 */ /* 0x000fe200078e00d8 */
[----:B-1----:R-:W-:Y:S01]  /*6ca70*/  IADD3 R10, P1, R10, R5, RZ ;  /* 0x000000050a0a7210 */ /* 0x002fe20007f3e0ff */
[----:B------:R-:W-:Y:S01]  /*6ca80*/  IMAD.MOV.U32 R209, RZ, RZ, R208 ;  /* 0x000000ffffd17224 */ /* 0x000fe200078e00d0 */
[----:B------:R-:W-:Y:S01]  /*6ca90*/  MOV R213, R212 ;  /* 0x000000d400d57202 */ /* 0x000fe20000000f00 */
[----:B------:R-:W-:Y:S01]  /*6caa0*/  IMAD.MOV.U32 R205, RZ, RZ, R204 ;  /* 0x000000ffffcd7224 */ /* 0x000fe200078e00cc */
[----:B------:R-:W-:Y:S01]  /*6cab0*/  LDGSTS.E [R4+0x24700], desc[UR60][R228.64], P0 ;  /* 0x24700000e4047fae */ /* 0x000fe2000812187c */
[----:B--2---:R-:W-:-:S03]  /*6cac0*/  IMAD.X R11, R11, 0x1, R0, P1 ;  /* 0x000000010b0b7824 */ /* 0x004fc600008e0600 */
[----:B------:R1:W-:Y:S04]  /*6cad0*/  STL [R1+0xdd8], R10 ;  /* 0x000dd80a01007387 */ /* 0x0003e80000100800 */
[----:B------:R2:W-:Y:S04]  /*6cae0*/  STL [R1+0xdd4], R11 ;  /* 0x000dd40b01007387 */ /* 0x0005e80000100800 */
[----:B------:R-:W-:Y:S04]  /*6caf0*/  STL [R1+0xe18], R15 ;  /* 0x000e180f01007387 */ /* 0x000fe80000100800 */
[----:B------:R-:W4:Y:S01]  /*6cb00*/  LDL.LU R18, [R1+0xf14] ;  /* 0x000f140001127983 */ /* 0x000f220000300800 */
[----:B---3--:R-:W-:-:S02]  /*6cb10*/  IMAD.X R17, R17, 0x1, R0, P2 ;  /* 0x0000000111117824 */ /* 0x008fc400010e0600 */
[----:B------:R-:W-:Y:S01]  /*6cb20*/  IMAD.MOV.U32 R216, RZ, RZ, R23 ;  /* 0x000000ffffd87224 */ /* 0x000fe200078e0017 */
[----:B------:R-:W-:Y:S04]  /*6cb30*/  LDGSTS.E [R4+0x24b00], desc[UR60][R224.64], P0 ;  /* 0x24b00000e0047fae */ /* 0x000fe8000812187c */
[----:B------:R3:W-:Y:S04]  /*6cb40*/  STL [R1+0xe14], R17 ;  /* 0x000e141101007387 */ /* 0x0007e80000100800 */
[----:B------:R-:W4:Y:S01]  /*6cb50*/  LDL.LU R13, [R1+0xf18] ;  /* 0x000f1800010d7983 */ /* 0x000f220000300800 */
[----:B------:R-:W-:-:S02]  /*6cb60*/  IMAD.MOV.U32 R212, RZ, RZ, R152 ;  /* 0x000000ffffd47224 */ /* 0x000fc400078e0098 */
[----:B------:R-:W-:Y:S01]  /*6cb70*/  IMAD.MOV.U32 R208, RZ, RZ, R153 ;  /* 0x000000ffffd07224 */ /* 0x000fe200078e0099 */
[----:B------:R-:W-:Y:S01]  /*6cb80*/  LDGSTS.E [R4+0x24f00], desc[UR60][R220.64], P0 ;  /* 0x24f00000dc047fae */ /* 0x000fe2000812187c */
        /* <DEDUP_REMOVED lines=22> */
[----:B------:R-:W-:Y:S01]  /*6ccf0*/  IMAD.MOV.U32 R187, RZ, RZ, R186 ;  /* 0x000000ffffbb7224 */ /* 0x000fe200078e00ba */
[----:B------:R-:W-:Y:S01]  /*6cd00*/  MOV R186, R162 ;  /* 0x000000a200ba7202 */ /* 0x000fe20000000f00 */
[----:B------:R-:W-:Y:S01]  /*6cd10*/  IMAD.IADD R3, R3, 0x1, R12 ;  /* 0x0000000103037824 */ /* 0x000fe200078e020c */
[----:B------:R-:W-:Y:S04]  /*6cd20*/  LDGSTS.E [R4+0x26b00], desc[UR60][R196.64], P0 ;  /* 0x26b00000c4047fae */ /* 0x000fe8000812187c */
[----:B------:R-:W-:Y:S04]  /*6cd30*/  LDGSTS.E [R4+0x26f00], desc[UR60][R194.64], P0 ;  /* 0x26f00000c2047fae */ /* 0x000fe8000812187c */
[----:B------:R-:W-:Y:S04]  /*6cd40*/  LDGSTS.E [R4+0x27300], desc[UR60][R192.64], P0 ;  /* 0x27300000c0047fae */ /* 0x000fe8000812187c */
[----:B------:R-:W-:Y:S04]  /*6cd50*/  LDGSTS.E [R4+0x27700], desc[UR60][R190.64], P0 ;  /* 0x27700000be047fae */ /* 0x000fe8000812187c */
[----:B------:R-:W-:Y:S04]  /*6cd60*/  LDGSTS.E [R4+0x27b00], desc[UR60][R188.64], P0 ;  /* 0x27b00000bc047fae */ /* 0x000fe8000812187c */
[----:B------:R-:W-:Y:S04]  /*6cd70*/  LDGSTS.E [R4+0x27f00], desc[UR60][R186.64], P0 ;  /* 0x27f00000ba047fae */ /* 0x000fe8000812187c */
[----:B------:R1:W-:Y:S01]  /*6cd80*/  LDGSTS.E [R3+0x380], desc[UR60][R10.64], P0 ;  /* 0x003800000a037fae */ /* 0x0003e2000812187c */
[----:B------:R-:W-:Y:S01]  /*6cd90*/  IADD3 R14, P1, R14, R5, RZ ;  /* 0x000000050e0e7210 */ /* 0x000fe20007f3e0ff */
[----:B-1----:R-:W-:-:S02]  /*6cda0*/  IMAD.MOV.U32 R10, RZ, RZ, R15 ;  /* 0x000000ffff0a7224 */ /* 0x002fc400078e000f */
[----:B--2---:R-:W-:Y:S02]  /*6cdb0*/  IMAD.MOV.U32 R11, RZ, RZ, R17 ;  /* 0x000000ffff0b7224 */ /* 0x004fe400078e0011 */
[----:B------:R-:W-:Y:S01]  /*6cdc0*/  IMAD.X R22, R22, 0x1, R0, P1 ;  /* 0x0000000116167824 */ /* 0x000fe200008e0600 */
[----:B---3--:R-:W2:Y:S01]  /*6cdd0*/  LDL.LU R17, [R1+0xf54] ;  /* 0x000f540001117983 */ /* 0x008ea20000300800 */
[----:B------:R-:W-:-:S03]  /*6cde0*/  IADD3 R20, P2, R20, R5, RZ ;  /* 0x0000000514147210 */ /* 0x000fc60007f5e0ff */
[----:B------:R-:W3:Y:S04]  /*6cdf0*/  LDL.LU R12, [R1+0xf58] ;  /* 0x000f5800010c7983 */ /* 0x000ee80000300800 */
[----:B------:R-:W2:Y:S04]  /*6ce00*/  LDL.LU R15, [R1+0xf94] ;  /* 0x000f9400010f7983 */ /* 0x000ea80000300800 */
[----:B------:R1:W-:Y:S04]  /*6ce10*/  STL [R1+0xe58], R14 ;  /* 0x000e580e01007387 */ /* 0x0003e80000100800 */
[----:B------:R1:W-:Y:S04]  /*6ce20*/  LDGSTS.E [R3+0x780], desc[UR60][R10.64], P0 ;  /* 0x007800000a037fae */ /* 0x0003e8000812187c */
[----:B------:R-:W-:Y:S04]  /*6ce30*/  STL [R1+0xe54], R22 ;  /* 0x000e541601007387 */ /* 0x000fe80000100800 */
[----:B------:R-:W-:Y:S01]  /*6ce40*/  STL [R1+0xe98], R20 ;  /* 0x000e981401007387 */ /* 0x000fe20000100800 */
[----:B-1----:R-:W-:-:S03]  /*6ce50*/  IMAD.MOV.U32 R10, RZ, RZ, R14 ;  /* 0x000000ffff0a7224 */ /* 0x002fc600078e000e */
[----:B------:R-:W2:Y:S01]  /*6ce60*/  LDL.LU R14, [R1+0xf98] ;  /* 0x000f9800010e7983 */ /* 0x000ea20000300800 */
[----:B------:R-:W-:Y:S01]  /*6ce70*/  IMAD.MOV.U32 R11, RZ, RZ, R22 ;  /* 0x000000ffff0b7224 */ /* 0x000fe200078e0016 */
[----:B------:R-:W-:Y:S02]  /*6ce80*/  IADD3 R16, P1, R16, R5, RZ ;  /* 0x0000000510107210 */ /* 0x000fe40007f3e0ff */
[----:B------:R-:W-:Y:S02]  /*6ce90*/  IADD3.X R21, R21, R0, RZ, P2, !PT ;  /* 0x0000000015157210 */ /* 0x000fe400017fe4ff */
[----:B------:R1:W-:Y:S01]  /*6cea0*/  LDGSTS.E [R3+0xb80], desc[UR60][R10.64], P0 ;  /* 0x00b800000a037fae */ /* 0x0003e2000812187c */
[----:B------:R-:W-:-:S03]  /*6ceb0*/  IMAD.X R19, R19, 0x1, R0, P1 ;  /* 0x0000000113137824 */ /* 0x000fc600008e0600 */
[----:B------:R1:W-:Y:S02]  /*6cec0*/  STL [R1+0xe94], R21 ;  /* 0x000e941501007387 */ /* 0x0003e40000100800 */
[----:B-1----:R-:W-:Y:S02]  /*6ced0*/  IMAD.MOV.U32 R11, RZ, RZ, R21 ;  /* 0x000000ffff0b7224 */ /* 0x002fe400078e0015 */
[----:B------:R-:W-:Y:S01]  /*6cee0*/  IMAD.MOV.U32 R10, RZ, RZ, R20 ;  /* 0x000000ffff0a7224 */ /* 0x000fe200078e0014 */
[----:B------:R-:W2:Y:S04]  /*6cef0*/  LDL.LU R21, [R1+0xfd4] ;  /* 0x000fd40001157983 */ /* 0x000ea80000300800 */
[----:B------:R-:W2:Y:S04]  /*6cf00*/  LDL.LU R4, [R1+0xfd8] ;  /* 0x000fd80001047983 */ /* 0x000ea80000300800 */
[----:B------:R1:W-:Y:S04]  /*6cf10*/  STL [R1+0xed8], R16 ;  /* 0x000ed81001007387 */ /* 0x0003e80000100800 */
[----:B------:R1:W-:Y:S04]  /*6cf20*/  STL [R1+0xed4], R19 ;  /* 0x000ed41301007387 */ /* 0x0003e80000100800 */
[----:B------:R1:W-:Y:S02]  /*6cf30*/  LDGSTS.E [R3+0xf80], desc[UR60][R10.64], P0 ;  /* 0x00f800000a037fae */ /* 0x0003e4000812187c */
[----:B-1----:R-:W-:-:S02]  /*6cf40*/  MOV R10, R16 ;  /* 0x00000010000a7202 */ /* 0x002fc40000000f00 */
[----:B----4-:R-:W-:-:S05]  /*6cf50*/  IADD3 R13, P2, R13, R5, RZ ;  /* 0x000000050d0d7210 */ /* 0x010fca0007f5e0ff */
[----:B------:R-:W-:Y:S01]  /*6cf60*/  IMAD.X R18, R18, 0x1, R0, P2 ;  /* 0x0000000112127824 */ /* 0x000fe200010e0600 */
[----:B------:R1:W-:Y:S04]  /*6cf70*/  STL [R1+0xf18], R13 ;  /* 0x000f180d01007387 */ /* 0x0003e80000100800 */
[----:B------:R-:W4:Y:S04]  /*6cf80*/  LDL.LU R20, [R1+0x1014] ;  /* 0x0010140001147983 */ /* 0x000f280000300800 */
[----:B------:R2:W-:Y:S04]  /*6cf90*/  STL [R1+0xf14], R18 ;  /* 0x000f141201007387 */ /* 0x0005e80000100800 */
[----:B------:R-:W4:Y:S01]  /*6cfa0*/  LDL.LU R16, [R1+0x1018] ;  /* 0x0010180001107983 */ /* 0x000f220000300800 */
[----:B------:R-:W-:-:S03]  /*6cfb0*/  IMAD.MOV.U32 R11, RZ, RZ, R19 ;  /* 0x000000ffff0b7224 */ /* 0x000fc600078e0013 */
[----:B------:R-:W4:Y:S04]  /*6cfc0*/  LDL.LU R19, [R1+0x1054] ;  /* 0x0010540001137983 */ /* 0x000f280000300800 */
[----:B------:R1:W-:Y:S02]  /*6cfd0*/  LDGSTS.E [R3+0x1380], desc[UR60][R10.64], P0 ;  /* 0x013800000a037fae */ /* 0x0003e4000812187c */
[----:B-1----:R-:W-:Y:S02]  /*6cfe0*/  IMAD.MOV.U32 R10, RZ, RZ, R13 ;  /* 0x000000ffff0a7224 */ /* 0x002fe400078e000d */
[----:B------:R-:W-:Y:S01]  /*6cff0*/  IMAD.MOV.U32 R11, RZ, RZ, R18 ;  /* 0x000000ffff0b7224 */ /* 0x000fe200078e0012 */
[----:B------:R-:W4:Y:S04]  /*6d000*/  LDL.LU R13, [R1+0x1058] ;  /* 0x00105800010d7983 */ /* 0x000f280000300800 */
[----:B------:R1:W-:Y:S01]  /*6d010*/  LDGSTS.E [R3+0x1780], desc[UR60][R10.64], P0 ;  /* 0x017800000a037fae */ /* 0x0003e2000812187c */
[----:B---3--:R-:W-:-:S05]  /*6d020*/  IADD3 R12, P1, R12, R5, RZ ;  /* 0x000000050c0c7210 */ /* 0x008fca0007f3e0ff */
[----:B--2---:R-:W-:Y:S01]  /*6d030*/  IMAD.X R17, R17, 0x1, R0, P1 ;  /* 0x0000000111117824 */ /* 0x004fe200008e0600 */
[----:B------:R2:W-:Y:S01]  /*6d040*/  STL [R1+0xf58], R12 ;  /* 0x000f580c01007387 */ /* 0x0005e20000100800 */
[----:B-1----:R-:W-:-:S03]  /*6d050*/  IMAD.MOV.U32 R10, RZ, RZ, R12 ;  /* 0x000000ffff0a7224 */ /* 0x002fc600078e000c */
[----:B------:R1:W-:Y:S01]  /*6d060*/  STL [R1+0xf54], R17 ;  /* 0x000f541101007387 */ /* 0x0003e20000100800 */
[----:B------:R-:W-:-:S05]  /*6d070*/  IADD3 R14, P2, R14, R5, RZ ;  /* 0x000000050e0e7210 */ /* 0x000fca0007f5e0ff */
[----:B------:R-:W-:Y:S01]  /*6d080*/  IMAD.X R15, R15, 0x1, R0, P2 ;  /* 0x000000010f0f7824 */ /* 0x000fe200010e0600 */
[----:B------:R-:W-:Y:S04]  /*6d090*/  STL [R1+0xf98], R14 ;  /* 0x000f980e01007387 */ /* 0x000fe80000100800 */
[----:B------:R-:W3:Y:S04]  /*6d0a0*/  LDL.LU R18, [R1+0x1094] ;  /* 0x0010940001127983 */ /* 0x000ee80000300800 */
[----:B------:R1:W-:Y:S04]  /*6d0b0*/  STL [R1+0xf94], R15 ;  /* 0x000f940f01007387 */ /* 0x0003e80000100800 */
[----:B--2---:R-:W2:Y:S01]  /*6d0c0*/  LDL.LU R12, [R1+0x1098] ;  /* 0x00109800010c7983 */ /* 0x004ea20000300800 */
[----:B------:R-:W-:-:S03]  /*6d0d0*/  MOV R11, R17 ;  /* 0x00000011000b7202 */ /* 0x000fc60000000f00 */
[----:B-1----:R-:W3:Y:S01]  /*6d0e0*/  LDL.LU R17, [R1+0x10d4] ;  /* 0x0010d40001117983 */ /* 0x002ee20000300800 */
[----:B------:R-:W-:-:S03]  /*6d0f0*/  IADD3 R4, P1, R4, R5, RZ ;  /* 0x0000000504047210 */ /* 0x000fc60007f3e0ff */
[----:B------:R1:W-:Y:S02]  /*6d100*/  LDGSTS.E [R3+0x1b80], desc[UR60][R10.64], P0 ;  /* 0x01b800000a037fae */ /* 0x0003e4000812187c */
[----:B------:R-:W-:Y:S02]  /*6d110*/  IMAD.X R21, R21, 0x1, R0, P1 ;  /* 0x0000000115157824 */ /* 0x000fe400008e0600 */
[----:B-1----:R-:W-:Y:S02]  /*6d120*/  IMAD.MOV.U32 R10, RZ, RZ, R14 ;  /* 0x000000ffff0a7224 */ /* 0x002fe400078e000e */
[----:B------:R-:W-:Y:S02]  /*6d130*/  IMAD.MOV.U32 R11, RZ, RZ, R15 ;  /* 0x000000ffff0b7224 */ /* 0x000fe400078e000f */
[----:B------:R-:W3:Y:S04]  /*6d140*/  LDL.LU R15, [R1+0x10d8] ;  /* 0x0010d800010f7983 */ /* 0x000ee80000300800 */
[----:B------:R-:W3:Y:S04]  /*6d150*/  LDL.LU R14, [R1+0x1114] ;  /* 0x00111400010e7983 */ /* 0x000ee80000300800 */
[----:B------:R1:W-:Y:S04]  /*6d160*/  STL [R1+0xfd8], R4 ;  /* 0x000fd80401007387 */ /* 0x0003e80000100800 */
[----:B------:R1:W-:Y:S04]  /*6d170*/  LDGSTS.E [R3+0x1f80], desc[UR60][R10.64], P0 ;  /* 0x01f800000a037fae */ /* 0x0003e8000812187c */
[----:B------:R4:W-:Y:S01]  /*6d180*/  STL [R1+0xfd4], R21 ;  /* 0x000fd41501007387 */ /* 0x0009e20000100800 */
[----:B-1----:R-:W-:Y:S01]  /*6d190*/  IMAD.MOV.U32 R10, RZ, RZ, R4 ;  /* 0x000000ffff0a7224 */ /* 0x002fe200078e0004 */
[----:B----4-:R-:W-:-:S05]  /*6d1a0*/  IADD3 R16, P2, R16, R5, RZ ;  /* 0x0000000510107210 */ /* 0x010fca0007f5e0ff */
[----:B------:R1:W-:Y:S04]  /*6d1b0*/  STL [R1+0x1018], R16 ;  /* 0x0010181001007387 */ /* 0x0003e80000100800 */
[----:B------:R-:W4:Y:S01]  /*6d1c0*/  LDL.LU R4, [R1+0x1118] ;  /* 0x0011180001047983 */ /* 0x000f220000300800 */
[----:B------:R-:W-:Y:S02]  /*6d1d0*/  IMAD.X R20, R20, 0x1, R0, P2 ;  /* 0x0000000114147824 */ /* 0x000fe400010e0600 */
[----:B------:R-:W-:-:S03]  /*6d1e0*/  IMAD.MOV.U32 R11, RZ, RZ, R21 ;  /* 0x000000ffff0b7224 */ /* 0x000fc600078e0015 */
[----:B------:R3:W-:Y:S04]  /*6d1f0*/  STL [R1+0x1014], R20 ;  /* 0x0010141401007387 */ /* 0x0007e80000100800 */
[----:B------:R1:W-:Y:S01]  /*6d200*/  LDGSTS.E [R3+0x2380], desc[UR60][R10.64], P0 ;  /* 0x023800000a037fae */ /* 0x0003e2000812187c */
[----:B------:R-:W-:-:S03]  /*6d210*/  IADD3 R13, P1, R13, R5, RZ ;  /* 0x000000050d0d7210 */ /* 0x000fc60007f3e0ff */
[----:B------:R-:W4:Y:S02]  /*6d220*/  LDL.LU R21, [R1+0x1154] ;  /* 0x0011540001157983 */ /* 0x000f240000300800 */
[----:B------:R-:W-:Y:S01]  /*6d230*/  IMAD.X R19, R19, 0x1, R0, P1 ;  /* 0x0000000113137824 */ /* 0x000fe200008e0600 */
[----:B-1----:R-:W-:Y:S01]  /*6d240*/  MOV R10, R16 ;  /* 0x00000010000a7202 */ /* 0x002fe20000000f00 */
[----:B------:R-:W-:Y:S01]  /*6d250*/  IMAD.MOV.U32 R11, RZ, RZ, R20 ;  /* 0x000000ffff0b7224 */ /* 0x000fe200078e0014 */
[----:B------:R-:W4:Y:S04]  /*6d260*/  LDL.LU R16, [R1+0x1158] ;  /* 0x0011580001107983 */ /* 0x000f280000300800 */
[----:B------:R1:W-:Y:S04]  /*6d270*/  STL [R1+0x1058], R13 ;  /* 0x0010580d01007387 */ /* 0x0003e80000100800 */
[----:B------:R1:W-:Y:S04]  /*6d280*/  STL [R1+0x1054], R19 ;  /* 0x0010541301007387 */ /* 0x0003e80000100800 */
[----:B------:R1:W-:Y:S02]  /*6d290*/  LDGSTS.E [R3+0x2780], desc[UR60][R10.64], P0 ;  /* 0x027800000a037fae */ /* 0x0003e4000812187c */
[----:B-1----:R-:W-:-:S02]  /*6d2a0*/  IMAD.MOV.U32 R10, RZ, RZ, R13 ;  /* 0x000000ffff0a7224 */ /* 0x002fc400078e000d */
[----:B------:R-:W-:-:S05]  /*6d2b0*/  IMAD.MOV.U32 R11, RZ, RZ, R19 ;  /* 0x000000ffff0b7224 */ /* 0x000fca00078e0013 */
[----:B------:R1:W-:Y:S01]  /*6d2c0*/  LDGSTS.E [R3+0x2b80], desc[UR60][R10.64], P0 ;  /* 0x02b800000a037fae */ /* 0x0003e2000812187c */
[----:B--2---:R-:W-:-:S05]  /*6d2d0*/  IADD3 R12, P2, R12, R5, RZ ;  /* 0x000000050c0c7210 */ /* 0x004fca0007f5e0ff */
[----:B---3--:R-:W-:Y:S01]  /*6d2e0*/  IMAD.X R18, R18, 0x1, R0, P2 ;  /* 0x0000000112127824 */ /* 0x008fe200010e0600 */
[----:B------:R2:W-:Y:S04]  /*6d2f0*/  STL [R1+0x1098], R12 ;  /* 0x0010980c01007387 */ /* 0x0005e80000100800 */
[----:B------:R-:W3:Y:S04]  /*6d300*/  LDL.LU R20, [R1+0x1194] ;  /* 0x0011940001147983 */ /* 0x000ee80000300800 */
[----:B------:R4:W-:Y:S04]  /*6d310*/  STL [R1+0x1094], R18 ;  /* 0x0010941201007387 */ /* 0x0009e80000100800 */
[----:B------:R-:W3:Y:S01]  /*6d320*/  LDL.LU R13, [R1+0x1198] ;  /* 0x00119800010d7983 */ /* 0x000ee20000300800 */
[----:B------:R-:W-:Y:S01]  /*6d330*/  IADD3 R15, P1, R15, R5, RZ ;  /* 0x000000050f0f7210 */ /* 0x000fe20007f3e0ff */
[----:B-1----:R-:W-:Y:S01]  /*6d340*/  IMAD.MOV.U32 R10, RZ, RZ, R12 ;  /* 0x000000ffff0a7224 */ /* 0x002fe200078e000c */
[----:B------:R-:W-:Y:S01]  /*6d350*/  MOV R11, R18 ;  /* 0x00000012000b7202 */ /* 0x000fe20000000f00 */
[----:B------:R-:W3:Y:S02]  /*6d360*/  LDL.LU R19, [R1+0x11d4] ;  /* 0x0011d40001137983 */ /* 0x000ee40000300800 */
[----:B------:R-:W-:-:S02]  /*6d370*/  IMAD.X R17, R17, 0x1, R0, P1 ;  /* 0x0000000111117824 */ /* 0x000fc400008e0600 */
[----:B--2---:R-:W2:Y:S04]  /*6d380*/  LDL.LU R12, [R1+0x11d8] ;  /* 0x0011d800010c7983 */ /* 0x004ea80000300800 */
[----:B------:R1:W-:Y:S04]  /*6d390*/  STL [R1+0x10d8], R15 ;  /* 0x0010d80f01007387 */ /* 0x0003e80000100800 */
[----:B------:R-:W-:Y:S04]  /*6d3a0*/  STL [R1+0x10d4], R17 ;  /* 0x0010d41101007387 */ /* 0x000fe80000100800 */
[----:B------:R1:W-:Y:S02]  /*6d3b0*/  LDGSTS.E [R3+0x2f80], desc[UR60][R10.64], P0 ;  /* 0x02f800000a037fae */ /* 0x0003e4000812187c */
[----:B-1----:R-:W-:Y:S01]  /*6d3c0*/  IMAD.MOV.U32 R10, RZ, RZ, R15 ;  /* 0x000000ffff0a7224 */ /* 0x002fe200078e000f */
[----:B----4-:R-:W-:-:S05]  /*6d3d0*/  IADD3 R4, P2, R4, R5, RZ ;  /* 0x0000000504047210 */ /* 0x010fca0007f5e0ff */
[----:B------:R-:W-:Y:S01]  /*6d3e0*/  IMAD.X R14, R14, 0x1, R0, P2 ;  /* 0x000000010e0e7824 */ /* 0x000fe200010e0600 */
[----:B------:R-:W-:Y:S04]  /*6d3f0*/  STL [R1+0x1118], R4 ;  /* 0x0011180401007387 */ /* 0x000fe80000100800 */
[----:B------:R-:W4:Y:S04]  /*6d400*/  LDL.LU R18, [R1+0x1214] ;  /* 0x0012140001127983 */ /* 0x000f280000300800 */
[----:B------:R1:W-:Y:S04]  /*6d410*/  STL [R1+0x1114], R14 ;  /* 0x0011140e01007387 */ /* 0x0003e80000100800 */
[----:B------:R-:W4:Y:S01]  /*6d420*/  LDL.LU R15, [R1+0x1218] ;  /* 0x00121800010f7983 */ /* 0x000f220000300800 */
[----:B------:R-:W-:Y:S01]  /*6d430*/  IMAD.MOV.U32 R11, RZ, RZ, R17 ;  /* 0x000000ffff0b7224 */ /* 0x000fe200078e0011 */
[----:B------:R-:W-:-:S04]  /*6d440*/  IADD3 R16, P1, R16, R5, RZ ;  /* 0x0000000510107210 */ /* 0x000fc80007f3e0ff */
[----:B------:R1:W-:Y:S01]  /*6d450*/  LDGSTS.E [R3+0x3380], desc[UR60][R10.64], P0 ;  /* 0x033800000a037fae */ /* 0x0003e2000812187c */
[----:B------:R-:W-:Y:S01]  /*6d460*/  IADD3.X R21, R21, R0, RZ, P1, !PT ;  /* 0x0000000015157210 */ /* 0x000fe20000ffe4ff */
[----:B-1----:R-:W-:Y:S02]  /*6d470*/  IMAD.MOV.U32 R10, RZ, RZ, R4 ;  /* 0x000000ffff0a7224 */ /* 0x002fe400078e0004 */
[----:B------:R-:W-:Y:S02]  /*6d480*/  IMAD.MOV.U32 R11, RZ, RZ, R14 ;  /* 0x000000ffff0b7224 */ /* 0x000fe400078e000e */
[----:B------:R-:W4:Y:S04]  /*6d490*/  LDL.LU R14, [R1+0x1254] ;  /* 0x00125400010e7983 */ /* 0x000f280000300800 */
[----:B------:R-:W4:Y:S04]  /*6d4a0*/  LDL.LU R4, [R1+0x1258] ;  /* 0x0012580001047983 */ /* 0x000f280000300800 */
[----:B------:R-:W4:Y:S04]  /*6d4b0*/  LDL.LU R17, [R1+0x1294] ;  /* 0x0012940001117983 */ /* 0x000f280000300800 */
[----:B------:R1:W-:Y:S04]  /*6d4c0*/  STL [R1+0x1158], R16 ;  /* 0x0011581001007387 */ /* 0x0003e80000100800 */
[----:B------:R1:W-:Y:S04]  /*6d4d0*/  LDGSTS.E [R3+0x3780], desc[UR60][R10.64], P0 ;  /* 0x037800000a037fae */ /* 0x0003e8000812187c */
[----:B------:R2:W-:Y:S01]  /*6d4e0*/  STL [R1+0x1154], R21 ;  /* 0x0011541501007387 */ /* 0x0005e20000100800 */
[----:B-1----:R-:W-:-:S02]  /*6d4f0*/  IMAD.MOV.U32 R10, RZ, RZ, R16 ;  /* 0x000000ffff0a7224 */ /* 0x002fc400078e0010 */
[----:B------:R-:W-:-:S05]  /*6d500*/  IMAD.MOV.U32 R11, RZ, RZ, R21 ;  /* 0x000000ffff0b7224 */ /* 0x000fca00078e0015 */
[----:B------:R1:W-:Y:S01]  /*6d510*/  LDGSTS.E [R3+0x3b80], desc[UR60][R10.64], P0 ;  /* 0x03b800000a037fae */ /* 0x0003e2000812187c */
[----:B---3--:R-:W-:-:S05]  /*6d520*/  IADD3 R13, P2, R13, R5, RZ ;  /* 0x000000050d0d7210 */ /* 0x008fca0007f5e0ff */
[----:B------:R3:W-:Y:S04]  /*6d530*/  STL [R1+0x1198], R13 ;  /* 0x0011980d01007387 */ /* 0x0007e80000100800 */
[----:B------:R-:W4:Y:S01]  /*6d540*/  LDL.LU R16, [R1+0x1298] ;  /* 0x0012980001107983 */ /* 0x000f220000300800 */
[----:B------:R-:W-:Y:S01]  /*6d550*/  IMAD.X R20, R20, 0x1, R0, P2 ;  /* 0x0000000114147824 */ /* 0x000fe200010e0600 */
[----:B--2---:R-:W-:Y:S01]  /*6d560*/  IADD3 R12, P1, R12, R5, RZ ;  /* 0x000000050c0c7210 */ /* 0x004fe20007f3e0ff */
[----:B-1----:R-:W-:-:S03]  /*6d570*/  IMAD.MOV.U32 R10, RZ, RZ, R13 ;  /* 0x000000ffff0a7224 */ /* 0x002fc600078e000d */
[----:B------:R1:W-:Y:S01]  /*6d580*/  STL [R1+0x1194], R20 ;  /* 0x0011941401007387 */ /* 0x0003e20000100800 */
[----:B------:R-:W-:Y:S02]  /*6d590*/  IMAD.MOV.U32 R11, RZ, RZ, R20 ;  /* 0x000000ffff0b7224 */ /* 0x000fe400078e0014 */
[----:B------:R-:W-:Y:S01]  /*6d5a0*/  IMAD.X R19, R19, 0x1, R0, P1 ;  /* 0x0000000113137824 */ /* 0x000fe200008e0600 */
[----:B------:R-:W2:Y:S04]  /*6d5b0*/  LDL.LU R21, [R1+0x12d4] ;  /* 0x0012d40001157983 */ /* 0x000ea80000300800 */
[----:B---3--:R-:W3:Y:S04]  /*6d5c0*/  LDL.LU R13, [R1+0x12d8] ;  /* 0x0012d800010d7983 */ /* 0x008ee80000300800 */
[----:B------:R1:W-:Y:S04]  /*6d5d0*/  STL [R1+0x11d8], R12 ;  /* 0x0011d80c01007387 */ /* 0x0003e80000100800 */
[----:B------:R1:W-:Y:S04]  /*6d5e0*/  STL [R1+0x11d4], R19 ;  /* 0x0011d41301007387 */ /* 0x0003e80000100800 */
[----:B------:R1:W-:Y:S02]  /*6d5f0*/  LDGSTS.E [R3+0x3f80], desc[UR60][R10.64], P0 ;  /* 0x03f800000a037fae */ /* 0x0003e4000812187c */
[----:B-1----:R-:W-:Y:S01]  /*6d600*/  IMAD.MOV.U32 R10, RZ, RZ, R12 ;  /* 0x000000ffff0a7224 */ /* 0x002fe200078e000c */
[----:B----4-:R-:W-:-:S04]  /*6d610*/  IADD3 R15, P2, R15, R5, RZ ;  /* 0x000000050f0f7210 */ /* 0x010fc80007f5e0ff */
[----:B------:R-:W-:Y:S01]  /*6d620*/  IADD3.X R18, R18, R0, RZ, P2, !PT ;  /* 0x0000000012127210 */ /* 0x000fe200017fe4ff */
[----:B------:R1:W-:Y:S04]  /*6d630*/  STL [R1+0x1218], R15 ;  /* 0x0012180f01007387 */ /* 0x0003e80000100800 */
[----:B------:R-:W4:Y:S04]  /*6d640*/  LDL.LU R20, [R1+0x1314] ;  /* 0x0013140001147983 */ /* 0x000f280000300800 */
[----:B------:R-:W-:Y:S04]  /*6d650*/  STL [R1+0x1214], R18 ;  /* 0x0012141201007387 */ /* 0x000fe80000100800 */
[----:B------:R-:W4:Y:S01]  /*6d660*/  LDL.LU R12, [R1+0x1318] ;  /* 0x00131800010c7983 */ /* 0x000f220000300800 */
[----:B------:R-:W-:-:S03]  /*6d670*/  IMAD.MOV.U32 R11, RZ, RZ, R19 ;  /* 0x000000ffff0b7224 */ /* 0x000fc600078e0013 */
[----:B------:R-:W4:Y:S04]  /*6d680*/  LDL.LU R19, [R1+0x1354] ;  /* 0x0013540001137983 */ /* 0x000f280000300800 */
[----:B------:R1:W-:Y:S01]  /*6d690*/  LDGSTS.E [R3+0x4380], desc[UR60][R10.64], P0 ;  /* 0x043800000a037fae */ /* 0x0003e2000812187c */
[----:B------:R-:W-:-:S05]  /*6d6a0*/  IADD3 R4, P1, R4, R5, RZ ;  /* 0x0000000504047210 */ /* 0x000fca0007f3e0ff */
[----:B------:R-:W-:Y:S02]  /*6d6b0*/  IMAD.X R14, R14, 0x1, R0, P1 ;  /* 0x000000010e0e7824 */ /* 0x000fe400008e0600 */
[----:B-1----:R-:W-:Y:S02]  /*6d6c0*/  IMAD.MOV.U32 R10, RZ, RZ, R15 ;  /* 0x000000ffff0a7224 */ /* 0x002fe400078e000f */
[----:B------:R-:W-:Y:S01]  /*6d6d0*/  IMAD.MOV.U32 R11, RZ, RZ, R18 ;  /* 0x000000ffff0b7224 */ /* 0x000fe200078e0012 */
[----:B------:R-:W4:Y:S04]  /*6d6e0*/  LDL.LU R15, [R1+0x1358] ;  /* 0x00135800010f7983 */ /* 0x000f280000300800 */
[----:B------:R-:W-:Y:S04]  /*6d6f0*/  STL [R1+0x1258], R4 ;  /* 0x0012580401007387 */ /* 0x000fe80000100800 */
[----:B------:R1:W-:Y:S04]  /*6d700*/  LDGSTS.E [R3+0x4780], desc[UR60][R10.64], P0 ;  /* 0x047800000a037fae */ /* 0x0003e8000812187c */
[----:B------:R1:W-:Y:S02]  /*6d710*/  STL [R1+0x1254], R14 ;  /* 0x0012540e01007387 */ /* 0x0003e40000100800 */
[----:B-1----:R-:W-:Y:S01]  /*6d720*/  IMAD.MOV.U32 R11, RZ, RZ, R14 ;  /* 0x000000ffff0b7224 */ /* 0x002fe200078e000e */
[----:B------:R-:W-:-:S05]  /*6d730*/  MOV R10, R4 ;  /* 0x00000004000a7202 */ /* 0x000fca0000000f00 */
[----:B------:R1:W-:Y:S01]  /*6d740*/  LDGSTS.E [R3+0x4b80], desc[UR60][R10.64], P0 ;  /* 0x04b800000a037fae */ /* 0x0003e2000812187c */
[----:B------:R-:W-:-:S05]  /*6d750*/  IADD3 R16, P2, R16, R5, RZ ;  /* 0x0000000510107210 */ /* 0x000fca0007f5e0ff */
[----:B------:R-:W-:Y:S01]  /*6d760*/  IMAD.X R17, R17, 0x1, R0, P2 ;  /* 0x0000000111117824 */ /* 0x000fe200010e0600 */
[----:B------:R-:W-:Y:S04]  /*6d770*/  STL [R1+0x1298], R16 ;  /* 0x0012981001007387 */ /* 0x000fe80000100800 */
[----:B------:R-:W4:Y:S04]  /*6d780*/  LDL.LU R14, [R1+0x1394] ;  /* 0x00139400010e7983 */ /* 0x000f280000300800 */
[----:B------:R2:W-:Y:S04]  /*6d790*/  STL [R1+0x1294], R17 ;  /* 0x0012941101007387 */ /* 0x0005e80000100800 */
[----:B------:R-:W4:Y:S01]  /*6d7a0*/  LDL.LU R4, [R1+0x1398] ;  /* 0x0013980001047983 */ /* 0x000f220000300800 */
[----:B---3--:R-:W-:Y:S01]  /*6d7b0*/  IADD3 R13, P1, R13, R5, RZ ;  /* 0x000000050d0d7210 */ /* 0x008fe20007f3e0ff */
[----:B-1----:R-:W-:-:S02]  /*6d7c0*/  IMAD.MOV.U32 R10, RZ, RZ, R16 ;  /* 0x000000ffff0a7224 */ /* 0x002fc400078e0010 */
[----:B------:R-:W-:Y:S01]  /*6d7d0*/  IMAD.MOV.U32 R11, RZ, RZ, R17 ;  /* 0x000000ffff0b7224 */ /* 0x000fe200078e0011 */
[----:B------:R-:W3:Y:S01]  /*6d7e0*/  LDL.LU R18, [R1+0x13d4] ;  /* 0x0013d40001127983 */ /* 0x000ee20000300800 */
[----:B--2---:R-:W-:-:S03]  /*6d7f0*/  IMAD.X R21, R21, 0x1, R0, P1 ;  /* 0x0000000115157824 */ /* 0x004fc600008e0600 */
[----:B------:R-:W2:Y:S04]  /*6d800*/  LDL.LU R17, [R1+0x13d8] ;  /* 0x0013d80001117983 */ /* 0x000ea80000300800 */
        /* <DEDUP_REMOVED lines=8> */
[----:B------:R-:W-:Y:S01]  /*6d890*/  IMAD.X R20, R20, 0x1, R0, P2 ;  /* 0x0000000114147824 */ /* 0x000fe200010e0600 */
[----:B------:R-:W-:-:S04]  /*6d8a0*/  MOV R11, R21 ;  /* 0x00000015000b7202 */ /* 0x000fc80000000f00 */
[----:B------:R1:W-:Y:S04]  /*6d8b0*/  STL [R1+0x1314], R20 ;  /* 0x0013141401007387 */ /* 0x0003e80000100800 */
[----:B------:R1:W-:Y:S01]  /*6d8c0*/  LDGSTS.E [R3+0x5380], desc[UR60][R10.64], P0 ;  /* 0x053800000a037fae */ /* 0x0003e2000812187c */
[----:B------:R-:W-:-:S03]  /*6d8d0*/  IADD3 R15, P1, R15, R5, RZ ;  /* 0x000000050f0f7210 */ /* 0x000fc60007f3e0ff */
[----:B------:R-:W4:Y:S02]  /*6d8e0*/  LDL.LU R21, [R1+0x1454] ;  /* 0x0014540001157983 */ /* 0x000f240000300800 */
[----:B------:R-:W-:Y:S02]  /*6d8f0*/  IMAD.X R19, R19, 0x1, R0, P1 ;  /* 0x0000000113137824 */ /* 0x000fe400008e0600 */
[----:B-1----:R-:W-:Y:S02]  /*6d900*/  IMAD.MOV.U32 R10, RZ, RZ, R12 ;  /* 0x000000ffff0a7224 */ /* 0x002fe400078e000c */
[----:B------:R-:W-:Y:S01]  /*6d910*/  IMAD.MOV.U32 R11, RZ, RZ, R20 ;  /* 0x000000ffff0b7224 */ /* 0x000fe200078e0014 */
[----:B------:R-:W4:Y:S04]  /*6d920*/  LDL.LU R12, [R1+0x1458] ;  /* 0x00145800010c7983 */ /* 0x000f280000300800 */
[----:B------:R1:W-:Y:S04]  /*6d930*/  STL [R1+0x1358], R15 ;  /* 0x0013580f01007387 */ /* 0x0003e80000100800 */
[----:B------:R-:W-:Y:S04]  /*6d940*/  STL [R1+0x1354], R19 ;  /* 0x0013541301007387 */ /* 0x000fe80000100800 */
[----:B------:R1:W-:Y:S02]  /*6d950*/  LDGSTS.E [R3+0x5780], desc[UR60][R10.64], P0 ;  /* 0x057800000a037fae */ /* 0x0003e4000812187c */
[----:B-1----:R-:W-:-:S02]  /*6d960*/  IMAD.MOV.U32 R10, RZ, RZ, R15 ;  /* 0x000000ffff0a7224 */ /* 0x002fc400078e000f */
[----:B------:R-:W-:-:S05]  /*6d970*/  IMAD.MOV.U32 R11, RZ, RZ, R19 ;  /* 0x000000ffff0b7224 */ /* 0x000fca00078e0013 */
[----:B------:R1:W-:Y:S01]  /*6d980*/  LDGSTS.E [R3+0x5b80], desc[UR60][R10.64], P0 ;  /* 0x05b800000a037fae */ /* 0x0003e2000812187c */
[----:B------:R-:W-:-:S05]  /*6d990*/  IADD3 R4, P2, R4, R5, RZ ;  /* 0x0000000504047210 */ /* 0x000fca0007f5e0ff */
[----:B------:R-:W-:Y:S01]  /*6d9a0*/  IMAD.X R14, R14, 0x1, R0, P2 ;  /* 0x000000010e0e7824 */ /* 0x000fe200010e0600 */
[----:B------:R-:W-:Y:S04]  /*6d9b0*/  STL [R1+0x1398], R4 ;  /* 0x0013980401007387 */ /* 0x000fe80000100800 */
[----:B------:R-:W4:Y:S04]  /*6d9c0*/  LDL.LU R20, [R1+0x1494] ;  /* 0x0014940001147983 */ /* 0x000f280000300800 */
[----:B------:R3:W-:Y:S01]  /*6d9d0*/  STL [R1+0x1394], R14 ;  /* 0x0013940e01007387 */ /* 0x0007e20000100800 */
[----:B--2---:R-:W-:-:S03]  /*6d9e0*/  IADD3 R17, P1, R17, R5, RZ ;  /* 0x0000000511117210 */ /* 0x004fc60007f3e0ff */
[----:B------:R-:W2:Y:S01]  /*6d9f0*/  LDL.LU R15, [R1+0x1498] ;  /* 0x00149800010f7983 */ /* 0x000ea20000300800 */
[----:B-1----:R-:W-:Y:S02]  /*6da00*/  IMAD.MOV.U32 R11, RZ, RZ, R14 ;  /* 0x000000ffff0b7224 */ /* 0x002fe400078e000e */
[----:B---3--:R-:W-:Y:S01]  /*6da10*/  IMAD.X R18, R18, 0x1, R0, P1 ;  /* 0x0000000112127824 */ /* 0x008fe200008e0600 */
[----:B------:R-:W-:Y:S01]  /*6da20*/  MOV R10, R4 ;  /* 0x00000004000a7202 */ /* 0x000fe20000000f00 */
[----:B------:R-:W3:Y:S04]  /*6da30*/  LDL.LU R14, [R1+0x14d4] ;  /* 0x0014d400010e7983 */ /* 0x000ee80000300800 */
[----:B------:R-:W3:Y:S04]  /*6da40*/  LDL.LU R4, [R1+0x14d8] ;  /* 0x0014d80001047983 */ /* 0x000ee80000300800 */
[----:B------:R-:W-:Y:S04]  /*6da50*/  STL [R1+0x13d8], R17 ;  /* 0x0013d81101007387 */ /* 0x000fe80000100800 */
[----:B------:R1:W-:Y:S04]  /*6da60*/  STL [R1+0x13d4], R18 ;  /* 0x0013d41201007387 */ /* 0x0003e80000100800 */
        /* <DEDUP_REMOVED lines=8> */
[----:B------:R-:W-:-:S03]  /*6daf0*/  IMAD.MOV.U32 R10, RZ, RZ, R17 ;  /* 0x000000ffff0a7224 */ /* 0x000fc600078e0011 */
[----:B------:R-:W4:Y:S01]  /*6db00*/  LDL.LU R17, [R1+0x1554] ;  /* 0x0015540001117983 */ /* 0x000f220000300800 */
[----:B------:R-:W-:-:S03]  /*6db10*/  IADD3 R12, P1, R12, R5, RZ ;  /* 0x000000050c0c7210 */ /* 0x000fc60007f3e0ff */
[----:B------:R1:W-:Y:S02]  /*6db20*/  LDGSTS.E [R3+0x6380], desc[UR60][R10.64], P0 ;  /* 0x063800000a037fae */ /* 0x0003e4000812187c */
[----:B------:R-:W-:Y:S02]  /*6db30*/  IMAD.X R21, R21, 0x1, R0, P1 ;  /* 0x0000000115157824 */ /* 0x000fe400008e0600 */
[----:B-1----:R-:W-:Y:S01]  /*6db40*/  IMAD.MOV.U32 R10, RZ, RZ, R13 ;  /* 0x000000ffff0a7224 */ /* 0x002fe200078e000d */
[----:B------:R-:W-:Y:S02]  /*6db50*/  MOV R11, R16 ;  /* 0x00000010000b7202 */ /* 0x000fe40000000f00 */
[----:B------:R-:W4:Y:S04]  /*6db60*/  LDL.LU R16, [R1+0x1558] ;  /* 0x0015580001107983 */ /* 0x000f280000300800 */
[----:B------:R-:W4:Y:S04]  /*6db70*/  LDL.LU R13, [R1+0x1594] ;  /* 0x00159400010d7983 */ /* 0x000f280000300800 */
[----:B------:R1:W-:Y:S04]  /*6db80*/  STL [R1+0x1458], R12 ;  /* 0x0014580c01007387 */ /* 0x0003e80000100800 */
[----:B------:R1:W-:Y:S04]  /*6db90*/  LDGSTS.E [R3+0x6780], desc[UR60][R10.64], P0 ;  /* 0x067800000a037fae */ /* 0x0003e8000812187c */
[----:B------:R-:W-:Y:S01]  /*6dba0*/  STL [R1+0x1454], R21 ;  /* 0x0014541501007387 */ /* 0x000fe20000100800 */
[----:B-1----:R-:W-:-:S02]  /*6dbb0*/  IMAD.MOV.U32 R10, RZ, RZ, R12 ;  /* 0x000000ffff0a7224 */ /* 0x002fc400078e000c */
[----:B------:R-:W-:-:S05]  /*6dbc0*/  IMAD.MOV.U32 R11, RZ, RZ, R21 ;  /* 0x000000ffff0b7224 */ /* 0x000fca00078e0015 */
[----:B------:R1:W-:Y:S01]  /*6dbd0*/  LDGSTS.E [R3+0x6b80], desc[UR60][R10.64], P0 ;  /* 0x06b800000a037fae */ /* 0x0003e2000812187c */
[----:B--2---:R-:W-:-:S05]  /*6dbe0*/  IADD3 R15, P2, R15, R5, RZ ;  /* 0x000000050f0f7210 */ /* 0x004fca0007f5e0ff */
[----:B------:R-:W-:Y:S04]  /*6dbf0*/  STL [R1+0x1498], R15 ;  /* 0x0014980f01007387 */ /* 0x000fe80000100800 */
[----:B------:R-:W2:Y:S01]  /*6dc00*/  LDL.LU R12, [R1+0x1598] ;  /* 0x00159800010c7983 */ /* 0x000ea20000300800 */
[----:B------:R-:W-:Y:S01]  /*6dc10*/  IMAD.X R20, R20, 0x1, R0, P2 ;  /* 0x0000000114147824 */ /* 0x000fe200010e0600 */
[----:B---3--:R-:W-:Y:S01]  /*6dc20*/  IADD3 R4, P1, R4, R5, RZ ;  /* 0x0000000504047210 */ /* 0x008fe20007f3e0ff */
[----:B-1----:R-:W-:Y:S02]  /*6dc30*/  IMAD.MOV.U32 R10, RZ, RZ, R15 ;  /* 0x000000ffff0a7224 */ /* 0x002fe400078e000f */
[----:B------:R-:W-:Y:S01]  /*6dc40*/  IMAD.MOV.U32 R11, RZ, RZ, R20 ;  /* 0x000000ffff0b7224 */ /* 0x000fe200078e0014 */
[----:B------:R-:W-:Y:S01]  /*6dc50*/  IADD3.X R14, R14, R0, RZ, P1, !PT ;  /* 0x000000000e0e7210 */ /* 0x000fe20000ffe4ff */
[----:B------:R1:W-:Y:S04]  /*6dc60*/  STL [R1+0x1494], R20 ;  /* 0x0014941401007387 */ /* 0x0003e80000100800 */
[----:B------:R3:W-:Y:S04]  /*6dc70*/  LDGSTS.E [R3+0x6f80], desc[UR60][R10.64], P0 ;  /* 0x06f800000a037fae */ /* 0x0007e8000812187c */
[----:B-1----:R-:W2:Y:S04]  /*6dc80*/  LDL.LU R20, [R1+0x15d4] ;  /* 0x0015d40001147983 */ /* 0x002ea80000300800 */
[----:B------:R-:W2:Y:S01]  /*6dc90*/  LDL.LU R15, [R1+0x15d8] ;  /* 0x0015d800010f7983 */ /* 0x000ea20000300800 */
[----:B---3--:R-:W-:-:S03]  /*6dca0*/  IMAD.MOV.U32 R11, RZ, RZ, R14 ;  /* 0x000000ffff0b7224 */ /* 0x008fc600078e000e */
[----:B------:R-:W-:Y:S01]  /*6dcb0*/  STL [R1+0x14d8], R4 ;  /* 0x0014d80401007387 */ /* 0x000fe20000100800 */
[----:B------:R-:W-:-:S03]  /*6dcc0*/  IMAD.MOV.U32 R10, RZ, RZ, R4 ;  /* 0x000000ffff0a7224 */ /* 0x000fc600078e0004 */
[----:B------:R1:W-:Y:S04]  /*6dcd0*/  STL [R1+0x14d4], R14 ;  /* 0x0014d40e01007387 */ /* 0x0003e80000100800 */
[----:B------:R3:W-:Y:S01]  /*6dce0*/  LDGSTS.E [R3+0x7380], desc[UR60][R10.64], P0 ;  /* 0x073800000a037fae */ /* 0x0007e2000812187c */
[----:B----4-:R-:W-:-:S05]  /*6dcf0*/  IADD3 R18, P2, R18, R5, RZ ;  /* 0x0000000512127210 */ /* 0x010fca0007f5e0ff */
[----:B------:R-:W-:Y:S01]  /*6dd00*/  IMAD.X R19, R19, 0x1, R0, P2 ;  /* 0x0000000113137824 */ /* 0x000fe200010e0600 */
[----:B------:R-:W-:Y:S04]  /*6dd10*/  STL [R1+0x1518], R18 ;  /* 0x0015181201007387 */ /* 0x000fe80000100800 */
[----:B-1----:R-:W4:Y:S04]  /*6dd20*/  LDL.LU R14, [R1+0x1614] ;  /* 0x00161400010e7983 */ /* 0x002f280000300800 */
[----:B------:R1:W-:Y:S04]  /*6dd30*/  STL [R1+0x1514], R19 ;  /* 0x0015141301007387 */ /* 0x0003e80000100800 */
[----:B------:R-:W4:Y:S01]  /*6dd40*/  LDL.LU R4, [R1+0x1618] ;  /* 0x0016180001047983 */ /* 0x000f220000300800 */
[----:B------:R-:W-:Y:S01]  /*6dd50*/  IADD3 R16, P1, R16, R5, RZ ;  /* 0x0000000510107210 */ /* 0x000fe20007f3e0ff */
[----:B---3--:R-:W-:-:S02]  /*6dd60*/  IMAD.MOV.U32 R10, RZ, RZ, R18 ;  /* 0x000000ffff0a7224 */ /* 0x008fc400078e0012 */
[----:B------:R-:W-:Y:S02]  /*6dd70*/  IMAD.MOV.U32 R11, RZ, RZ, R19 ;  /* 0x000000ffff0b7224 */ /* 0x000fe400078e0013 */
[----:B------:R-:W-:Y:S01]  /*6dd80*/  IMAD.X R17, R17, 0x1, R0, P1 ;  /* 0x0000000111117824 */ /* 0x000fe200008e0600 */
[----:B-1----:R-:W3:Y:S04]  /*6dd90*/  LDL.LU R19, [R1+0x1654] ;  /* 0x0016540001137983 */ /* 0x002ee80000300800 */
[----:B------:R-:W3:Y:S04]  /*6dda0*/  LDL.LU R18, [R1+0x1658] ;  /* 0x0016580001127983 */ /* 0x000ee80000300800 */
[----:B------:R-:W-:Y:S04]  /*6ddb0*/  STL [R1+0x1558], R16 ;  /* 0x0015581001007387 */ /* 0x000fe80000100800 */
[----:B------:R1:W-:Y:S04]  /*6ddc0*/  LDGSTS.E [R3+0x7780], desc[UR60][R10.64], P0 ;  /* 0x077800000a037fae */ /* 0x0003e8000812187c */
[----:B------:R2:W-:Y:S01]  /*6ddd0*/  STL [R1+0x1554], R17 ;  /* 0x0015541101007387 */ /* 0x0005e20000100800 */
[----:B-1----:R-:W-:-:S02]  /*6dde0*/  IMAD.MOV.U32 R11, RZ, RZ, R17 ;  /* 0x000000ffff0b7224 */ /* 0x002fc400078e0011 */
[----:B------:R-:W-:-:S05]  /*6ddf0*/  IMAD.MOV.U32 R10, RZ, RZ, R16 ;  /* 0x000000ffff0a7224 */ /* 0x000fca00078e0010 */
[----:B------:R1:W-:Y:S01]  /*6de00*/  LDGSTS.E [R3+0x7b80], desc[UR60][R10.64], P0 ;  /* 0x07b800000a037fae */ /* 0x0003e2000812187c */
[----:B--2---:R-:W-:-:S04]  /*6de10*/  IADD3 R12, P2, R12, R5, RZ ;  /* 0x000000050c0c7210 */ /* 0x004fc80007f5e0ff */
[----:B------:R-:W-:Y:S01]  /*6de20*/  IADD3.X R13, R13, R0, RZ, P2, !PT ;  /* 0x000000000d0d7210 */ /* 0x000fe200017fe4ff */
[----:B------:R-:W-:Y:S04]  /*6de30*/  STL [R1+0x1598], R12 ;  /* 0x0015980c01007387 */ /* 0x000fe80000100800 */
[----:B------:R-:W2:Y:S04]  /*6de40*/  LDL.LU R17, [R1+0x1694] ;  /* 0x0016940001117983 */ /* 0x000ea80000300800 */
[----:B------:R1:W-:Y:S04]  /*6de50*/  STL [R1+0x1594], R13 ;  /* 0x0015940d01007387 */ /* 0x0003e80000100800 */
[----:B------:R-:W2:Y:S01]  /*6de60*/  LDL.LU R16, [R1+0x1698] ;  /* 0x0016980001107983 */ /* 0x000ea20000300800 */
[----:B------:R-:W-:Y:S01]  /*6de70*/  IADD3 R15, P1, R15, R5, RZ ;  /* 0x000000050f0f7210 */ /* 0x000fe20007f3e0ff */
[----:B-1----:R-:W-:-:S02]  /*6de80*/  IMAD.MOV.U32 R10, RZ, RZ, R12 ;  /* 0x000000ffff0a7224 */ /* 0x002fc400078e000c */
[----:B------:R-:W-:Y:S02]  /*6de90*/  IMAD.MOV.U32 R11, RZ, RZ, R13 ;  /* 0x000000ffff0b7224 */ /* 0x000fe400078e000d */
[----:B------:R-:W-:Y:S01]  /*6dea0*/  IMAD.X R20, R20, 0x1, R0, P1 ;  /* 0x0000000114147824 */ /* 0x000fe200008e0600 */
[----:B------:R-:W2:Y:S04]  /*6deb0*/  LDL.LU R13, [R1+0x16d4] ;  /* 0x0016d400010d7983 */ /* 0x000ea80000300800 */
[----:B------:R-:W2:Y:S04]  /*6dec0*/  LDL.LU R12, [R1+0x16d8] ;  /* 0x0016d800010c7983 */ /* 0x000ea80000300800 */
[----:B------:R-:W-:Y:S04]  /*6ded0*/  STL [R1+0x15d8], R15 ;  /* 0x0015d80f01007387 */ /* 0x000fe80000100800 */
[----:B------:R1:W-:Y:S04]  /*6dee0*/  LDGSTS.E [R3+0x7f80], desc[UR60][R10.64], P0 ;  /* 0x07f800000a037fae */ /* 0x0003e8000812187c */
[----:B------:R4:W-:Y:S01]  /*6def0*/  STL [R1+0x15d4], R20 ;  /* 0x0015d41401007387 */ /* 0x0009e20000100800 */
[----:B-1----:R-:W-:Y:S01]  /*6df00*/  IMAD.MOV.U32 R11, RZ, RZ, R20 ;  /* 0x000000ffff0b7224 */ /* 0x002fe200078e0014 */
[----:B------:R-:W-:-:S05]  /*6df10*/  MOV R10, R15 ;  /* 0x0000000f000a7202 */ /* 0x000fca0000000f00 */
[----:B------:R1:W-:Y:S01]  /*6df20*/  LDGSTS.E [R3+0x20380], desc[UR60][R10.64], P0 ;  /* 0x203800000a037fae */ /* 0x0003e2000812187c */
[----:B----4-:R-:W-:-:S05]  /*6df30*/  IADD3 R4, P2, R4, R5, RZ ;  /* 0x0000000504047210 */ /* 0x010fca0007f5e0ff */
[----:B------:R-:W-:Y:S01]  /*6df40*/  IMAD.X R14, R14, 0x1, R0, P2 ;  /* 0x000000010e0e7824 */ /* 0x000fe200010e0600 */
[----:B------:R-:W-:Y:S04]  /*6df50*/  STL [R1+0x1618], R4 ;  /* 0x0016180401007387 */ /* 0x000fe80000100800 */
[----:B------:R-:W4:Y:S04]  /*6df60*/  LDL.LU R20, [R1+0x1714] ;  /* 0x0017140001147983 */ /* 0x000f280000300800 */
[----:B------:R1:W-:Y:S04]  /*6df70*/  STL [R1+0x1614], R14 ;  /* 0x0016140e01007387 */ /* 0x0003e80000100800 */
[----:B------:R-:W4:Y:S01]  /*6df80*/  LDL.LU R15, [R1+0x1718] ;  /* 0x00171800010f7983 */ /* 0x000f220000300800 */
[----:B---3--:R-:W-:Y:S01]  /*6df90*/  IADD3 R18, P1, R18, R5, RZ ;  /* 0x0000000512127210 */ /* 0x008fe20007f3e0ff */
[----:B-1----:R-:W-:-:S02]  /*6dfa0*/  IMAD.MOV.U32 R10, RZ, RZ, R4 ;  /* 0x000000ffff0a7224 */ /* 0x002fc400078e0004 */
[----:B------:R-:W-:Y:S02]  /*6dfb0*/  IMAD.MOV.U32 R11, RZ, RZ, R14 ;  /* 0x000000ffff0b7224 */ /* 0x000fe400078e000e */
[----:B------:R-:W-:Y:S01]  /*6dfc0*/  IMAD.X R19, R19, 0x1, R0, P1 ;  /* 0x0000000113137824 */ /* 0x000fe200008e0600 */
[----:B------:R-:W3:Y:S04]  /*6dfd0*/  LDL.LU R14, [R1+0x1754] ;  /* 0x00175400010e7983 */ /* 0x000ee80000300800 */
[----:B------:R-:W3:Y:S04]  /*6dfe0*/  LDL.LU R4, [R1+0x1758] ;  /* 0x0017580001047983 */ /* 0x000ee80000300800 */
[----:B------:R-:W-:Y:S04]  /*6dff0*/  STL [R1+0x1658], R18 ;  /* 0x0016581201007387 */ /* 0x000fe80000100800 */
[----:B------:R1:W-:Y:S04]  /*6e000*/  LDGSTS.E [R3+0x20780], desc[UR60][R10.64], P0 ;  /* 0x207800000a037fae */ /* 0x0003e8000812187c */
[----:B------:R2:W-:Y:S01]  /*6e010*/  STL [R1+0x1654], R19 ;  /* 0x0016541301007387 */ /* 0x0005e20000100800 */
[----:B-1----:R-:W-:Y:S01]  /*6e020*/  MOV R11, R19 ;  /* 0x00000013000b7202 */ /* 0x002fe20000000f00 */
[----:B------:R-:W-:-:S05]  /*6e030*/  IMAD.MOV.U32 R10, RZ, RZ, R18 ;  /* 0x000000ffff0a7224 */ /* 0x000fca00078e0012 */
[----:B------:R1:W-:Y:S01]  /*6e040*/  LDGSTS.E [R3+0x20b80], desc[UR60][R10.64], P0 ;  /* 0x20b800000a037fae */ /* 0x0003e2000812187c */
[----:B--2---:R-:W-:-:S05]  /*6e050*/  IADD3 R16, P2, R16, R5, RZ ;  /* 0x0000000510107210 */ /* 0x004fca0007f5e0ff */
[----:B------:R-:W-:Y:S01]  /*6e060*/  IMAD.X R17, R17, 0x1, R0, P2 ;  /* 0x0000000111117824 */ /* 0x000fe200010e0600 */
        /* <DEDUP_REMOVED lines=13> */
[----:B-1----:R-:W-:-:S02]  /*6e140*/  IMAD.MOV.U32 R11, RZ, RZ, R13 ;  /* 0x000000ffff0b7224 */ /* 0x002fc400078e000d */
[----:B------:R-:W-:-:S05]  /*6e150*/  IMAD.MOV.U32 R10, RZ, RZ, R12 ;  /* 0x000000ffff0a7224 */ /* 0x000fca00078e000c */
[----:B------:R1:W-:Y:S01]  /*6e160*/  LDGSTS.E [R3+0x21380], desc[UR60][R10.64], P0 ;  /* 0x213800000a037fae */ /* 0x0003e2000812187c */
[----:B----4-:R-:W-:-:S05]  /*6e170*/  IADD3 R15, P2, R15, R5, RZ ;  /* 0x000000050f0f7210 */ /* 0x010fca0007f5e0ff */
[----:B------:R-:W-:Y:S01]  /*6e180*/  IMAD.X R20, R20, 0x1, R0, P2 ;  /* 0x0000000114147824 */ /* 0x000fe200010e0600 */
[----:B------:R4:W-:Y:S04]  /*6e190*/  STL [R1+0x1718], R15 ;  /* 0x0017180f01007387 */ /* 0x0009e80000100800 */
[----:B------:R-:W4:Y:S04]  /*6e1a0*/  LDL.LU R13, [R1+0x1874] ;  /* 0x00187400010d7983 */ /* 0x000f280000300800 */
[----:B------:R-:W-:Y:S04]  /*6e1b0*/  STL [R1+0x1714], R20 ;  /* 0x0017141401007387 */ /* 0x000fe80000100800 */
[----:B------:R-:W4:Y:S01]  /*6e1c0*/  LDL.LU R12, [R1+0x1878] ;  /* 0x00187800010c7983 */ /* 0x000f220000300800 */
[----:B---3--:R-:W-:Y:S01]  /*6e1d0*/  IADD3 R4, P1, R4, R5, RZ ;  /* 0x0000000504047210 */ /* 0x008fe20007f3e0ff */
[----:B-1----:R-:W-:Y:S01]  /*6e1e0*/  IMAD.MOV.U32 R11, RZ, RZ, R20 ;  /* 0x000000ffff0b7224 */ /* 0x002fe200078e0014 */
[----:B------:R-:W-:Y:S01]  /*6e1f0*/  MOV R10, R15 ;  /* 0x0000000f000a7202 */ /* 0x000fe20000000f00 */
[----:B------:R-:W3:Y:S02]  /*6e200*/  LDL.LU R152, [R1+0x1894] ;  /* 0x0018940001987983 */ /* 0x000ee40000300800 */
[----:B------:R-:W-:-:S02]  /*6e210*/  IMAD.X R14, R14, 0x1, R0, P1 ;  /* 0x000000010e0e7824 */ /* 0x000fc400008e0600 */
[----:B------:R-:W-:Y:S04]  /*6e220*/  STL [R1+0x1758], R4 ;  /* 0x0017580401007387 */ /* 0x000fe80000100800 */
[----:B------:R1:W-:Y:S04]  /*6e230*/  STL [R1+0x1754], R14 ;  /* 0x0017540e01007387 */ /* 0x0003e80000100800 */
[----:B------:R1:W-:Y:S02]  /*6e240*/  LDGSTS.E [R3+0x21780], desc[UR60][R10.64], P0 ;  /* 0x217800000a037fae */ /* 0x0003e4000812187c */
[----:B-1----:R-:W-:-:S02]  /*6e250*/  IMAD.MOV.U32 R11, RZ, RZ, R14 ;  /* 0x000000ffff0b7224 */ /* 0x002fc400078e000e */
[----:B------:R-:W-:-:S05]  /*6e260*/  IMAD.MOV.U32 R10, RZ, RZ, R4 ;  /* 0x000000ffff0a7224 */ /* 0x000fca00078e0004 */
[----:B------:R1:W-:Y:S01]  /*6e270*/  LDGSTS.E [R3+0x21b80], desc[UR60][R10.64], P0 ;  /* 0x21b800000a037fae */ /* 0x0003e2000812187c */
[----:B--2---:R-:W-:-:S05]  /*6e280*/  IADD3 R18, P2, R18, R5, RZ ;  /* 0x0000000512127210 */ /* 0x004fca0007f5e0ff */
[----:B------:R-:W-:Y:S01]  /*6e290*/  IMAD.X R19, R19, 0x1, R0, P2 ;  /* 0x0000000113137824 */ /* 0x000fe200010e0600 */
[----:B------:R-:W-:Y:S04]  /*6e2a0*/  STL [R1+0x1798], R18 ;  /* 0x0017981201007387 */ /* 0x000fe80000100800 */
[----:B----4-:R-:W2:Y:S04]  /*6e2b0*/  LDL.LU R15, [R1+0x1898] ;  /* 0x00189800010f7983 */ /* 0x010ea80000300800 */
[----:B------:R-:W-:Y:S04]  /*6e2c0*/  STL [R1+0x1794], R19 ;  /* 0x0017941301007387 */ /* 0x000fe80000100800 */
[----:B------:R-:W4:Y:S04]  /*6e2d0*/  LDL.LU R14, [R1+0x18bc] ;  /* 0x0018bc00010e7983 */ /* 0x000f280000300800 */
[----:B------:R-:W4:Y:S01]  /*6e2e0*/  LDL.LU R4, [R1+0x18c0] ;  /* 0x0018c00001047983 */ /* 0x000f220000300800 */
[----:B------:R-:W-:Y:S01]  /*6e2f0*/  IADD3 R16, P1, R16, R5, RZ ;  /* 0x0000000510107210 */ /* 0x000fe20007f3e0ff */
[----:B-1----:R-:W-:Y:S01]  /*6e300*/  IMAD.MOV.U32 R10, RZ, RZ, R18 ;  /* 0x000000ffff0a7224 */ /* 0x002fe200078e0012 */
[----:B------:R-:W-:Y:S01]  /*6e310*/  MOV R11, R19 ;  /* 0x00000013000b7202 */ /* 0x000fe20000000f00 */
[----:B------:R-:W4:Y:S02]  /*6e320*/  LDL.LU.64 R22, [R1+0x680] ;  /* 0x0006800001167983 */ /* 0x000f240000300a00 */
[----:B------:R-:W-:-:S02]  /*6e330*/  IMAD.X R17, R17, 0x1, R0, P1 ;  /* 0x0000000111117824 */ /* 0x000fc400008e0600 */
[----:B------:R-:W-:Y:S04]  /*6e340*/  STL [R1+0x17d8], R16 ;  /* 0x0017d81001007387 */ /* 0x000fe80000100800 */
[----:B------:R1:W-:Y:S04]  /*6e350*/  LDGSTS.E [R3+0x21f80], desc[UR60][R10.64], P0 ;  /* 0x21f800000a037fae */ /* 0x0003e8000812187c */
[----:B------:R3:W-:Y:S01]  /*6e360*/  STL [R1+0x17d4], R17 ;  /* 0x0017d41101007387 */ /* 0x0007e20000100800 */
[----:B-1----:R-:W-:Y:S02]  /*6e370*/  IMAD.MOV.U32 R10, RZ, RZ, R16 ;  /* 0x000000ffff0a7224 */ /* 0x002fe400078e0010 */
[----:B------:R-:W-:-:S05]  /*6e380*/  IMAD.MOV.U32 R11, RZ, RZ, R17 ;  /* 0x000000ffff0b7224 */ /* 0x000fca00078e0011 */
[----:B------:R1:W-:Y:S01]  /*6e390*/  LDGSTS.E [R3+0x22380], desc[UR60][R10.64], P0 ;  /* 0x223800000a037fae */ /* 0x0003e2000812187c */
[----:B------:R-:W-:-:S05]  /*6e3a0*/  IADD3 R12, P2, R12, R5, RZ ;  /* 0x000000050c0c7210 */ /* 0x000fca0007f5e0ff */
[----:B------:R-:W-:Y:S01]  /*6e3b0*/  IMAD.X R13, R13, 0x1, R0, P2 ;  /* 0x000000010d0d7824 */ /* 0x000fe200010e0600 */
[----:B------:R-:W-:Y:S04]  /*6e3c0*/  STL [R1+0x1878], R12 ;  /* 0x0018780c01007387 */ /* 0x000fe80000100800 */
[----:B---3--:R-:W3:Y:S04]  /*6e3d0*/  LDL.LU.64 R16, [R1+0x668] ;  /* 0x0006680001107983 */ /* 0x008ee80000300a00 */
[----:B------:R1:W-:Y:S04]  /*6e3e0*/  STL [R1+0x1874], R13 ;  /* 0x0018740d01007387 */ /* 0x0003e80000100800 */
[----:B------:R-:W3:Y:S01]  /*6e3f0*/  LDL.LU.64 R18, [R1+0x650] ;  /* 0x0006500001127983 */ /* 0x000ee20000300a00 */
[----:B-1----:R-:W-:-:S02]  /*6e400*/  IMAD.MOV.U32 R10, RZ, RZ, R12 ;  /* 0x000000ffff0a7224 */ /* 0x002fc400078e000c */
[----:B------:R-:W-:Y:S02]  /*6e410*/  IMAD.MOV.U32 R11, RZ, RZ, R13 ;  /* 0x000000ffff0b7224 */ /* 0x000fe400078e000d */
[----:B------:R-:W3:Y:S04]  /*6e420*/  LDL.LU.64 R12, [R1+0x638] ;  /* 0x00063800010c7983 */ /* 0x000ee80000300a00 */
[----:B------:R-:W3:Y:S04]  /*6e430*/  LDL.LU.64 R20, [R1+0x620] ;  /* 0x0006200001147983 */ /* 0x000ee80000300a00 */
[----:B------:R1:W-:Y:S01]  /*6e440*/  LDGSTS.E [R3+0x22780], desc[UR60][R10.64], P0 ;  /* 0x227800000a037fae */ /* 0x0003e2000812187c */
[----:B--2---:R-:W-:-:S04]  /*6e450*/  IADD3 R15, P1, R15, R5, RZ ;  /* 0x000000050f0f7210 */ /* 0x004fc80007f3e0ff */
[----:B------:R-:W-:Y:S01]  /*6e460*/  IADD3.X R152, R152, R0, RZ, P1, !PT ;  /* 0x0000000098987210 */ /* 0x000fe20000ffe4ff */
[----:B-1----:R-:W-:Y:S01]  /*6e470*/  IMAD.MOV.U32 R10, RZ, RZ, R15 ;  /* 0x000000ffff0a7224 */ /* 0x002fe200078e000f */
[----:B----4-:R-:W-:-:S03]  /*6e480*/  IADD3 R4, P2, R4, R5, RZ ;  /* 0x0000000504047210 */ /* 0x010fc60007f5e0ff */
[----:B------:R-:W-:Y:S01]  /*6e490*/  IMAD.MOV.U32 R11, RZ, RZ, R152 ;  /* 0x000000ffff0b7224 */ /* 0x000fe200078e0098 */
[----:B------:R-:W-:Y:S01]  /*6e4a0*/  STL [R1+0x1898], R15 ;  /* 0x0018980f01007387 */ /* 0x000fe20000100800 */
[----:B------:R-:W-:-:S03]  /*6e4b0*/  IMAD.X R14, R14, 0x1, R0, P2 ;  /* 0x000000010e0e7824 */ /* 0x000fc600010e0600 */
[----:B------:R-:W-:Y:S04]  /*6e4c0*/  STL [R1+0x1894], R152 ;  /* 0x0018949801007387 */ /* 0x000fe80000100800 */
[----:B------:R-:W-:Y:S04]  /*6e4d0*/  STL [R1+0x18c0], R4 ;  /* 0x0018c00401007387 */ /* 0x000fe80000100800 */
[----:B------:R1:W-:Y:S04]  /*6e4e0*/  LDGSTS.E [R3+0x22b80], desc[UR60][R10.64], P0 ;  /* 0x22b800000a037fae */ /* 0x0003e8000812187c */
[----:B------:R2:W-:Y:S01]  /*6e4f0*/  STL [R1+0x18bc], R14 ;  /* 0x0018bc0e01007387 */ /* 0x0005e20000100800 */
[----:B-1----:R-:W-:Y:S01]  /*6e500*/  IMAD.MOV.U32 R11, RZ, RZ, R14 ;  /* 0x000000ffff0b7224 */ /* 0x002fe200078e000e */
[----:B--2---:R-:W-:Y:S01]  /*6e510*/  IADD3 R14, P1, R22, R5, RZ ;  /* 0x00000005160e7210 */ /* 0x004fe20007f3e0ff */
[----:B------:R-:W-:-:S04]  /*6e520*/  IMAD.MOV.U32 R10, RZ, RZ, R4 ;  /* 0x000000ffff0a7224 */ /* 0x000fc800078e0004 */
[----:B------:R-:W-:Y:S01]  /*6e530*/  IMAD.X R4, R23, 0x1, R0, P1 ;  /* 0x0000000117047824 */ /* 0x000fe200008e0600 */
[----:B------:R1:W-:Y:S01]  /*6e540*/  LDGSTS.E [R3+0x22f80], desc[UR60][R10.64], P0 ;  /* 0x22f800000a037fae */ /* 0x0003e2000812187c */
[----:B------:R-:W-:Y:S02]  /*6e550*/  IMAD.MOV.U32 R162, RZ, RZ, R14 ;  /* 0x000000ffffa27224 */ /* 0x000fe400078e000e */
[----:B------:R-:W-:-:S05]  /*6e560*/  IMAD.MOV.U32 R163, RZ, RZ, R4 ;  /* 0x000000ffffa37224 */ /* 0x000fca00078e0004 */
[----:B------:R-:W-:Y:S01]  /*6e570*/  STL.64 [R1+0x680], R162 ;  /* 0x000680a201007387 */ /* 0x000fe20000100a00 */
[----:B------:R-:W-:Y:S02]  /*6e580*/  VIADD R165, R165, 0x1 ;  /* 0x00000001a5a57836 */ /* 0x000fe40000000000 */
[----:B------:R-:W-:-:S05]  /*6e590*/  IMAD.SHL.U32 R8, R8, 0x80, RZ ;  /* 0x0000008008087824 */ /* 0x000fca00078e00ff */
[----:B------:R-:W-:Y:S02]  /*6e5a0*/  SHF.L.U32 R8, R8, 0x2, RZ ;  /* 0x0000000208087819 */ /* 0x000fe400000006ff */
[----:B---3--:R-:W-:-:S04]  /*6e5b0*/  IADD3 R15, P1, R16, R5, RZ ;  /* 0x00000005100f7210 */ /* 0x008fc80007f3e0ff */
[----:B-1----:R-:W-:Y:S02]  /*6e5c0*/  IADD3.X R10, R17, R0, RZ, P1, !PT ;  /* 0x00000000110a7210 */ /* 0x002fe40000ffe4ff */
        /* <DEDUP_REMOVED lines=20> */
[----:B------:R-:W-:Y:S01]  /*6e710*/  IADD3 R154, P1, R184, R5, RZ ;  /* 0x00000005b89a7210 */ /* 0x000fe20007f3e0ff */
[----:B------:R-:W-:Y:S01]  /*6e720*/  IMAD.MOV.U32 R169, RZ, RZ, R11 ;  /* 0x000000ffffa97224 */ /* 0x000fe200078e000b */
[----:B------:R-:W-:Y:S01]  /*6e730*/  MOV R14, R15 ;  /* 0x0000000f000e7202 */ /* 0x000fe20000000f00 */
[----:B------:R-:W-:Y:S02]  /*6e740*/  IMAD.MOV.U32 R15, RZ, RZ, R10 ;  /* 0x000000ffff0f7224 */ /* 0x000fe400078e000a */
[----:B------:R-:W-:Y:S01]  /*6e750*/  IMAD.X R184, R185, 0x1, R0, P1 ;  /* 0x00000001b9b87824 */ /* 0x000fe200008e0600 */
[----:B------:R-:W-:Y:S01]  /*6e760*/  IADD3 R155, P1, R182, R5, RZ ;  /* 0x00000005b69b7210 */ /* 0x000fe20007f3e0ff */
[----:B------:R-:W-:Y:S02]  /*6e770*/  IMAD.MOV.U32 R10, RZ, RZ, R162 ;  /* 0x000000ffff0a7224 */ /* 0x000fe400078e00a2 */
[----:B------:R-:W-:Y:S01]  /*6e780*/  IMAD.MOV.U32 R11, RZ, RZ, R163 ;  /* 0x000000ffff0b7224 */ /* 0x000fe200078e00a3 */
[----:B------:R-:W-:Y:S01]  /*6e790*/  MOV R167, R12 ;  /* 0x0000000c00a77202 */ /* 0x000fe20000000f00 */
[----:B------:R-:W-:-:S02]  /*6e7a0*/  IMAD.MOV.U32 R168, RZ, RZ, R16 ;  /* 0x000000ffffa87224 */ /* 0x000fc400078e0010 */
[----:B------:R-:W-:Y:S01]  /*6e7b0*/  IMAD.MOV.U32 R166, RZ, RZ, R17 ;  /* 0x000000ffffa67224 */ /* 0x000fe200078e0011 */
[----:B------:R-:W-:Y:S01]  /*6e7c0*/  LDGSTS.E [R3+0x23380], desc[UR60][R10.64], P0 ;  /* 0x233800000a037fae */ /* 0x000fe2000812187c */
[--C-:B------:R-:W-:Y:S01]  /*6e7d0*/  IMAD.X R182, R183, 0x1, R0.reuse, P1 ;  /* 0x00000001b7b67824 */ /* 0x100fe200008e0600 */
[----:B------:R-:W-:Y:S02]  /*6e7e0*/  IADD3 R156, P1, R180, R5, RZ ;  /* 0x00000005b49c7210 */ /* 0x000fe40007f3e0ff */
[----:B------:R-:W-:Y:S04]  /*6e7f0*/  STL.64 [R1+0x668], R14 ;  /* 0x0006680e01007387 */ /* 0x000fe80000100a00 */
[----:B------:R-:W-:Y:S01]  /*6e800*/  LDGSTS.E [R3+0x23780], desc[UR60][R14.64], P0 ;  /* 0x237800000e037fae */ /* 0x000fe2000812187c */
[----:B------:R-:W-:-:S03]  /*6e810*/  IMAD.X R180, R181, 0x1, R0, P1 ;  /* 0x00000001b5b47824 */ /* 0x000fc600008e0600 */
[----:B------:R-:W-:Y:S04]  /*6e820*/  STL.64 [R1+0x650], R168 ;  /* 0x000650a801007387 */ /* 0x000fe80000100a00 */
[----:B------:R-:W-:Y:S01]  /*6e830*/  LDGSTS.E [R3+0x23b80], desc[UR60][R168.64], P0 ;  /* 0x23b80000a8037fae */ /* 0x000fe2000812187c */
[----:B------:R-:W-:-:S03]  /*6e840*/  IADD3 R157, P1, R178, R5, RZ ;  /* 0x00000005b29d7210 */ /* 0x000fc60007f3e0ff */
[----:B------:R1:W-:Y:S04]  /*6e850*/  STL.64 [R1+0x638], R166 ;  /* 0x000638a601007387 */ /* 0x0003e80000100a00 */
[----:B------:R1:W-:Y:S01]  /*6e860*/  LDGSTS.E [R3+0x23f80], desc[UR60][R166.64], P0 ;  /* 0x23f80000a6037fae */ /* 0x0003e2000812187c */
[----:B------:R-:W-:Y:S02]  /*6e870*/  IADD3.X R178, R179, R0, RZ, P1, !PT ;  /* 0x00000000b3b27210 */ /* 0x000fe40000ffe4ff */
[-C--:B------:R-:W-:Y:S01]  /*6e880*/  IADD3 R158, P1, R176, R5.reuse, RZ ;  /* 0x00000005b09e7210 */ /* 0x080fe20007f3e0ff */
[----:B-1----:R-:W1:Y:S04]  /*6e890*/  LDC R166, c[0x0][0x230] ;  /* 0x00008c00ffa67b82 */ /* 0x002e680000000800 */
[----:B------:R-:W-:Y:S01]  /*6e8a0*/  IMAD.X R176, R177, 0x1, R0, P1 ;  /* 0x00000001b1b07824 */ /* 0x000fe200008e0600 */
[----:B------:R-:W-:Y:S01]  /*6e8b0*/  IADD3 R159, P1, R174, R5, RZ ;  /* 0x00000005ae9f7210 */ /* 0x000fe20007f3e0ff */
[----:B------:R-:W-:-:S02]  /*6e8c0*/  IMAD.MOV.U32 R162, RZ, RZ, R18 ;  /* 0x000000ffffa27224 */ /* 0x000fc400078e0012 */
[----:B------:R-:W-:Y:S02]  /*6e8d0*/  IMAD.MOV.U32 R163, RZ, RZ, R13 ;  /* 0x000000ffffa37224 */ /* 0x000fe400078e000d */
[----:B------:R-:W-:Y:S01]  /*6e8e0*/  IMAD.X R174, R175, 0x1, R0, P1 ;  /* 0x00000001afae7824 */ /* 0x000fe200008e0600 */
[----:B------:R-:W-:Y:S01]  /*6e8f0*/  IADD3 R160, P1, R172, R5, RZ ;  /* 0x00000005aca07210 */ /* 0x000fe20007f3e0ff */
[----:B------:R-:W-:Y:S01]  /*6e900*/  IMAD.MOV.U32 R227, RZ, RZ, R226 ;  /* 0x000000ffffe37224 */ /* 0x000fe200078e00e2 */
[----:B------:R-:W-:Y:S01]  /*6e910*/  MOV R219, R218 ;  /* 0x000000da00db7202 */ /* 0x000fe20000000f00 */
[----:B------:R-:W-:Y:S01]  /*6e920*/  IMAD.MOV.U32 R226, RZ, RZ, R19 ;  /* 0x000000ffffe27224 */ /* 0x000fe200078e0013 */
[----:B------:R2:W-:Y:S01]  /*6e930*/  LDGSTS.E [R3+0x24380], desc[UR60][R162.64], P0 ;  /* 0x24380000a2037fae */ /* 0x0005e2000812187c */
[----:B------:R-:W-:Y:S02]  /*6e940*/  IMAD.MOV.U32 R223, RZ, RZ, R222 ;  /* 0x000000ffffdf7224 */ /* 0x000fe400078e00de */
[----:B------:R-:W-:Y:S01]  /*6e950*/  IMAD.MOV.U32 R222, RZ, RZ, R20 ;  /* 0x000000ffffde7224 */ /* 0x000fe200078e0014 */
[----:B------:R2:W-:Y:S01]  /*6e960*/  LDGSTS.E [R3+0x24780], desc[UR60][R226.64], P0 ;  /* 0x24780000e2037fae */ /* 0x0005e2000812187c */
[----:B------:R-:W-:-:S02]  /*6e970*/  IMAD.MOV.U32 R218, RZ, RZ, R21 ;  /* 0x000000ffffda7224 */ /* 0x000fc400078e0015 */
[----:B------:R-:W-:Y:S01]  /*6e980*/  IMAD.MOV.U32 R215, RZ, RZ, R214 ;  /* 0x000000ffffd77224 */ /* 0x000fe200078e00d6 */
[----:B------:R2:W-:Y:S01]  /*6e990*/  LDGSTS.E [R3+0x24b80], desc[UR60][R222.64], P0 ;  /* 0x24b80000de037fae */ /* 0x0005e2000812187c */
[----:B------:R-:W-:Y:S01]  /*6e9a0*/  IMAD.X R172, R173, 0x1, R0, P1 ;  /* 0x00000001adac7824 */ /* 0x000fe200008e0600 */
[----:B------:R-:W-:Y:S01]  /*6e9b0*/  IADD3 R161, P1, R170, R5, RZ ;  /* 0x00000005aaa17210 */ /* 0x000fe20007f3e0ff */
[----:B------:R-:W-:Y:S01]  /*6e9c0*/  IMAD.MOV.U32 R214, RZ, RZ, R22 ;  /* 0x000000ffffd67224 */ /* 0x000fe200078e0016 */
[----:B------:R2:W-:Y:S01]  /*6e9d0*/  LDGSTS.E [R3+0x24f80], desc[UR60][R218.64], P0 ;  /* 0x24f80000da037fae */ /* 0x0005e2000812187c */
[----:B------:R-:W-:Y:S02]  /*6e9e0*/  IMAD.MOV.U32 R211, RZ, RZ, R210 ;  /* 0x000000ffffd37224 */ /* 0x000fe400078e00d2 */
[----:B-1----:R-:W-:Y:S02]  /*6e9f0*/  VIADD R167, R166, 0x7f ;  /* 0x0000007fa6a77836 */ /* 0x002fe40000000000 */
[----:B------:R-:W-:Y:S01]  /*6ea00*/  IMAD.MOV.U32 R207, RZ, RZ, R206 ;  /* 0x000000ffffcf7224 */ /* 0x000fe200078e00ce */
[----:B------:R-:W-:Y:S01]  /*6ea10*/  MOV R206, R152 ;  /* 0x0000009800ce7202 */ /* 0x000fe20000000f00 */
[----:B------:R-:W-:-:S02]  /*6ea20*/  IMAD.MOV.U32 R210, RZ, RZ, R23 ;  /* 0x000000ffffd27224 */ /* 0x000fc400078e0017 */
[----:B------:R-:W-:Y:S02]  /*6ea30*/  IMAD.MOV.U32 R203, RZ, RZ, R202 ;  /* 0x000000ffffcb7224 */ /* 0x000fe400078e00ca */
[----:B------:R-:W-:Y:S01]  /*6ea40*/  IMAD.MOV.U32 R185, RZ, RZ, R184 ;  /* 0x000000ffffb97224 */ /* 0x000fe200078e00b8 */
[----:B------:R-:W-:Y:S01]  /*6ea50*/  MOV R181, R180 ;  /* 0x000000b400b57202 */ /* 0x000fe20000000f00 */
[----:B------:R-:W-:Y:S01]  /*6ea60*/  IMAD.MOV.U32 R202, RZ, RZ, R153 ;  /* 0x000000ffffca7224 */ /* 0x000fe200078e0099 */
[----:B------:R2:W-:Y:S01]  /*6ea70*/  LDGSTS.E [R3+0x25380], desc[UR60][R214.64], P0 ;  /* 0x25380000d6037fae */ /* 0x0005e2000812187c */
[----:B------:R-:W-:Y:S01]  /*6ea80*/  IMAD.MOV.U32 R184, RZ, RZ, R154 ;  /* 0x000000ffffb87224 */ /* 0x000fe200078e009a */
[----:B------:R-:W-:Y:S01]  /*6ea90*/  SHF.R.S32.HI R166, RZ, 0x1f, R167 ;  /* 0x0000001fffa67819 */ /* 0x000fe200000114a7 */
[----:B------:R-:W-:Y:S01]  /*6eaa0*/  IMAD.MOV.U32 R183, RZ, RZ, R182 ;  /* 0x000000ffffb77224 */ /* 0x000fe200078e00b6 */
[----:B------:R2:W-:Y:S01]  /*6eab0*/  LDGSTS.E [R3+0x25780], desc[UR60][R210.64], P0 ;  /* 0x25780000d2037fae */ /* 0x0005e2000812187c */
[----:B------:R-:W-:-:S02]  /*6eac0*/  IMAD.MOV.U32 R182, RZ, RZ, R155 ;  /* 0x000000ffffb67224 */ /* 0x000fc400078e009b */
[----:B------:R-:W-:Y:S01]  /*6ead0*/  IMAD.X R170, R171, 0x1, R0, P1 ;  /* 0x00000001abaa7824 */ /* 0x000fe200008e0600 */
[----:B------:R2:W-:Y:S01]  /*6eae0*/  LDGSTS.E [R3+0x25b80], desc[UR60][R206.64], P0 ;  /* 0x25b80000ce037fae */ /* 0x0005e2000812187c */
[----:B------:R-:W-:Y:S02]  /*6eaf0*/  IMAD.MOV.U32 R180, RZ, RZ, R156 ;  /* 0x000000ffffb47224 */ /* 0x000fe400078e009c */
[----:B------:R-:W-:Y:S01]  /*6eb00*/  IMAD.MOV.U32 R179, RZ, RZ, R178 ;  /* 0x000000ffffb37224 */ /* 0x000fe200078e00b2 */
[----:B------:R2:W-:Y:S01]  /*6eb10*/  LDGSTS.E [R3+0x25f80], desc[UR60][R202.64], P0 ;  /* 0x25f80000ca037fae */ /* 0x0005e2000812187c */
[----:B------:R-:W-:Y:S02]  /*6eb20*/  IMAD.MOV.U32 R178, RZ, RZ, R157 ;  /* 0x000000ffffb27224 */ /* 0x000fe400078e009d */
[----:B------:R-:W-:Y:S01]  /*6eb30*/  IMAD.MOV.U32 R177, RZ, RZ, R176 ;  /* 0x000000ffffb17224 */ /* 0x000fe200078e00b0 */
[----:B------:R2:W-:Y:S01]  /*6eb40*/  LDGSTS.E [R3+0x26380], desc[UR60][R184.64], P0 ;  /* 0x26380000b8037fae */ /* 0x0005e2000812187c */
[----:B------:R-:W-:Y:S01]  /*6eb50*/  IMAD.MOV.U32 R176, RZ, RZ, R158 ;  /* 0x000000ffffb07224 */ /* 0x000fe200078e009e */
[----:B------:R-:W-:Y:S01]  /*6eb60*/  LEA.HI R166, R166, R167, RZ, 0x7 ;  /* 0x000000a7a6a67211 */ /* 0x000fe200078f38ff */
[----:B------:R-:W-:Y:S01]  /*6eb70*/  IMAD.MOV.U32 R175, RZ, RZ, R174 ;  /* 0x000000ffffaf7224 */ /* 0x000fe200078e00ae */
[----:B------:R-:W-:Y:S01]  /*6eb80*/  MOV R174, R159 ;  /* 0x0000009f00ae7202 */ /* 0x000fe20000000f00 */
[----:B------:R-:W-:Y:S01]  /*6eb90*/  IMAD.MOV.U32 R173, RZ, RZ, R172 ;  /* 0x000000ffffad7224 */ /* 0x000fe200078e00ac */
[----:B------:R2:W-:Y:S01]  /*6eba0*/  LDGSTS.E [R3+0x26780], desc[UR60][R182.64], P0 ;  /* 0x26780000b6037fae */ /* 0x0005e2000812187c */
[----:B------:R-:W-:-:S02]  /*6ebb0*/  IMAD.MOV.U32 R172, RZ, RZ, R160 ;  /* 0x000000ffffac7224 */ /* 0x000fc400078e00a0 */
[----:B------:R-:W-:Y:S01]  /*6ebc0*/  IMAD.MOV.U32 R171, RZ, RZ, R170 ;  /* 0x000000ffffab7224 */ /* 0x000fe200078e00aa */
[----:B------:R2:W-:Y:S01]  /*6ebd0*/  STL.64 [R1+0x620], R162 ;  /* 0x000620a201007387 */ /* 0x0005e20000100a00 */
[----:B------:R-:W-:Y:S01]  /*6ebe0*/  IMAD.MOV.U32 R170, RZ, RZ, R161 ;  /* 0x000000ffffaa7224 */ /* 0x000fe200078e00a1 */
[----:B------:R-:W-:Y:S02]  /*6ebf0*/  SHF.R.S32.HI R166, RZ, 0x7, R166 ;  /* 0x00000007ffa67819 */ /* 0x000fe400000114a6 */
[----:B------:R2:W-:Y:S04]  /*6ec00*/  LDGSTS.E [R3+0x26b80], desc[UR60][R180.64], P0 ;  /* 0x26b80000b4037fae */ /* 0x0005e8000812187c */
[----:B------:R2:W-:Y:S04]  /*6ec10*/  LDGSTS.E [R3+0x26f80], desc[UR60][R178.64], P0 ;  /* 0x26f80000b2037fae */ /* 0x0005e8000812187c */
[----:B------:R2:W-:Y:S04]  /*6ec20*/  STL [R1+0x990], R165 ;  /* 0x000990a501007387 */ /* 0x0005e80000100800 */
[----:B------:R2:W-:Y:S04]  /*6ec30*/  LDGSTS.E [R3+0x27380], desc[UR60][R176.64], P0 ;  /* 0x27380000b0037fae */ /* 0x0005e8000812187c */
[----:B------:R2:W-:Y:S04]  /*6ec40*/  LDGSTS.E [R3+0x27780], desc[UR60][R174.64], P0 ;  /* 0x27780000ae037fae */ /* 0x0005e8000812187c */
[----:B------:R2:W-:Y:S04]  /*6ec50*/  LDGSTS.E [R3+0x27b80], desc[UR60][R172.64], P0 ;  /* 0x27b80000ac037fae */ /* 0x0005e8000812187c */
[----:B------:R2:W-:Y:S01]  /*6ec60*/  LDGSTS.E [R3+0x27f80], desc[UR60][R170.64], P0 ;  /* 0x27f80000aa037fae */ /* 0x0005e2000812187c */
[----:B------:R-:W-:-:S03]  /*6ec70*/  ISETP.NE.U32.AND P0, PT, R165, R166, PT ;  /* 0x000000a6a500720c */ /* 0x000fc60003f05070 */
[----:B------:R-:W0:Y:S10]  /*6ec80*/  LDGDEPBAR ;  /* 0x00000000000079af */ /* 0x000e340000000000 */
[----:B--2---:R-:W-:Y:S05]  /*6ec90*/  @P0 BRA `(.L_x_1) ;  /* 0xfffffe4000780947 */ /* 0x004fea000383ffff */
.L_x_0:
[----:B------:R-:W2:Y:S01]  /*6eca0*/  LDL.LU R168, [R1+0x400] ;  /* 0x0004000001a87983 */ /* 0x000ea20000300800 */
[----:B------:R-:W-:-:S04]  /*6ecb0*/  DEPBAR.LE SB0, 0x0 ;  /* 0x000080000000791a */ /* 0x000fc80000000000 */
[----:B------:R-:W3:Y:S01]  /*6ecc0*/  LDL.LU R167, [R1+0x408] ;  /* 0x0004080001a77983 */ /* 0x000ee20000300800 */
[----:B-----5:R-:W1:Y:S03]  /*6ecd0*/  LDC R7, c[0x0][0x244] ;  /* 0x00009100ff077b82 */ /* 0x020e660000000800 */
[----:B------:R-:W4:Y:S04]  /*6ece0*/  LDL.LU R10, [R1] ;  /* 0x00000000010a7983 */ /* 0x000f280000300800 */
[----:B------:R-:W4:Y:S01]  /*6ecf0*/  LDL.LU R11, [R1+0x8] ;  /* 0x00000800010b7983 */ /* 0x000f220000300800 */
[----:B------:R-:W1:Y:S03]  /*6ed00*/  LDC R5, c[0x0][0x228] ;  /* 0x00008a00ff057b82 */ /* 0x000e660000000800 */
        /* <DEDUP_REMOVED lines=26> */
[----:B------:R-:W1:Y:S01]  /*6eeb0*/  S2R R0, SR_TID.X ;  /* 0x0000000000007919 */ /* 0x000e620000002100 */
[----:B------:R-:W1:Y:S02]  /*6eec0*/  S2R R4, SR_TID.X ;  /* 0x0000000000047919 */ /* 0x000e640000002100 */
[C---:B-1----:R-:W-:Y:S01]  /*6eed0*/  IMAD.SHL.U32 R2, R0.reuse, 0x40, RZ ;  /* 0x0000004000027824 */ /* 0x042fe200078e00ff */
[----:B------:R-:W-:-:S02]  /*6eee0*/  SHF.L.U32 R3, R0, 0x4, RZ ;  /* 0x0000000400037819 */ /* 0x000fc400000006ff */
[----:B------:R-:W-:Y:S02]  /*6eef0*/  LOP3.LUT R164, R4, 0x7f, RZ, 0xc0, !PT ;  /* 0x0000007f04a47812 */ /* 0x000fe400078ec0ff */
[----:B------:R-:W-:Y:S02]  /*6ef00*/  LOP3.LUT R3, R3, 0xf0, RZ, 0xc0, !PT ;  /* 0x000000f003037812 */ /* 0x000fe400078ec0ff */
[----:B------:R-:W-:Y:S01]  /*6ef10*/  LOP3.LUT R2, R2, 0x400, RZ, 0xc0, !PT ;  /* 0x0000040002027812 */ /* 0x000fe200078ec0ff */
[----:B------:R-:W-:Y:S01]  /*6ef20*/  IMAD R164, R164, 0x10, R252 ;  /* 0x00000010a4a47824 */ /* 0x000fe200078e02fc */
[----:B------:R-:W-:Y:S01]  /*6ef30*/  BAR.SYNC.DEFER_BLOCKING 0x0 ;  /* 0x0000000000007b1d */ /* 0x000fe20000010000 */
[----:B------:R-:W-:Y:S02]  /*6ef40*/  LOP3.LUT R4, R0, 0x60, RZ, 0xc0, !PT ;  /* 0x0000006000047812 */ /* 0x000fe400078ec0ff */
[----:B------:R-:W-:-:S05]  /*6ef50*/  IADD3 R0, R2, R252, R3 ;  /* 0x000000fc02007210 */ /* 0x000fca0007ffe003 */
[----:B------:R-:W1:Y:S01]  /*6ef60*/  LDC.64 R2, c[0x0][0x220] ;  /* 0x00008800ff027b82 */ /* 0x000e620000000a00 */
[----:B--2---:R-:W-:Y:S02]  /*6ef70*/  IMAD.MOV.U32 R169, RZ, RZ, R168 ;  /* 0x000000ffffa97224 */ /* 0x004fe400078e00a8 */
[----:B---3--:R-:W-:Y:S02]  /*6ef80*/  IMAD.MOV.U32 R168, RZ, RZ, R167 ;  /* 0x000000ffffa87224 */ /* 0x008fe400078e00a7 */
[----:B----4-:R-:W-:Y:S02]  /*6ef90*/  IMAD.MOV.U32 R167, RZ, RZ, R166 ;  /* 0x000000ffffa77224 */ /* 0x010fe400078e00a6 */
[----:B------:R-:W-:Y:S01]  /*6efa0*/  IMAD.MOV.U32 R166, RZ, RZ, R165 ;  /* 0x000000ffffa67224 */ /* 0x000fe200078e00a5 */
[----:B------:R-:W-:Y:S01]  /*6efb0*/  MOV R165, R163 ;  /* 0x000000a300a57202 */ /* 0x000fe20000000f00 */
[----:B------:R-:W-:Y:S02]  /*6efc0*/  IMAD.MOV.U32 R163, RZ, RZ, R162 ;  /* 0x000000ffffa37224 */ /* 0x000fe400078e00a2 */
[----:B------:R-:W-:-:S02]  /*6efd0*/  IMAD.MOV.U32 R162, RZ, RZ, R161 ;  /* 0x000000ffffa27224 */ /* 0x000fc400078e00a1 */
[----:B------:R-:W-:Y:S02]  /*6efe0*/  IMAD.MOV.U32 R161, RZ, RZ, R160 ;  /* 0x000000ffffa17224 */ /* 0x000fe400078e00a0 */
[----:B------:R-:W-:Y:S02]  /*6eff0*/  IMAD.MOV.U32 R160, RZ, RZ, R159 ;  /* 0x000000ffffa07224 */ /* 0x000fe400078e009f */
[----:B------:R-:W-:Y:S02]  /*6f000*/  IMAD.MOV.U32 R159, RZ, RZ, R158 ;  /* 0x000000ffff9f7224 */ /* 0x000fe400078e009e */
[----:B------:R-:W2:Y:S01]  /*6f010*/  LDL.LU R158, [R1+0x420] ;  /* 0x00042000019e7983 */ /* 0x000ea20000300800 */
[----:B------:R-:W-:Y:S01]  /*6f020*/  IMAD R0, R4, 0x8, R0 ;  /* 0x0000000804007824 */ /* 0x000fe200078e0200 */
[----:B------:R-:W-:Y:S01]  /*6f030*/  MOV R8, R169 ;  /* 0x000000a900087202 */ /* 0x000fe20000000f00 */
[----:B------:R-:W-:Y:S01]  /*6f040*/  IMAD.MOV.U32 R9, RZ, RZ, R168 ;  /* 0x000000ffff097224 */ /* 0x000fe200078e00a8 */
[----:B------:R-:W-:Y:S01]  /*6f050*/  STL [R1+0xe20], R164 ;  /* 0x000e20a401007387 */ /* 0x000fe20000100800 */
[----:B------:R-:W3:Y:S03]  /*6f060*/  LDC R4, c[0x0][0x248] ;  /* 0x00009200ff047b82 */ /* 0x000ee60000000800 */
[----:B------:R4:W-:Y:S05]  /*6f070*/  STSM.16.M88.4 [R0], R8 ;  /* 0x0000000800007844 */ /* 0x0009ea0000000200 */
[----:B------:R-:W-:Y:S01]  /*6f080*/  BAR.SYNC.DEFER_BLOCKING 0x0 ;  /* 0x0000000000007b1d */ /* 0x000fe20000010000 */
[----:B----4-:R-:W-:-:S02]  /*6f090*/  IMAD.MOV.U32 R8, RZ, RZ, R167 ;  /* 0x000000ffff087224 */ /* 0x010fc400078e00a7 */
[----:B------:R-:W-:Y:S02]  /*6f0a0*/  IMAD.MOV.U32 R9, RZ, RZ, R166 ;  /* 0x000000ffff097224 */ /* 0x000fe400078e00a6 */
[----:B------:R-:W-:Y:S02]  /*6f0b0*/  IMAD.MOV.U32 R10, RZ, RZ, R165 ;  /* 0x000000ffff0a7224 */ /* 0x000fe400078e00a5 */
[----:B------:R-:W-:Y:S01]  /*6f0c0*/  IMAD.MOV.U32 R11, RZ, RZ, R163 ;  /* 0x000000ffff0b7224 */ /* 0x000fe200078e00a3 */
[----:B------:R-:W4:Y:S01]  /*6f0d0*/  LDS.128 R168, [R164] ;  /* 0x00000000a4a87984 */ /* 0x000f220000000c00 */
[----:B------:R-:W-:Y:S06]  /*6f0e0*/  BAR.SYNC.DEFER_BLOCKING 0x0 ;  /* 0x0000000000007b1d */ /* 0x000fec0000010000 */
[----:B------:R1:W-:Y:S04]  /*6f0f0*/  STSM.16.M88.4 [R0], R8 ;  /* 0x0000000800007844 */ /* 0x0003e80000000200 */
[----:B----4-:R-:W-:Y:S04]  /*6f100*/  STL.64 [R1+0x630], R168 ;  /* 0x000630a801007387 */ /* 0x010fe80000100a00 */
[----:B------:R-:W-:Y:S01]  /*6f110*/  STL.64 [R1+0x638], R170 ;  /* 0x000638aa01007387 */ /* 0x000fe20000100a00 */
[----:B-1----:R-:W-:Y:S01]  /*6f120*/  IMAD.MOV.U32 R8, RZ, RZ, R162 ;  /* 0x000000ffff087224 */ /* 0x002fe200078e00a2 */
[----:B------:R-:W-:Y:S01]  /*6f130*/  MOV R9, R161 ;  /* 0x000000a100097202 */ /* 0x000fe20000000f00 */
[----:B------:R-:W-:Y:S01]  /*6f140*/  IMAD.MOV.U32 R10, RZ, RZ, R160 ;  /* 0x000000ffff0a7224 */ /* 0x000fe200078e00a0 */
[----:B------:R-:W-:Y:S01]  /*6f150*/  BAR.SYNC.DEFER_BLOCKING 0x0 ;  /* 0x0000000000007b1d */ /* 0x000fe20000010000 */
[----:B------:R-:W-:-:S05]  /*6f160*/  IMAD.MOV.U32 R11, RZ, RZ, R159 ;  /* 0x000000ffff0b7224 */ /* 0x000fca00078e009f */
[----:B------:R-:W1:Y:S02]  /*6f170*/  LDS.128 R168, [R164] ;  /* 0x00000000a4a87984 */ /* 0x000e640000000c00 */
[----:B------:R-:W-:Y:S06]  /*6f180*/  BAR.SYNC.DEFER_BLOCKING 0x0 ;  /* 0x0000000000007b1d */ /* 0x000fec0000010000 */
[----:B------:R4:W-:Y:S02]  /*6f190*/  STSM.16.M88.4 [R0], R12 ;  /* 0x0000000c00007844 */ /* 0x0009e40000000200 */
[----:B------:R-:W-:Y:S06]  /*6f1a0*/  BAR.SYNC.DEFER_BLOCKING 0x0 ;  /* 0x0000000000007b1d */ /* 0x000fec0000010000 */
[----:B-1----:R-:W-:Y:S01]  /*6f1b0*/  STL.64 [R1+0x620], R168 ;  /* 0x000620a801007387 */ /* 0x002fe20000100a00 */
[----:B----4-:R-:W-:-:S03]  /*6f1c0*/  IMAD.MOV.U32 R13, RZ, RZ, R157 ;  /* 0x000000ffff0d7224 */ /* 0x010fc600078e009d */
[----:B------:R-:W-:Y:S01]  /*6f1d0*/  STL.64 [R1+0x628], R170 ;  /* 0x000628aa01007387 */ /* 0x000fe20000100a00 */
[----:B------:R-:W-:Y:S02]  /*6f1e0*/  IMAD.MOV.U32 R14, RZ, RZ, R156 ;  /* 0x000000ffff0e7224 */ /* 0x000fe400078e009c */
[----:B------:R-:W-:Y:S01]  /*6f1f0*/  IMAD.MOV.U32 R15, RZ, RZ, R155 ;  /* 0x000000ffff0f7224 */ /* 0x000fe200078e009b */
[----:B------:R-:W1:Y:S01]  /*6f200*/  LDS.128 R160, [R164] ;  /* 0x00000000a4a07984 */ /* 0x000e620000000c00 */
[----:B------:R-:W-:Y:S06]  /*6f210*/  BAR.SYNC.DEFER_BLOCKING 0x0 ;  /* 0x0000000000007b1d */ /* 0x000fec0000010000 */
[----:B------:R4:W-:Y:S04]  /*6f220*/  STSM.16.M88.4 [R0], R8 ;  /* 0x0000000800007844 */ /* 0x0009e80000000200 */
[----:B-1----:R-:W-:Y:S01]  /*6f230*/  STL.64 [R1+0x610], R160 ;  /* 0x000610a001007387 */ /* 0x002fe20000100a00 */
[----:B----4-:R-:W-:Y:S01]  /*6f240*/  MOV R8, R154 ;  /* 0x0000009a00087202 */ /* 0x010fe20000000f00 */
[----:B------:R-:W-:-:S02]  /*6f250*/  IMAD.MOV.U32 R9, RZ, RZ, R153 ;  /* 0x000000ffff097224 */ /* 0x000fc400078e0099 */
[----:B------:R-:W-:Y:S01]  /*6f260*/  STL.64 [R1+0x618], R162 ;  /* 0x000618a201007387 */ /* 0x000fe20000100a00 */
[----:B------:R-:W-:Y:S02]  /*6f270*/  IMAD.MOV.U32 R10, RZ, RZ, R152 ;  /* 0x000000ffff0a7224 */ /* 0x000fe400078e0098 */
[----:B------:R-:W-:Y:S01]  /*6f280*/  IMAD.MOV.U32 R11, RZ, RZ, R23 ;  /* 0x000000ffff0b7224 */ /* 0x000fe200078e0017 */
[----:B------:R-:W-:Y:S01]  /*6f290*/  BAR.SYNC.DEFER_BLOCKING 0x0 ;  /* 0x0000000000007b1d */ /* 0x000fe20000010000 */
[----:B--2---:R-:W-:-:S05]  /*6f2a0*/  IMAD.MOV.U32 R12, RZ, RZ, R158 ;  /* 0x000000ffff0c7224 */ /* 0x004fca00078e009e */
[----:B------:R-:W1:Y:S02]  /*6f2b0*/  LDS.128 R156, [R164] ;  /* 0x00000000a49c7984 */ /* 0x000e640000000c00 */
[----:B------:R-:W-:Y:S06]  /*6f2c0*/  BAR.SYNC.DEFER_BLOCKING 0x0 ;  /* 0x0000000000007b1d */ /* 0x000fec0000010000 */
[----:B------:R2:W-:Y:S02]  /*6f2d0*/  STSM.16.M88.4 [R0], R12 ;  /* 0x0000000c00007844 */ /* 0x0005e40000000200 */
[----:B------:R-:W-:Y:S06]  /*6f2e0*/  BAR.SYNC.DEFER_BLOCKING 0x0 ;  /* 0x0000000000007b1d */ /* 0x000fec0000010000 */
[----:B-1----:R-:W-:Y:S01]  /*6f2f0*/  STL.64 [R1+0x600], R156 ;  /* 0x0006009c01007387 */ /* 0x002fe20000100a00 */
[----:B--2---:R-:W-:Y:S01]  /*6f300*/  IMAD.MOV.U32 R12, RZ, RZ, R22 ;  /* 0x000000ffff0c7224 */ /* 0x004fe200078e0016 */
[----:B------:R-:W-:Y:S01]  /*6f310*/  MOV R15, R19 ;  /* 0x00000013000f7202 */ /* 0x000fe20000000f00 */
[----:B------:R-:W-:Y:S01]  /*6f320*/  IMAD.MOV.U32 R13, RZ, RZ, R21 ;  /* 0x000000ffff0d7224 */ /* 0x000fe200078e0015 */
[----:B------:R-:W-:Y:S01]  /*6f330*/  STL.64 [R1+0x608], R158 ;  /* 0x0006089e01007387 */ /* 0x000fe20000100a00 */
[----:B------:R-:W-:-:S03]  /*6f340*/  IMAD.MOV.U32 R14, RZ, RZ, R20 ;  /* 0x000000ffff0e7224 */ /* 0x000fc600078e0014 */
[----:B------:R-:W1:Y:S01]  /*6f350*/  LDS.128 R152, [R164] ;  /* 0x00000000a4987984 */ /* 0x000e620000000c00 */
[----:B------:R-:W-:Y:S06]  /*6f360*/  BAR.SYNC.DEFER_BLOCKING 0x0 ;  /* 0x0000000000007b1d */ /* 0x000fec0000010000 */
[----:B------:R2:W-:Y:S02]  /*6f370*/  STSM.16.M88.4 [R0], R8 ;  /* 0x0000000800007844 */ /* 0x0005e40000000200 */
[----:B------:R-:W-:Y:S06]  /*6f380*/  BAR.SYNC.DEFER_BLOCKING 0x0 ;  /* 0x0000000000007b1d */ /* 0x000fec0000010000 */
[----:B-1----:R-:W-:Y:S04]  /*6f390*/  STL.64 [R1+0x410], R152 ;  /* 0x0004109801007387 */ /* 0x002fe80000100a00 */
[----:B------:R-:W-:Y:S01]  /*6f3a0*/  STL.64 [R1+0x418], R154 ;  /* 0x0004189a01007387 */ /* 0x000fe20000100a00 */
[----:B--2---:R-:W-:-:S02]  /*6f3b0*/  IMAD.MOV.U32 R8, RZ, RZ, R18 ;  /* 0x000000ffff087224 */ /* 0x004fc400078e0012 */
[----:B------:R-:W-:Y:S02]  /*6f3c0*/  IMAD.MOV.U32 R9, RZ, RZ, R17 ;  /* 0x000000ffff097224 */ /* 0x000fe400078e0011 */
[----:B------:R-:W-:Y:S01]  /*6f3d0*/  IMAD.MOV.U32 R10, RZ, RZ, R16 ;  /* 0x000000ffff0a7224 */ /* 0x000fe200078e0010 */
[----:B------:R-:W1:Y:S01]  /*6f3e0*/  LDS.128 R20, [R164] ;  /* 0x00000000a4147984 */ /* 0x000e620000000c00 */
[----:B------:R-:W-:Y:S06]  /*6f3f0*/  BAR.SYNC.DEFER_BLOCKING 0x0 ;  /* 0x0000000000007b1d */ /* 0x000fec0000010000 */
[----:B------:R2:W-:Y:S02]  /*6f400*/  STSM.16.M88.4 [R0], R12 ;  /* 0x0000000c00007844 */ /* 0x0005e40000000200 */
[----:B------:R-:W-:Y:S06]  /*6f410*/  BAR.SYNC.DEFER_BLOCKING 0x0 ;  /* 0x0000000000007b1d */ /* 0x000fec0000010000 */
[----:B-1----:R-:W-:Y:S04]  /*6f420*/  STL.64 [R1+0x400], R20 ;  /* 0x0004001401007387 */ /* 0x002fe80000100a00 */
[----:B------:R-:W-:Y:S04]  /*6f430*/  STL.64 [R1+0x408], R22 ;  /* 0x0004081601007387 */ /* 0x000fe80000100a00 */
[----:B------:R-:W4:Y:S04]  /*6f440*/  LDL.LU R11, [R1+0x3c] ;  /* 0x00003c00010b7983 */ /* 0x000f280000300800 */
[----:B--2---:R-:W2:Y:S04]  /*6f450*/  LDL.LU R12, [R1+0x440] ;  /* 0x00044000010c7983 */ /* 0x004ea80000300800 */
[----:B------:R-:W1:Y:S01]  /*6f460*/  LDS.128 R16, [R164] ;  /* 0x00000000a4107984 */ /* 0x000e620000000c00 */
[----:B------:R-:W-:Y:S06]  /*6f470*/  BAR.SYNC.DEFER_BLOCKING 0x0 ;  /* 0x0000000000007b1d */ /* 0x000fec0000010000 */
[----:B-1----:R-:W-:Y:S04]  /*6f480*/  STL.64 [R1+0x20], R16 ;  /* 0x0000201001007387 */ /* 0x002fe80000100a00 */
[----:B------:R-:W-:Y:S04]  /*6f490*/  STL.64 [R1+0x28], R18 ;  /* 0x0000281201007387 */ /* 0x000fe80000100a00 */
[----:B------:R-:W2:Y:S04]  /*6f4a0*/  LDL.LU R13, [R1+0x448] ;  /* 0x00044800010d7983 */ /* 0x000ea80000300800 */
[----:B------:R-:W2:Y:S04]  /*6f4b0*/  LDL.LU R14, [R1+0x40] ;  /* 0x00004000010e7983 */ /* 0x000ea80000300800 */
[----:B------:R-:W2:Y:S04]  /*6f4c0*/  LDL.LU R15, [R1+0x48] ;  /* 0x00004800010f7983 */ /* 0x000ea80000300800 */
[----:B----4-:R1:W-:Y:S01]  /*6f4d0*/  STSM.16.M88.4 [R0], R8 ;  /* 0x0000000800007844 */ /* 0x0103e20000000200 */
[----:B------:R-:W-:Y:S06]  /*6f4e0*/  BAR.SYNC.DEFER_BLOCKING 0x0 ;  /* 0x0000000000007b1d */ /* 0x000fec0000010000 */
[----:B-1----:R-:W4:Y:S04]  /*6f4f0*/  LDL.LU R8, [R1+0x444] ;  /* 0x0004440001087983 */ /* 0x002f280000300800 */
[----:B------:R-:W1:Y:S01]  /*6f500*/  LDS.128 R16, [R164] ;  /* 0x00000000a4107984 */ /* 0x000e620000000c00 */
[----:B------:R-:W-:Y:S06]  /*6f510*/  BAR.SYNC.DEFER_BLOCKING 0x0 ;  /* 0x0000000000007b1d */ /* 0x000fec0000010000 */
[----:B--2---:R2:W-:Y:S04]  /*6f520*/  STSM.16.M88.4 [R0], R12 ;  /* 0x0000000c00007844 */ /* 0x0045e80000000200 */
[----:B-1----:R-:W-:Y:S04]  /*6f530*/  STL.64 [R1+0x10], R16 ;  /* 0x0000101001007387 */ /* 0x002fe80000100a00 */
[----:B------:R-:W-:Y:S01]  /*6f540*/  STL.64 [R1+0x18], R18 ;  /* 0x0000181201007387 */ /* 0x000fe20000100a00 */
[----:B------:R-:W-:Y:S06]  /*6f550*/  BAR.SYNC.DEFER_BLOCKING 0x0 ;  /* 0x0000000000007b1d */ /* 0x000fec0000010000 */
[----:B------:R-:W4:Y:S04]  /*6f560*/  LDL.LU R9, [R1+0x44c] ;  /* 0x00044c0001097983 */ /* 0x000f280000300800 */
[----:B------:R-:W4:Y:S04]  /*6f570*/  LDL.LU R10, [R1+0x44] ;  /* 0x00004400010a7983 */ /* 0x000f280000300800 */
[----:B------:R-:W4:Y:S04]  /*6f580*/  LDL.LU R11, [R1+0x4c] ;  /* 0x00004c00010b7983 */ /* 0x000f280000300800 */
[----:B--2---:R-:W2:Y:S04]  /*6f590*/  LDL.LU R12, [R1+0x450] ;  /* 0x00045000010c7983 */ /* 0x004ea80000300800 */
[----:B------:R-:W1:Y:S01]  /*6f5a0*/  LDS.128 R16, [R164] ;  /* 0x00000000a4107984 */ /* 0x000e620000000c00 */
[----:B------:R-:W-:Y:S06]  /*6f5b0*/  BAR.SYNC.DEFER_BLOCKING 0x0 ;  /* 0x0000000000007b1d */ /* 0x000fec0000010000 */
[----:B-1----:R-:W-:Y:S04]  /*6f5c0*/  STL.64 [R1], R16 ;  /* 0x0000001001007387 */ /* 0x002fe80000100a00 */
[----:B------:R-:W-:Y:S04]  /*6f5d0*/  STL.64 [R1+0x8], R18 ;  /* 0x0000081201007387 */ /* 0x000fe80000100a00 */
[----:B------:R-:W2:Y:S04]  /*6f5e0*/  LDL.LU R13, [R1+0x458] ;  /* 0x00045800010d7983 */ /* 0x000ea80000300800 */
[----:B------:R-:W2:Y:S04]  /*6f5f0*/  LDL.LU R14, [R1+0x50] ;  /* 0x00005000010e7983 */ /* 0x000ea80000300800 */
[----:B------:R-:W2:Y:S04]  /*6f600*/  LDL.LU R15, [R1+0x58] ;  /* 0x00005800010f7983 */ /* 0x000ea80000300800 */
[----:B----4-:R1:W-:Y:S01]  /*6f610*/  STSM.16.M88.4 [R0], R8 ;  /* 0x0000000800007844 */ /* 0x0103e20000000200 */
[----:B------:R-:W-:Y:S06]  /*6f620*/  BAR.SYNC.DEFER_BLOCKING 0x0 ;  /* 0x0000000000007b1d */ /* 0x000fec0000010000 */
[----:B-1----:R-:W4:Y:S04]  /*6f630*/  LDL.LU R8, [R1+0x454] ;  /* 0x0004540001087983 */ /* 0x002f280000300800 */
[----:B------:R-:W4:Y:S04]  /*6f640*/  LDL.LU R9, [R1+0x45c] ;  /* 0x00045c0001097983 */ /* 0x000f280000300800 */
[----:B------:R-:W4:Y:S04]  /*6f650*/  LDL.LU R10, [R1+0x54] ;  /* 0x00005400010a7983 */ /* 0x000f280000300800 */
[----:B------:R-:W4:Y:S04]  /*6f660*/  LDL.LU R11, [R1+0x5c] ;  /* 0x00005c00010b7983 */ /* 0x000f280000300800 */
[----:B------:R-:W-:Y:S01]  /*6f670*/  LDS.128 R248, [R164] ;  /* 0x00000000a4f87984 */ /* 0x000fe20000000c00 */
[----:B------:R-:W-:Y:S06]  /*6f680*/  BAR.SYNC.DEFER_BLOCKING 0x0 ;  /* 0x0000000000007b1d */ /* 0x000fec0000010000 */
[----:B--2---:R1:W-:Y:S02]  /*6f690*/  STSM.16.M88.4 [R0], R12 ;  /* 0x0000000c00007844 */ /* 0x0043e40000000200 */
[----:B------:R-:W-:Y:S06]  /*6f6a0*/  BAR.SYNC.DEFER_BLOCKING 0x0 ;  /* 0x0000000000007b1d */ /* 0x000fec0000010000 */
[----:B-1----:R-:W2:Y:S04]  /*6f6b0*/  LDL.LU R12, [R1+0x460] ;  /* 0x00046000010c7983 */ /* 0x002ea80000300800 */
[----:B------:R-:W2:Y:S04]  /*6f6c0*/  LDL.LU R13, [R1+0x468] ;  /* 0x00046800010d7983 */ /* 0x000ea80000300800 */
[----:B------:R-:W2:Y:S04]  /*6f6d0*/  LDL.LU R14, [R1+0x60] ;  /* 0x00006000010e7983 */ /* 0x000ea80000300800 */
[----:B------:R-:W2:Y:S04]  /*6f6e0*/  LDL.LU R15, [R1+0x68] ;  /* 0x00006800010f7983 */ /* 0x000ea80000300800 */
[----:B------:R-:W-:Y:S01]  /*6f6f0*/  LDS.128 R244, [R164] ;  /* 0x00000000a4f47984 */ /* 0x000fe20000000c00 */
[----:B------:R-:W-:Y:S06]  /*6f700*/  BAR.SYNC.DEFER_BLOCKING 0x0 ;  /* 0x0000000000007b1d */ /* 0x000fec0000010000 */
[----:B----4-:R1:W-:Y:S02]  /*6f710*/  STSM.16.M88.4 [R0], R8 ;  /* 0x0000000800007844 */ /* 0x0103e40000000200 */
        /* <DEDUP_REMOVED lines=148> */
[----:B------:R-:W-:Y:S01]  /*70060*/  LDS.128 R168, [R164] ;  /* 0x00000000a4a87984 */ /* 0x000fe20000000c00 */
[----:B------:R-:W-:Y:S06]  /*70070*/  BAR.SYNC.DEFER_BLOCKING 0x0 ;  /* 0x0000000000007b1d */ /* 0x000fec0000010000 */
[----:B------:R-:W4:Y:S04]  /*70080*/  LDL.LU R11, [R1+0xfc] ;  /* 0x0000fc00010b7983 */ /* 0x000f280000300800 */
[----:B--2---:R1:W-:Y:S01]  /*70090*/  STSM.16.M88.4 [R0], R12 ;  /* 0x0000000c00007844 */ /* 0x0043e20000000200 */
[----:B------:R-:W-:Y:S06]  /*700a0*/  BAR.SYNC.DEFER_BLOCKING 0x0 ;  /* 0x0000000000007b1d */ /* 0x000fec0000010000 */
[----:B-1----:R-:W2:Y:S04]  /*700b0*/  LDL.LU R12, [R1+0x500] ;  /* 0x00050000010c7983 */ /* 0x002ea80000300800 */
[----:B------:R-:W1:Y:S01]  /*700c0*/  LDS.128 R16, [R164] ;  /* 0x00000000a4107984 */ /* 0x000e620000000c00 */
[----:B------:R-:W-:Y:S06]  /*700d0*/  BAR.SYNC.DEFER_BLOCKING 0x0 ;  /* 0x0000000000007b1d */ /* 0x000fec0000010000 */
[----:B-1----:R-:W-:Y:S04]  /*700e0*/  STL [R1+0x28d4], R18 ;  /* 0x0028d41201007387 */ /* 0x002fe80000100800 */
[----:B------:R-:W-:Y:S04]  /*700f0*/  STL [R1+0x28d0], R19 ;  /* 0x0028d01301007387 */ /* 0x000fe80000100800 */
        /* <DEDUP_REMOVED lines=8> */
[----:B-1----:R-:W-:Y:S04]  /*70180*/  STL [R1+0xe1c], R23 ;  /* 0x000e1c1701007387 */ /* 0x002fe80000100800 */
[----:B------:R-:W4:Y:S04]  /*70190*/  LDL.LU R9, [R1+0x50c] ;  /* 0x00050c0001097983 */ /* 0x000f280000300800 */
[----:B------:R-:W4:Y:S04]  /*701a0*/  LDL.LU R10, [R1+0x104] ;  /* 0x00010400010a7983 */ /* 0x000f280000300800 */
[----:B------:R-:W4:Y:S01]  /*701b0*/  LDL.LU R11, [R1+0x10c] ;  /* 0x00010c00010b7983 */ /* 0x000f220000300800 */
[----:B------:R-:W-:-:S02]  /*701c0*/  IMAD.MOV.U32 R18, RZ, RZ, R20 ;  /* 0x000000ffff127224 */ /* 0x000fc400078e0014 */
[----:B------:R-:W-:Y:S01]  /*701d0*/  IMAD.MOV.U32 R19, RZ, RZ, R21 ;  /* 0x000000ffff137224 */ /* 0x000fe200078e0015 */
[----:B--2---:R1:W-:Y:S01]  /*701e0*/  STSM.16.M88.4 [R0], R12 ;  /* 0x0000000c00007844 */ /* 0x0043e20000000200 */
[----:B------:R-:W-:Y:S01]  /*701f0*/  IMAD.MOV.U32 R252, RZ, RZ, R22 ;  /* 0x000000fffffc7224 */ /* 0x000fe200078e0016 */
[----:B------:R-:W-:Y:S06]  /*70200*/  BAR.SYNC.DEFER_BLOCKING 0x0 ;  /* 0x0000000000007b1d */ /* 0x000fec0000010000 */
[----:B-1----:R-:W2:Y:S04]  /*70210*/  LDL.LU R12, [R1+0x510] ;  /* 0x00051000010c7983 */ /* 0x002ea80000300800 */
        /* <DEDUP_REMOVED lines=12> */
[----:B-1----:R-:W-:Y:S04]  /*702e0*/  STL.64 [R1+0xdf0], R20 ;  /* 0x000df01401007387 */ /* 0x002fe80000100a00 */
[----:B------:R-:W-:Y:S04]  /*702f0*/  STL.64 [R1+0xdf8], R22 ;  /* 0x000df81601007387 */ /* 0x000fe80000100a00 */
[----:B------:R-:W4:Y:S04]  /*70300*/  LDL.LU R9, [R1+0x51c] ;  /* 0x00051c0001097983 */ /* 0x000f280000300800 */
[----:B------:R-:W4:Y:S04]  /*70310*/  LDL.LU R10, [R1+0x114] ;  /* 0x00011400010a7983 */ /* 0x000f280000300800 */
[----:B------:R-:W4:Y:S04]  /*70320*/  LDL.LU R11, [R1+0x11c] ;  /* 0x00011c00010b7983 */ /* 0x000f280000300800 */
[----:B--2---:R1:W-:Y:S01]  /*70330*/  STSM.16.M88.4 [R0], R12 ;  /* 0x0000000c00007844 */ /* 0x0043e20000000200 */
        /* <DEDUP_REMOVED lines=286> */
[----:B------:R-:W2:Y:S01]  /*71520*/  LDL.LU R13, [R1+0x208] ;  /* 0x00020800010d7983 */ /* 0x000ea20000300800 */
[----:B------:R-:W-:Y:S01]  /*71530*/  MOV R14, R24 ;  /* 0x00000018000e7202 */ /* 0x000fe20000000f00 */
[----:B------:R-:W-:-:S02]  /*71540*/  IMAD.MOV.U32 R15, RZ, RZ, R26 ;  /* 0x000000ffff0f7224 */ /* 0x000fc400078e001a */
        /* <DEDUP_REMOVED lines=8> */
[----:B--2---:R1:W-:Y:S01]  /*715d0*/  STSM.16.M88.4 [R0], R12 ;  /* 0x0000000c00007844 */ /* 0x0043e20000000200 */
[----:B------:R-:W-:Y:S06]  /*715e0*/  BAR.SYNC.DEFER_BLOCKING 0x0 ;  /* 0x0000000000007b1d */ /* 0x000fec0000010000 */
[----:B-1----:R-:W2:Y:S04]  /*715f0*/  LDL.LU R12, [R1+0x210] ;  /* 0x00021000010c7983 */ /* 0x002ea80000300800 */
[----:B------:R-:W1:Y:S04]  /*71600*/  LDS.128 R20, [R164] ;  /* 0x00000000a4147984 */ /* 0x000e680000000c00 */
[----:B-1----:R-:W-:Y:S04]  /*71610*/  STL.64 [R1+0xc00], R20 ;  /* 0x000c001401007387 */ /* 0x002fe80000100a00 */
[----:B------:R-:W-:Y:S04]  /*71620*/  STL.64 [R1+0xc08], R22 ;  /* 0x000c081601007387 */ /* 0x000fe80000100a00 */
[----:B------:R-:W2:Y:S01]  /*71630*/  LDL.LU R13, [R1+0x218] ;  /* 0x00021800010d7983 */ /* 0x000ea20000300800 */
[----:B------:R-:W-:Y:S01]  /*71640*/  BAR.SYNC.DEFER_BLOCKING 0x0 ;  /* 0x0000000000007b1d */ /* 0x000fe20000010000 */
[----:B------:R-:W-:-:S02]  /*71650*/  IMAD.MOV.U32 R10, RZ, RZ, R25 ;  /* 0x000000ffff0a7224 */ /* 0x000fc400078e0019 */
[----:B------:R-:W-:Y:S02]  /*71660*/  IMAD.MOV.U32 R11, RZ, RZ, R27 ;  /* 0x000000ffff0b7224 */ /* 0x000fe400078e001b */
[----:B------:R-:W-:Y:S02]  /*71670*/  IMAD.MOV.U32 R14, RZ, RZ, R28 ;  /* 0x000000ffff0e7224 */ /* 0x000fe400078e001c */
[----:B------:R-:W-:Y:S01]  /*71680*/  IMAD.MOV.U32 R15, RZ, RZ, R30 ;  /* 0x000000ffff0f7224 */ /* 0x000fe200078e001e */
        /* <DEDUP_REMOVED lines=16> */
[----:B------:R-:W-:Y:S01]  /*71790*/  IMAD.MOV.U32 R10, RZ, RZ, R29 ;  /* 0x000000ffff0a7224 */ /* 0x000fe200078e001d */
[----:B------:R-:W-:Y:S01]  /*717a0*/  MOV R11, R31 ;  /* 0x0000001f000b7202 */ /* 0x000fe20000000f00 */
[----:B------:R-:W-:-:S02]  /*717b0*/  IMAD.MOV.U32 R14, RZ, RZ, R32 ;  /* 0x000000ffff0e7224 */ /* 0x000fc400078e0020 */
[----:B------:R-:W-:Y:S02]  /*717c0*/  IMAD.MOV.U32 R15, RZ, RZ, R34 ;  /* 0x000000ffff0f7224 */ /* 0x000fe400078e0022 */
        /* <DEDUP_REMOVED lines=36> */
[----:B------:R-:W-:Y:S01]  /*71a10*/  MOV R10, R37 ;  /* 0x00000025000a7202 */ /* 0x000fe20000000f00 */
[----:B------:R-:W-:-:S02]  /*71a20*/  IMAD.MOV.U32 R11, RZ, RZ, R39 ;  /* 0x000000ffff0b7224 */ /* 0x000fc400078e0027 */
        /* <DEDUP_REMOVED lines=19> */
[----:B------:R-:W-:Y:S01]  /*71b60*/  IMAD.MOV.U32 R11, RZ, RZ, R43 ;  /* 0x000000ffff0b7224 */ /* 0x000fe200078e002b */
[----:B------:R-:W-:Y:S01]  /*71b70*/  MOV R15, R46 ;  /* 0x0000002e000f7202 */ /* 0x000fe20000000f00 */
[----:B------:R-:W-:-:S03]  /*71b80*/  IMAD.MOV.U32 R14, RZ, RZ, R44 ;  /* 0x000000ffff0e7224 */ /* 0x000fc600078e002c */
        /* <DEDUP_REMOVED lines=159> */
[----:B------:R-:W-:Y:S02]  /*72580*/  IMAD.MOV.U32 R15, RZ, RZ, R78 ;  /* 0x000000ffff0f7224 */ /* 0x000fe400078e004e */
[----:B------:R-:W-:Y:S02]  /*72590*/  IMAD.MOV.U32 R26, RZ, RZ, R105 ;  /* 0x000000ffff1a7224 */ /* 0x000fe400078e0069 */
[----:B------:R-:W-:Y:S01]  /*725a0*/  IMAD.MOV.U32 R27, RZ, RZ, R107 ;  /* 0x000000ffff1b7224 */ /* 0x000fe200078e006b */
[----:B------:R-:W-:Y:S01]  /*725b0*/  MOV R30, R108 ;  /* 0x0000006c001e7202 */ /* 0x000fe20000000f00 */
[----:B------:R-:W-:-:S02]  /*725c0*/  IMAD.MOV.U32 R31, RZ, RZ, R110 ;  /* 0x000000ffff1f7224 */ /* 0x000fc400078e006e */
[----:B------:R-:W-:Y:S02]  /*725d0*/  IMAD.MOV.U32 R34, RZ, RZ, R109 ;  /* 0x000000ffff227224 */ /* 0x000fe400078e006d */
        /* <DEDUP_REMOVED lines=18> */
[----:B------:R-:W-:Y:S01]  /*72700*/  IMAD.MOV.U32 R70, RZ, RZ, R128 ;  /* 0x000000ffff467224 */ /* 0x000fe200078e0080 */
[----:B------:R-:W-:Y:S01]  /*72710*/  MOV R75, R143 ;  /* 0x0000008f004b7202 */ /* 0x000fe20000000f00 */
[----:B------:R-:W-:Y:S01]  /*72720*/  IMAD.MOV.U32 R74, RZ, RZ, R141 ;  /* 0x000000ffff4a7224 */ /* 0x000fe200078e008d */
[----:B------:R-:W1:Y:S01]  /*72730*/  LDC R76, c[0x0][0x22c] ;  /* 0x00008b00ff4c7b82 */ /* 0x000e620000000800 */
[----:B----4-:R4:W-:Y:S07]  /*72740*/  STSM.16.M88.4 [R0], R8 ;  /* 0x0000000800007844 */ /* 0x0109ee0000000200 */
[----:B------:R-:W-:Y:S06]  /*72750*/  BAR.SYNC.DEFER_BLOCKING 0x0 ;  /* 0x0000000000007b1d */ /* 0x000fec0000010000 */
[----:B----4-:R-:W4:Y:S04]  /*72760*/  LDL.LU R8, [R1+0x2d4] ;  /* 0x0002d40001087983 */ /* 0x010f280000300800 */
[----:B------:R-:W3:Y:S01]  /*72770*/  LDS.128 R20, [R164] ;  /* 0x00000000a4147984 */ /* 0x000ee20000000c00 */
[----:B------:R-:W-:Y:S06]  /*72780*/  BAR.SYNC.DEFER_BLOCKING 0x0 ;  /* 0x0000000000007b1d */ /* 0x000fec0000010000 */
[----:B---3--:R-:W-:Y:S04]  /*72790*/  STL.64 [R1+0x840], R20 ;  /* 0x0008401401007387 */ /* 0x008fe80000100a00 */
[----:B------:R-:W-:Y:S04]  /*727a0*/  STL.64 [R1+0x848], R22 ;  /* 0x0008481601007387 */ /* 0x000fe80000100a00 */
[----:B------:R-:W4:Y:S04]  /*727b0*/  LDL.LU R9, [R1+0x2dc] ;  /* 0x0002dc0001097983 */ /* 0x000f280000300800 */
[----:B--2---:R2:W-:Y:S01]  /*727c0*/  STSM.16.M88.4 [R0], R12 ;  /* 0x0000000c00007844 */ /* 0x0045e20000000200 */
[----:B------:R-:W-:Y:S06]  /*727d0*/  BAR.SYNC.DEFER_BLOCKING 0x0 ;  /* 0x0000000000007b1d */ /* 0x000fec0000010000 */
[----:B--2---:R-:W2:Y:S04]  /*727e0*/  LDL.LU R12, [R1+0x2e0] ;  /* 0x0002e000010c7983 */ /* 0x004ea80000300800 */
[----:B------:R-:W3:Y:S04]  /*727f0*/  LDS.128 R20, [R164] ;  /* 0x00000000a4147984 */ /* 0x000ee80000000c00 */
[----:B---3--:R-:W-:Y:S04]  /*72800*/  STL.64 [R1+0x800], R20 ;  /* 0x0008001401007387 */ /* 0x008fe80000100a00 */
[----:B------:R-:W-:Y:S04]  /*72810*/  STL.64 [R1+0x808], R22 ;  /* 0x0008081601007387 */ /* 0x000fe80000100a00 */
[----:B------:R-:W2:Y:S01]  /*72820*/  LDL.LU R13, [R1+0x2e8] ;  /* 0x0002e800010d7983 */ /* 0x000ea20000300800 */
[----:B------:R-:W-:Y:S01]  /*72830*/  BAR.SYNC.DEFER_BLOCKING 0x0 ;  /* 0x0000000000007b1d */ /* 0x000fe20000010000 */
[----:B------:R-:W-:-:S02]  /*72840*/  IMAD.MOV.U32 R10, RZ, RZ, R77 ;  /* 0x000000ffff0a7224 */ /* 0x000fc400078e004d */
[----:B------:R-:W-:Y:S01]  /*72850*/  IMAD.MOV.U32 R11, RZ, RZ, R79 ;  /* 0x000000ffff0b7224 */ /* 0x000fe200078e004f */
[----:B------:R-:W-:Y:S01]  /*72860*/  MOV R14, R80 ;  /* 0x00000050000e7202 */ /* 0x000fe20000000f00 */
[----:B------:R-:W-:-:S03]  /*72870*/  IMAD.MOV.U32 R15, RZ, RZ, R82 ;  /* 0x000000ffff0f7224 */ /* 0x000fc600078e0052 */
[----:B------:R-:W3:Y:S01]  /*72880*/  LDC R77, c[0x0][0x22c] ;  /* 0x00008b00ff4d7b82 */ /* 0x000ee20000000800 */
[----:B----4-:R4:W-:Y:S07]  /*72890*/  STSM.16.M88.4 [R0], R8 ;  /* 0x0000000800007844 */ /* 0x0109ee0000000200 */
[----:B------:R-:W-:Y:S06]  /*728a0*/  BAR.SYNC.DEFER_BLOCKING 0x0 ;  /* 0x0000000000007b1d */ /* 0x000fec0000010000 */
[----:B----4-:R-:W4:Y:S04]  /*728b0*/  LDL.LU R8, [R1+0x2e4] ;  /* 0x0002e40001087983 */ /* 0x010f280000300800 */
        /* <DEDUP_REMOVED lines=55> */
[----:B------:R-:W-:-:S03]  /*72c30*/  IMAD.MOV.U32 R14, RZ, RZ, R92 ;  /* 0x000000ffff0e7224 */ /* 0x000fc600078e005c */
[----:B------:R-:W1:Y:S01]  /*72c40*/  LDC R91, c[0x0][0x22c] ;  /* 0x00008b00ff5b7b82 */ /* 0x000e620000000800 */
[----:B------:R-:W-:-:S07]  /*72c50*/  IMAD.MOV.U32 R15, RZ, RZ, R94 ;  /* 0x000000ffff0f7224 */ /* 0x000fce00078e005e */
[----:B------:R-:W1:Y:S08]  /*72c60*/  LDC R94, c[0x0][0x22c] ;  /* 0x00008b00ff5e7b82 */ /* 0x000e700000000800 */
        /* <DEDUP_REMOVED lines=17> */
[----:B------:R-:W-:Y:S01]  /*72d80*/  MOV R10, R93 ;  /* 0x0000005d000a7202 */ /* 0x000fe20000000f00 */
[----:B------:R-:W-:-:S02]  /*72d90*/  IMAD.MOV.U32 R11, RZ, RZ, R95 ;  /* 0x000000ffff0b7224 */ /* 0x000fc400078e005f */
[----:B------:R-:W-:Y:S02]  /*72da0*/  IMAD.MOV.U32 R14, RZ, RZ, R96 ;  /* 0x000000ffff0e7224 */ /* 0x000fe400078e0060 */
[----:B------:R-:W-:Y:S02]  /*72db0*/  IMAD.MOV.U32 R15, RZ, RZ, R98 ;  /* 0x000000ffff0f7224 */ /* 0x000fe400078e0062 */
        /* <DEDUP_REMOVED lines=13> */
[----:B-1----:R1:W-:Y:S04]  /*72e90*/  STL.64 [R1+0x5c0], R20 ;  /* 0x0005c01401007387 */ /* 0x0023e80000100a00 */
[----:B------:R-:W-:Y:S04]  /*72ea0*/  STL.64 [R1+0x5c8], R22 ;  /* 0x0005c81601007387 */ /* 0x000fe80000100a00 */
[----:B------:R-:W2:Y:S01]  /*72eb0*/  LDL.LU R13, [R1+0x338] ;  /* 0x00033800010d7983 */ /* 0x000ea20000300800 */
[----:B------:R-:W-:-:S02]  /*72ec0*/  IMAD.MOV.U32 R10, RZ, RZ, R97 ;  /* 0x000000ffff0a7224 */ /* 0x000fc400078e0061 */
[----:B------:R-:W-:Y:S01]  /*72ed0*/  IMAD.MOV.U32 R11, RZ, RZ, R99 ;  /* 0x000000ffff0b7224 */ /* 0x000fe200078e0063 */
[----:B------:R-:W-:Y:S01]  /*72ee0*/  BAR.SYNC.DEFER_BLOCKING 0x0 ;  /* 0x0000000000007b1d */ /* 0x000fe20000010000 */
[----:B------:R-:W-:Y:S01]  /*72ef0*/  IMAD.MOV.U32 R14, RZ, RZ, R100 ;  /* 0x000000ffff0e7224 */ /* 0x000fe200078e0064 */
[----:B------:R-:W-:-:S04]  /*72f00*/  MOV R15, R102 ;  /* 0x00000066000f7202 */ /* 0x000fc80000000f00 */
[----:B-1----:R-:W3:Y:S04]  /*72f10*/  LDL.LU R20, [R1+0x334] ;  /* 0x0003340001147983 */ /* 0x002ee80000300800 */
[----:B----4-:R-:W-:Y:S01]  /*72f20*/  STSM.16.M88.4 [R0], R8 ;  /* 0x0000000800007844 */ /* 0x010fe20000000200 */
[----:B------:R-:W-:Y:S06]  /*72f30*/  BAR.SYNC.DEFER_BLOCKING 0x0 ;  /* 0x0000000000007b1d */ /* 0x000fec0000010000 */
[----:B------:R-:W1:Y:S02]  /*72f40*/  LDS.128 R8, [R164] ;  /* 0x00000000a4087984 */ /* 0x000e640000000c00 */
[----:B------:R-:W-:Y:S06]  /*72f50*/  BAR.SYNC.DEFER_BLOCKING 0x0 ;  /* 0x0000000000007b1d */ /* 0x000fec0000010000 */
[----:B-1----:R-:W-:Y:S04]  /*72f60*/  STL.64 [R1+0x540], R8 ;  /* 0x0005400801007387 */ /* 0x002fe80000100a00 */
[----:B------:R-:W-:Y:S04]  /*72f70*/  STL.64 [R1+0x548], R10 ;  /* 0x0005480a01007387 */ /* 0x000fe80000100a00 */
[----:B------:R-:W3:Y:S04]  /*72f80*/  LDL.LU R21, [R1+0x33c] ;  /* 0x00033c0001157983 */ /* 0x000ee80000300800 */
[----:B--2---:R1:W-:Y:S01]  /*72f90*/  STSM.16.M88.4 [R0], R12 ;  /* 0x0000000c00007844 */ /* 0x0043e20000000200 */
[----:B------:R-:W-:Y:S06]  /*72fa0*/  BAR.SYNC.DEFER_BLOCKING 0x0 ;  /* 0x0000000000007b1d */ /* 0x000fec0000010000 */
[----:B-1----:R-:W2:Y:S04]  /*72fb0*/  LDL.LU R12, [R1+0x340] ;  /* 0x00034000010c7983 */ /* 0x002ea80000300800 */
[----:B------:R-:W4:Y:S04]  /*72fc0*/  LDL.LU R78, [R1+0x18d4] ;  /* 0x0018d400014e7983 */ /* 0x000f280000300800 */
        /* <DEDUP_REMOVED lines=9> */
[----:B------:R-:W4:Y:S04]  /*73060*/  LDL.LU R24, [R1+0x344] ;  /* 0x0003440001187983 */ /* 0x000f280000300800 */
[----:B---3--:R-:W-:Y:S01]  /*73070*/  STSM.16.M88.4 [R0], R20 ;  /* 0x0000001400007844 */ /* 0x008fe20000000200 */
[----:B------:R-:W-:Y:S06]  /*73080*/  BAR.SYNC.DEFER_BLOCKING 0x0 ;  /* 0x0000000000007b1d */ /* 0x000fec0000010000 */
[----:B------:R-:W1:Y:S02]  /*73090*/  LDS.128 R8, [R164] ;  /* 0x00000000a4087984 */ /* 0x000e640000000c00 */
[----:B------:R-:W-:Y:S06]  /*730a0*/  BAR.SYNC.DEFER_BLOCKING 0x0 ;  /* 0x0000000000007b1d */ /* 0x000fec0000010000 */
[----:B-1----:R-:W-:Y:S04]  /*730b0*/  STL [R1+0x2780], R8 ;  /* 0x0027800801007387 */ /* 0x002fe80000100800 */
[----:B------:R-:W-:Y:S04]  /*730c0*/  STL [R1+0x2750], R9 ;  /* 0x0027500901007387 */ /* 0x000fe80000100800 */
[----:B------:R-:W-:Y:S04]  /*730d0*/  STL [R1+0x2740], R10 ;  /* 0x0027400a01007387 */ /* 0x000fe80000100800 */
[----:B------:R-:W-:Y:S04]  /*730e0*/  STL [R1+0x2730], R11 ;  /* 0x0027300b01007387 */ /* 0x000fe80000100800 */
[----:B------:R-:W3:Y:S04]  /*730f0*/  LDL.LU R25, [R1+0x34c] ;  /* 0x00034c0001197983 */ /* 0x000ee80000300800 */
[----:B------:R-:W3:Y:S04]  /*73100*/  LDL.LU R28, [R1+0x350] ;  /* 0x00035000011c7983 */ /* 0x000ee80000300800 */
[----:B--2---:R-:W-:Y:S01]  /*73110*/  STSM.16.M88.4 [R0], R12 ;  /* 0x0000000c00007844 */ /* 0x004fe20000000200 */
[----:B------:R-:W-:Y:S06]  /*73120*/  BAR.SYNC.DEFER_BLOCKING 0x0 ;  /* 0x0000000000007b1d */ /* 0x000fec0000010000 */
[----:B------:R-:W1:Y:S02]  /*73130*/  LDS.128 R20, [R164] ;  /* 0x00000000a4147984 */ /* 0x000e640000000c00 */
[----:B------:R-:W-:Y:S06]  /*73140*/  BAR.SYNC.DEFER_BLOCKING 0x0 ;  /* 0x0000000000007b1d */ /* 0x000fec0000010000 */
[----:B-1----:R-:W-:Y:S04]  /*73150*/  STL.64 [R1+0x2718], R20 ;  /* 0x0027181401007387 */ /* 0x002fe80000100a00 */
[----:B------:R1:W-:Y:S04]  /*73160*/  STL.64 [R1+0x26f8], R22 ;  /* 0x0026f81601007387 */ /* 0x0003e80000100a00 */
[----:B------:R-:W2:Y:S04]  /*73170*/  LDL.LU R29, [R1+0x358] ;  /* 0x00035800011d7983 */ /* 0x000ea80000300800 */
[----:B------:R-:W2:Y:S01]  /*73180*/  LDL.LU R32, [R1+0x354] ;  /* 0x0003540001207983 */ /* 0x000ea20000300800 */
[C---:B----4-:R-:W-:Y:S01]  /*73190*/  IMAD R7, R78.reuse, R7, RZ ;  /* 0x000000074e077224 */ /* 0x050fe200078e02ff */
[----:B------:R-:W-:-:S02]  /*731a0*/  ISETP.GE.AND P0, PT, R78, R5, PT ;  /* 0x000000054e00720c */ /* 0x000fc40003f06270 */
[----:B---3--:R-:W-:Y:S01]  /*731b0*/  STSM.16.M88.4 [R0], R24 ;  /* 0x0000001800007844 */ /* 0x008fe20000000200 */
[----:B-1----:R-:W1:Y:S08]  /*731c0*/  LDC R23, c[0x0][0x248] ;  /* 0x00009200ff177b82 */ /* 0x002e700000000800 */
[----:B------:R-:W-:Y:S08]  /*731d0*/  BAR.SYNC.DEFER_BLOCKING 0x0 ;  /* 0x0000000000007b1d */ /* 0x000ff00000010000 */
[----:B------:R-:W3:Y:S08]  /*731e0*/  LDC R21, c[0x0][0x248] ;  /* 0x00009200ff157b82 */ /* 0x000ef00000000800 */
[----:B------:R-:W4:Y:S08]  /*731f0*/  LDC R20, c[0x0][0x248] ;  /* 0x00009200ff147b82 */ /* 0x000f300000000800 */
[----:B------:R-:W4:Y:S01]  /*73200*/  LDC R22, c[0x0][0x248] ;  /* 0x00009200ff167b82 */ /* 0x000f220000000800 */
[----:B------:R-:W1:Y:S07]  /*73210*/  LDS.128 R12, [R164] ;  /* 0x00000000a40c7984 */ /* 0x000e6e0000000c00 */
[----:B------:R-:W-:Y:S06]  /*73220*/  BAR.SYNC.DEFER_BLOCKING 0x0 ;  /* 0x0000000000007b1d */ /* 0x000fec0000010000 */
[----:B-1----:R-:W-:Y:S04]  /*73230*/  STL.64 [R1+0x2710], R12 ;  /* 0x0027100c01007387 */ /* 0x002fe80000100a00 */
[----:B------:R-:W-:Y:S04]  /*73240*/  STL.64 [R1+0x26f0], R14 ;  /* 0x0026f00e01007387 */ /* 0x000fe80000100a00 */
[----:B------:R-:W3:Y:S04]  /*73250*/  LDL.LU R33, [R1+0x35c] ;  /* 0x00035c0001217983 */ /* 0x000ee80000300800 */
[----:B------:R-:W4:Y:S04]  /*73260*/  LDL.LU R36, [R1+0x360] ;  /* 0x0003600001247983 */ /* 0x000f280000300800 */
[----:B--2---:R-:W-:Y:S01]  /*73270*/  STSM.16.M88.4 [R0], R28 ;  /* 0x0000001c00007844 */ /* 0x004fe20000000200 */
[----:B------:R-:W-:Y:S06]  /*73280*/  BAR.SYNC.DEFER_BLOCKING 0x0 ;  /* 0x0000000000007b1d */ /* 0x000fec0000010000 */
[----:B------:R-:W1:Y:S02]  /*73290*/  LDS.128 R28, [R164] ;  /* 0x00000000a41c7984 */ /* 0x000e640000000c00 */
[----:B------:R-:W-:Y:S06]  /*732a0*/  BAR.SYNC.DEFER_BLOCKING 0x0 ;  /* 0x0000000000007b1d */ /* 0x000fec0000010000 */
[----:B-1----:R1:W-:Y:S04]  /*732b0*/  STL.64 [R1+0x26d8], R28 ;  /* 0x0026d81c01007387 */ /* 0x0023e80000100a00 */
[----:B------:R2:W-:Y:S04]  /*732c0*/  STL.64 [R1+0x26c0], R30 ;  /* 0x0026c01e01007387 */ /* 0x0005e80000100a00 */
[----:B------:R-:W4:Y:S04]  /*732d0*/  LDL.LU R37, [R1+0x368] ;  /* 0x0003680001257983 */ /* 0x000f280000300800 */
[----:B------:R-:W4:Y:S01]  /*732e0*/  LDL.LU R40, [R1+0x364] ;  /* 0x0003640001287983 */ /* 0x000f220000300800 */
[C---:B------:R-:W-:Y:S01]  /*732f0*/  IMAD R5, R6.reuse, R4, RZ ;  /* 0x0000000406057224 */ /* 0x040fe200078e02ff */
[----:B------:R-:W-:Y:S01]  /*73300*/  LEA R2, P2, R7, R2, 0x2 ;  /* 0x0000000207027211 */ /* 0x000fe200078410ff */
[----:B-1----:R-:W1:Y:S01]  /*73310*/  LDC R29, c[0x0][0x248] ;  /* 0x00009200ff1d7b82 */ /* 0x002e620000000800 */
[----:B---3--:R-:W-:Y:S07]  /*73320*/  STSM.16.M88.4 [R0], R32 ;  /* 0x0000002000007844 */ /* 0x008fee0000000200 */
[----:B------:R-:W-:Y:S01]  /*73330*/  BAR.SYNC.DEFER_BLOCKING 0x0 ;  /* 0x0000000000007b1d */ /* 0x000fe20000010000 */
[----:B------:R-:W-:-:S07]  /*73340*/  ISETP.LT.AND P1, PT, R6, R77, !P0 ;  /* 0x0000004d0600720c */ /* 0x000fce0004721270 */
[----:B--2---:R-:W2:Y:S08]  /*73350*/  LDC R31, c[0x0][0x248] ;  /* 0x00009200ff1f7b82 */ /* 0x004eb00000000800 */
[----:B------:R-:W3:Y:S08]  /*73360*/  LDC R28, c[0x0][0x248] ;  /* 0x00009200ff1c7b82 */ /* 0x000ef00000000800 */
[----:B------:R-:W3:Y:S01]  /*73370*/  LDC R30, c[0x0][0x248] ;  /* 0x00009200ff1e7b82 */ /* 0x000ee20000000800 */
[----:B------:R-:W1:Y:S07]  /*73380*/  LDS.128 R24, [R164] ;  /* 0x00000000a4187984 */ /* 0x000e6e0000000c00 */
[----:B------:R-:W-:Y:S06]  /*73390*/  BAR.SYNC.DEFER_BLOCKING 0x0 ;  /* 0x0000000000007b1d */ /* 0x000fec0000010000 */
[----:B-1----:R1:W-:Y:S04]  /*733a0*/  STL.64 [R1+0x26e0], R24 ;  /* 0x0026e01801007387 */ /* 0x0023e80000100a00 */
[----:B------:R2:W-:Y:S04]  /*733b0*/  STL.64 [R1+0x26c8], R26 ;  /* 0x0026c81a01007387 */ /* 0x0005e80000100a00 */
[----:B------:R-:W3:Y:S04]  /*733c0*/  LDL.LU R41, [R1+0x36c] ;  /* 0x00036c0001297983 */ /* 0x000ee80000300800 */
[----:B------:R-:W3:Y:S01]  /*733d0*/  LDL.LU R44, [R1+0x370] ;  /* 0x00037000012c7983 */ /* 0x000ee20000300800 */
[----:B------:R-:W-:-:S03]  /*733e0*/  LEA.HI.X.SX32 R3, R7, R3, 0x2, P2 ;  /* 0x0000000307037211 */ /* 0x000fc600010f16ff */
[----:B----4-:R-:W-:Y:S01]  /*733f0*/  STSM.16.M88.4 [R0], R36 ;  /* 0x0000002400007844 */ /* 0x010fe20000000200 */
[----:B-1----:R-:W1:Y:S08]  /*73400*/  LDC R25, c[0x0][0x248] ;  /* 0x00009200ff197b82 */ /* 0x002e700000000800 */
[----:B------:R-:W-:Y:S08]  /*73410*/  BAR.SYNC.DEFER_BLOCKING 0x0 ;  /* 0x0000000000007b1d */ /* 0x000ff00000010000 */
[----:B------:R-:W4:Y:S08]  /*73420*/  LDC R24, c[0x0][0x248] ;  /* 0x00009200ff187b82 */ /* 0x000f300000000800 */
[----:B--2---:R-:W2:Y:S08]  /*73430*/  LDC R27, c[0x0][0x248] ;  /* 0x00009200ff1b7b82 */ /* 0x004eb00000000800 */
[----:B------:R-:W2:Y:S01]  /*73440*/  LDC R26, c[0x0][0x248] ;  /* 0x00009200ff1a7b82 */ /* 0x000ea20000000800 */
[----:B------:R-:W1:Y:S07]  /*73450*/  LDS.128 R36, [R164] ;  /* 0x00000000a4247984 */ /* 0x000e6e0000000c00 */
[----:B------:R-:W-:Y:S06]  /*73460*/  BAR.SYNC.DEFER_BLOCKING 0x0 ;  /* 0x0000000000007b1d */ /* 0x000fec0000010000 */
[----:B-1----:R1:W-:Y:S04]  /*73470*/  STL.64 [R1+0x26a0], R36 ;  /* 0x0026a02401007387 */ /* 0x0023e80000100a00 */
[----:B------:R4:W-:Y:S04]  /*73480*/  STL.64 [R1+0x2688], R38 ;  /* 0x0026882601007387 */ /* 0x0009e80000100a00 */
[----:B------:R-:W2:Y:S04]  /*73490*/  LDL.LU R45, [R1+0x378] ;  /* 0x00037800012d7983 */ /* 0x000ea80000300800 */
[----:B------:R-:W2:Y:S01]  /*734a0*/  LDL.LU R48, [R1+0x374] ;  /* 0x0003740001307983 */ /* 0x000ea20000300800 */
[----:B------:R-:W-:Y:S01]  /*734b0*/  VIADD R7, R6, 0x3 ;  /* 0x0000000306077836 */ /* 0x000fe20000000000 */
[----:B-1----:R-:W1:Y:S08]  /*734c0*/  LDC R37, c[0x0][0x248] ;  /* 0x00009200ff257b82 */ /* 0x002e700000000800 */
[----:B----4-:R-:W4:Y:S08]  /*734d0*/  LDC R39, c[0x0][0x248] ;  /* 0x00009200ff277b82 */ /* 0x010f300000000800 */
[----:B------:R-:W1:Y:S08]  /*734e0*/  LDC R38, c[0x0][0x248] ;  /* 0x00009200ff267b82 */ /* 0x000e700000000800 */
[----:B------:R-:W1:Y:S01]  /*734f0*/  LDC R36, c[0x0][0x248] ;  /* 0x00009200ff247b82 */ /* 0x000e620000000800 */
[----:B---3--:R-:W-:Y:S07]  /*73500*/  STSM.16.M88.4 [R0], R40 ;  /* 0x0000002800007844 */ /* 0x008fee0000000200 */
[----:B------:R-:W-:Y:S06]  /*73510*/  BAR.SYNC.DEFER_BLOCKING 0x0 ;  /* 0x0000000000007b1d */ /* 0x000fec0000010000 */
[----:B------:R-:W3:Y:S02]  /*73520*/  LDS.128 R32, [R164] ;  /* 0x00000000a4207984 */ /* 0x000ee40000000c00 */
[----:B------:R-:W-:Y:S06]  /*73530*/  BAR.SYNC.DEFER_BLOCKING 0x0 ;  /* 0x0000000000007b1d */ /* 0x000fec0000010000 */
[----:B---3--:R3:W-:Y:S04]  /*73540*/  STL.64 [R1+0x2698], R32 ;  /* 0x0026982001007387 */ /* 0x0087e80000100a00 */
[----:B------:R4:W-:Y:S04]  /*73550*/  STL.64 [R1+0x2680], R34 ;  /* 0x0026802201007387 */ /* 0x0009e80000100a00 */
[----:B------:R-:W4:Y:S04]  /*73560*/  LDL.LU R49, [R1+0x37c] ;  /* 0x00037c0001317983 */ /* 0x000f280000300800 */
[----:B------:R-:W4:Y:S01]  /*73570*/  LDL.LU R52, [R1+0x380] ;  /* 0x0003800001347983 */ /* 0x000f220000300800 */
[----:B---3--:R-:W3:Y:S08]  /*73580*/  LDC R33, c[0x0][0x248] ;  /* 0x00009200ff217b82 */ /* 0x008ef00000000800 */
[----:B------:R-:W3:Y:S01]  /*73590*/  LDC R32, c[0x0][0x248] ;  /* 0x00009200ff207b82 */ /* 0x000ee20000000800 */
[----:B--2---:R-:W-:Y:S07]  /*735a0*/  STSM.16.M88.4 [R0], R44 ;  /* 0x0000002c00007844 */ /* 0x004fee0000000200 */
[----:B----4-:R-:W2:Y:S08]  /*735b0*/  LDC R35, c[0x0][0x248] ;  /* 0x00009200ff237b82 */ /* 0x010eb00000000800 */
[----:B------:R-:W-:Y:S08]  /*735c0*/  BAR.SYNC.DEFER_BLOCKING 0x0 ;  /* 0x0000000000007b1d */ /* 0x000ff00000010000 */
[----:B------:R-:W4:Y:S01]  /*735d0*/  LDC R34, c[0x0][0x248] ;  /* 0x00009200ff227b82 */ /* 0x000f220000000800 */
[----:B------:R-:W1:Y:S07]  /*735e0*/  LDS.128 R44, [R164] ;  /* 0x00000000a42c7984 */ /* 0x000e6e0000000c00 */
[----:B------:R-:W-:Y:S06]  /*735f0*/  BAR.SYNC.DEFER_BLOCKING 0x0 ;  /* 0x0000000000007b1d */ /* 0x000fec0000010000 */
[----:B-1----:R1:W-:Y:S04]  /*73600*/  STL.64 [R1+0x26a8], R44 ;  /* 0x0026a82c01007387 */ /* 0x0023e80000100a00 */
[----:B------:R3:W-:Y:S04]  /*73610*/  STL.64 [R1+0x2690], R46 ;  /* 0x0026902e01007387 */ /* 0x0007e80000100a00 */
[----:B------:R-:W2:Y:S04]  /*73620*/  LDL.LU R53, [R1+0x388] ;  /* 0x0003880001357983 */ /* 0x000ea80000300800 */
[----:B------:R-:W4:Y:S01]  /*73630*/  LDL.LU R56, [R1+0x384] ;  /* 0x0003840001387983 */ /* 0x000f220000300800 */
[----:B-1----:R-:W1:Y:S08]  /*73640*/  LDC R45, c[0x0][0x248] ;  /* 0x00009200ff2d7b82 */ /* 0x002e700000000800 */
[----:B---3--:R-:W3:Y:S08]  /*73650*/  LDC R47, c[0x0][0x248] ;  /* 0x00009200ff2f7b82 */ /* 0x008ef00000000800 */
[----:B------:R-:W1:Y:S08]  /*73660*/  LDC R46, c[0x0][0x248] ;  /* 0x00009200ff2e7b82 */ /* 0x000e700000000800 */
[----:B------:R-:W1:Y:S01]  /*73670*/  LDC R44, c[0x0][0x248] ;  /* 0x00009200ff2c7b82 */ /* 0x000e620000000800 */
[----:B------:R-:W-:Y:S07]  /*73680*/  STSM.16.M88.4 [R0], R48 ;  /* 0x0000003000007844 */ /* 0x000fee0000000200 */
        /* <DEDUP_REMOVED lines=8> */
[----:B-1----:R-:W1:Y:S01]  /*73710*/  LDC R43, c[0x0][0x248] ;  /* 0x00009200ff2b7b82 */ /* 0x002e620000000800 */
[----:B--2---:R-:W-:Y:S07]  /*73720*/  STSM.16.M88.4 [R0], R52 ;  /* 0x0000003400007844 */ /* 0x004fee0000000200 */
[----:B------:R-:W2:Y:S08]  /*73730*/  LDC R42, c[0x0][0x248] ;  /* 0x00009200ff2a7b82 */ /* 0x000eb00000000800 */
[----:B------:R-:W-:Y:S08]  /*73740*/  BAR.SYNC.DEFER_BLOCKING 0x0 ;  /* 0x0000000000007b1d */ /* 0x000ff00000010000 */
[----:B------:R-:W3:Y:S01]  /*73750*/  LDC R40, c[0x0][0x248] ;  /* 0x00009200ff287b82 */ /* 0x000ee20000000800 */
[----:B------:R-:W1:Y:S07]  /*73760*/  LDS.128 R52, [R164] ;  /* 0x00000000a4347984 */ /* 0x000e6e0000000c00 */
[----:B------:R-:W-:Y:S06]  /*73770*/  BAR.SYNC.DEFER_BLOCKING 0x0 ;  /* 0x0000000000007b1d */ /* 0x000fec0000010000 */
[----:B-1----:R1:W-:Y:S04]  /*73780*/  STL.64 [R1+0x26e8], R52 ;  /* 0x0026e83401007387 */ /* 0x0023e80000100a00 */
[----:B------:R2:W-:Y:S04]  /*73790*/  STL.64 [R1+0x26d0], R54 ;  /* 0x0026d03601007387 */ /* 0x0005e80000100a00 */
[----:B------:R-:W3:Y:S04]  /*737a0*/  LDL.LU R61, [R1+0x398] ;  /* 0x00039800013d7983 */ /* 0x000ee80000300800 */
[----:B------:R-:W3:Y:S01]  /*737b0*/  LDL.LU R64, [R1+0x394] ;  /* 0x0003940001407983 */ /* 0x000ee20000300800 */
[----:B-1----:R-:W1:Y:S08]  /*737c0*/  LDC R53, c[0x0][0x248] ;  /* 0x00009200ff357b82 */ /* 0x002e700000000800 */
[----:B--2---:R-:W2:Y:S08]  /*737d0*/  LDC R55, c[0x0][0x248] ;  /* 0x00009200ff377b82 */ /* 0x004eb00000000800 */
[----:B------:R-:W1:Y:S08]  /*737e0*/  LDC R54, c[0x0][0x248] ;  /* 0x00009200ff367b82 */ /* 0x000e700000000800 */
[----:B------:R-:W1:Y:S01]  /*737f0*/  LDC R52, c[0x0][0x248] ;  /* 0x00009200ff347b82 */ /* 0x000e620000000800 */
[----:B----4-:R-:W-:Y:S07]  /*73800*/  STSM.16.M88.4 [R0], R56 ;  /* 0x0000003800007844 */ /* 0x010fee0000000200 */
[----:B------:R-:W-:Y:S06]  /*73810*/  BAR.SYNC.DEFER_BLOCKING 0x0 ;  /* 0x0000000000007b1d */ /* 0x000fec0000010000 */
[----:B------:R-:W4:Y:S02]  /*73820*/  LDS.128 R48, [R164] ;  /* 0x00000000a4307984 */ /* 0x000f240000000c00 */
[----:B------:R-:W-:Y:S06]  /*73830*/  BAR.SYNC.DEFER_BLOCKING 0x0 ;  /* 0x0000000000007b1d */ /* 0x000fec0000010000 */
[----:B----4-:R4:W-:Y:S04]  /*73840*/  STL.64 [R1+0x2708], R48 ;  /* 0x0027083001007387 */ /* 0x0109e80000100a00 */
[----:B------:R2:W-:Y:S04]  /*73850*/  STL.64 [R1+0x2700], R50 ;  /* 0x0027003201007387 */ /* 0x0005e80000100a00 */
[----:B------:R-:W3:Y:S04]  /*73860*/  LDL.LU R65, [R1+0x39c] ;  /* 0x00039c0001417983 */ /* 0x000ee80000300800 */
[----:B------:R-:W3:Y:S01]  /*73870*/  LDL.LU R68, [R1+0x3a0] ;  /* 0x0003a00001447983 */ /* 0x000ee20000300800 */
[----:B----4-:R-:W4:Y:S08]  /*73880*/  LDC R49, c[0x0][0x248] ;  /* 0x00009200ff317b82 */ /* 0x010f300000000800 */
[----:B--2---:R-:W2:Y:S01]  /*73890*/  LDC R51, c[0x0][0x248] ;  /* 0x00009200ff337b82 */ /* 0x004ea20000000800 */
[----:B---3--:R-:W-:Y:S07]  /*738a0*/  STSM.16.M88.4 [R0], R60 ;  /* 0x0000003c00007844 */ /* 0x008fee0000000200 */
[----:B------:R-:W3:Y:S08]  /*738b0*/  LDC R50, c[0x0][0x248] ;  /* 0x00009200ff327b82 */ /* 0x000ef00000000800 */
[----:B------:R-:W-:Y:S08]  /*738c0*/  BAR.SYNC.DEFER_BLOCKING 0x0 ;  /* 0x0000000000007b1d */ /* 0x000ff00000010000 */
[----:B------:R-:W4:Y:S01]  /*738d0*/  LDC R48, c[0x0][0x248] ;  /* 0x00009200ff307b82 */ /* 0x000f220000000800 */
[----:B------:R-:W1:Y:S07]  /*738e0*/  LDS.128 R60, [R164] ;  /* 0x00000000a43c7984 */ /* 0x000e6e0000000c00 */
[----:B------:R-:W-:Y:S06]  /*738f0*/  BAR.SYNC.DEFER_BLOCKING 0x0 ;  /* 0x0000000000007b1d */ /* 0x000fec0000010000 */
[----:B-1----:R1:W-:Y:S04]  /*73900*/  STL.64 [R1+0x2728], R60 ;  /* 0x0027283c01007387 */ /* 0x0023e80000100a00 */
[----:B------:R2:W-:Y:S04]  /*73910*/  STL.64 [R1+0x2720], R62 ;  /* 0x0027203e01007387 */ /* 0x0005e80000100a00 */
[----:B------:R-:W4:Y:S01]  /*73920*/  LDL.LU R69, [R1+0x3a8] ;  /* 0x0003a80001457983 */ /* 0x000f220000300800 */
[----:B-1----:R-:W1:Y:S08]  /*73930*/  LDC R61, c[0x0][0x248] ;  /* 0x00009200ff3d7b82 */ /* 0x002e700000000800 */
[----:B--2---:R-:W2:Y:S08]  /*73940*/  LDC R63, c[0x0][0x248] ;  /* 0x00009200ff3f7b82 */ /* 0x004eb00000000800 */
[----:B------:R-:W1:Y:S08]  /*73950*/  LDC R62, c[0x0][0x248] ;  /* 0x00009200ff3e7b82 */ /* 0x000e700000000800 */
[----:B------:R-:W1:Y:S01]  /*73960*/  LDC R60, c[0x0][0x248] ;  /* 0x00009200ff3c7b82 */ /* 0x000e620000000800 */
[----:B------:R2:W-:Y:S07]  /*73970*/  STSM.16.M88.4 [R0], R64 ;  /* 0x0000004000007844 */ /* 0x0005ee0000000200 */
[----:B------:R-:W-:Y:S06]  /*73980*/  BAR.SYNC.DEFER_BLOCKING 0x0 ;  /* 0x0000000000007b1d */ /* 0x000fec0000010000 */
[----:B--2---:R-:W2:Y:S04]  /*73990*/  LDL.LU R64, [R1+0x3a4] ;  /* 0x0003a40001407983 */ /* 0x004ea80000300800 */
[----:B------:R-:W1:Y:S01]  /*739a0*/  LDS.128 R56, [R164] ;  /* 0x00000000a4387984 */ /* 0x000e620000000c00 */
[----:B------:R-:W-:Y:S06]  /*739b0*/  BAR.SYNC.DEFER_BLOCKING 0x0 ;  /* 0x0000000000007b1d */ /* 0x000fec0000010000 */
[----:B-1----:R1:W-:Y:S04]  /*739c0*/  STL [R1+0x2754], R56 ;  /* 0x0027543801007387 */ /* 0x0023e80000100800 */
[----:B------:R3:W-:Y:S04]  /*739d0*/  STL [R1+0x2744], R57 ;  /* 0x0027443901007387 */ /* 0x0007e80000100800 */
[----:B------:R3:W-:Y:S01]  /*739e0*/  STL.64 [R1+0x2738], R58 ;  /* 0x0027383a01007387 */ /* 0x0007e20000100a00 */
[----:B------:R-:W-:Y:S01]  /*739f0*/  IMAD.MOV.U32 R66, RZ, RZ, R129 ;  /* 0x000000ffff427224 */ /* 0x000fe200078e0081 */
[----:B-1----:R-:W1:Y:S02]  /*73a00*/  LDC R56, c[0x0][0x248] ;  /* 0x00009200ff387b82 */ /* 0x002e640000000800 */
[----:B------:R-:W2:Y:S01]  /*73a10*/  LDL.LU R65, [R1+0x3ac] ;  /* 0x0003ac0001417983 */ /* 0x000ea20000300800 */
[----:B------:R-:W-:-:S05]  /*73a20*/  IMAD.MOV.U32 R67, RZ, RZ, R131 ;  /* 0x000000ffff437224 */ /* 0x000fca00078e0083 */
[----:B---3--:R-:W3:Y:S08]  /*73a30*/  LDC R57, c[0x0][0x248] ;  /* 0x00009200ff397b82 */ /* 0x008ef00000000800 */
[----:B------:R-:W1:Y:S01]  /*73a40*/  LDC R59, c[0x0][0x248] ;  /* 0x00009200ff3b7b82 */ /* 0x000e620000000800 */
[----:B----4-:R4:W-:Y:S07]  /*73a50*/  STSM.16.M88.4 [R0], R68 ;  /* 0x0000004400007844 */ /* 0x0109ee0000000200 */
[----:B------:R-:W-:Y:S08]  /*73a60*/  BAR.SYNC.DEFER_BLOCKING 0x0 ;  /* 0x0000000000007b1d */ /* 0x000ff00000010000 */
[----:B------:R-:W1:Y:S01]  /*73a70*/  LDC R58, c[0x0][0x248] ;  /* 0x00009200ff3a7b82 */ /* 0x000e620000000800 */
[----:B----4-:R-:W4:Y:S04]  /*73a80*/  LDL.LU R68, [R1+0x3b0] ;  /* 0x0003b00001447983 */ /* 0x010f280000300800 */
[----:B------:R-:W3:Y:S03]  /*73a90*/  LDS.128 R124, [R164] ;  /* 0x00000000a47c7984 */ /* 0x000ee60000000c00 */
[----:B------:R-:W-:Y:S06]  /*73aa0*/  BAR.SYNC.DEFER_BLOCKING 0x0 ;  /* 0x0000000000007b1d */ /* 0x000fec0000010000 */
[----:B---3--:R3:W-:Y:S04]  /*73ab0*/  STL [R1+0x275c], R124 ;  /* 0x00275c7c01007387 */ /* 0x0087e80000100800 */
[----:B------:R1:W-:Y:S04]  /*73ac0*/  STL [R1+0x2758], R125 ;  /* 0x0027587d01007387 */ /* 0x0003e80000100800 */
[----:B------:R1:W-:Y:S01]  /*73ad0*/  STL.64 [R1+0x2748], R126 ;  /* 0x0027487e01007387 */ /* 0x0003e20000100a00 */
[----:B------:R-:W-:Y:S01]  /*73ae0*/  IMAD.MOV.U32 R70, RZ, RZ, R132 ;  /* 0x000000ffff467224 */ /* 0x000fe200078e0084 */
[----:B---3--:R-:W3:Y:S02]  /*73af0*/  LDC R124, c[0x0][0x248] ;  /* 0x00009200ff7c7b82 */ /* 0x008ee40000000800 */
[----:B------:R-:W4:Y:S01]  /*73b00*/  LDL.LU R69, [R1+0x3b8] ;  /* 0x0003b80001457983 */ /* 0x000f220000300800 */
[----:B------:R-:W-:-:S05]  /*73b10*/  IMAD.MOV.U32 R71, RZ, RZ, R134 ;  /* 0x000000ffff477224 */ /* 0x000fca00078e0086 */
[----:B-1----:R-:W1:Y:S08]  /*73b20*/  LDC R125, c[0x0][0x248] ;  /* 0x00009200ff7d7b82 */ /* 0x002e700000000800 */
[----:B------:R-:W3:Y:S08]  /*73b30*/  LDC R127, c[0x0][0x248] ;  /* 0x00009200ff7f7b82 */ /* 0x000ef00000000800 */
[----:B------:R-:W1:Y:S01]  /*73b40*/  LDC R126, c[0x0][0x248] ;  /* 0x00009200ff7e7b82 */ /* 0x000e620000000800 */
[----:B--2---:R2:W-:Y:S07]  /*73b50*/  STSM.16.M88.4 [R0], R64 ;  /* 0x0000004000007844 */ /* 0x0045ee0000000200 */
[----:B------:R-:W-:Y:S06]  /*73b60*/  BAR.SYNC.DEFER_BLOCKING 0x0 ;  /* 0x0000000000007b1d */ /* 0x000fec0000010000 */
[----:B--2---:R-:W2:Y:S04]  /*73b70*/  LDL.LU R64, [R1+0x3b4] ;  /* 0x0003b40001407983 */ /* 0x004ea80000300800 */
[----:B------:R-:W3:Y:S01]  /*73b80*/  LDS.128 R120, [R164] ;  /* 0x00000000a4787984 */ /* 0x000ee20000000c00 */
[----:B------:R-:W-:Y:S01]  /*73b90*/  BAR.SYNC.DEFER_BLOCKING 0x0 ;  /* 0x0000000000007b1d */ /* 0x000fe20000010000 */
[----:B------:R-:W-:-:S02]  /*73ba0*/  IMAD.MOV.U32 R66, RZ, RZ, R133 ;  /* 0x000000ffff427224 */ /* 0x000fc400078e0085 */
[----:B------:R-:W-:-:S03]  /*73bb0*/  IMAD.MOV.U32 R67, RZ, RZ, R135 ;  /* 0x000000ffff437224 */ /* 0x000fc600078e0087 */
[----:B---3--:R3:W-:Y:S04]  /*73bc0*/  STL [R1+0x2770], R122 ;  /* 0x0027707a01007387 */ /* 0x0087e80000100800 */
[----:B------:R-:W-:Y:S04]  /*73bd0*/  STL.64 [R1+0x2768], R120 ;  /* 0x0027687801007387 */ /* 0x000fe80000100a00 */
[----:B------:R1:W-:Y:S01]  /*73be0*/  STL [R1+0x2760], R123 ;  /* 0x0027607b01007387 */ /* 0x0003e20000100800 */
[----:B---3--:R-:W3:Y:S03]  /*73bf0*/  LDC R122, c[0x0][0x248] ;  /* 0x00009200ff7a7b82 */ /* 0x008ee60000000800 */
[----:B------:R-:W2:Y:S05]  /*73c00*/  LDL.LU R65, [R1+0x3bc] ;  /* 0x0003bc0001417983 */ /* 0x000eaa0000300800 */
[----:B-1----:R-:W1:Y:S08]  /*73c10*/  LDC R123, c[0x0][0x248] ;  /* 0x00009200ff7b7b82 */ /* 0x002e700000000800 */
[----:B------:R-:W3:Y:S01]  /*73c20*/  LDC R121, c[0x0][0x248] ;  /* 0x00009200ff797b82 */ /* 0x000ee20000000800 */
[----:B----4-:R4:W-:Y:S07]  /*73c30*/  STSM.16.M88.4 [R0], R68 ;  /* 0x0000004400007844 */ /* 0x0109ee0000000200 */
[----:B------:R-:W-:Y:S08]  /*73c40*/  BAR.SYNC.DEFER_BLOCKING 0x0 ;  /* 0x0000000000007b1d */ /* 0x000ff00000010000 */
[----:B------:R-:W3:Y:S01]  /*73c50*/  LDC R120, c[0x0][0x248] ;  /* 0x00009200ff787b82 */ /* 0x000ee20000000800 */
[----:B----4-:R-:W4:Y:S04]  /*73c60*/  LDL.LU R68, [R1+0x3c0] ;  /* 0x0003c00001447983 */ /* 0x010f280000300800 */
[----:B------:R-:W1:Y:S03]  /*73c70*/  LDS.128 R132, [R164] ;  /* 0x00000000a4847984 */ /* 0x000e660000000c00 */
[----:B------:R-:W-:Y:S06]  /*73c80*/  BAR.SYNC.DEFER_BLOCKING 0x0 ;  /* 0x0000000000007b1d */ /* 0x000fec0000010000 */
[----:B-1----:R1:W-:Y:S04]  /*73c90*/  STL.64 [R1+0x2788], R132 ;  /* 0x0027888401007387 */ /* 0x0023e80000100a00 */
[----:B------:R3:W-:Y:S04]  /*73ca0*/  STL.64 [R1+0x2778], R134 ;  /* 0x0027788601007387 */ /* 0x0007e80000100a00 */
[----:B------:R-:W4:Y:S01]  /*73cb0*/  LDL.LU R69, [R1+0x3c8] ;  /* 0x0003c80001457983 */ /* 0x000f220000300800 */
[----:B------:R-:W-:Y:S01]  /*73cc0*/  MOV R70, R136 ;  /* 0x0000008800467202 */ /* 0x000fe20000000f00 */
[----:B------:R-:W-:Y:S01]  /*73cd0*/  IMAD.MOV.U32 R71, RZ, RZ, R138 ;  /* 0x000000ffff477224 */ /* 0x000fe200078e008a */
[----:B-1----:R-:W1:Y:S08]  /*73ce0*/  LDC R133, c[0x0][0x248] ;  /* 0x00009200ff857b82 */ /* 0x002e700000000800 */
[----:B---3--:R-:W3:Y:S08]  /*73cf0*/  LDC R135, c[0x0][0x248] ;  /* 0x00009200ff877b82 */ /* 0x008ef00000000800 */
[----:B------:R-:W1:Y:S08]  /*73d00*/  LDC R134, c[0x0][0x248] ;  /* 0x00009200ff867b82 */ /* 0x000e700000000800 */
[----:B------:R-:W1:Y:S01]  /*73d10*/  LDC R132, c[0x0][0x248] ;  /* 0x00009200ff847b82 */ /* 0x000e620000000800 */
[----:B--2---:R2:W-:Y:S07]  /*73d20*/  STSM.16.M88.4 [R0], R64 ;  /* 0x0000004000007844 */ /* 0x0045ee0000000200 */
[----:B------:R-:W-:Y:S06]  /*73d30*/  BAR.SYNC.DEFER_BLOCKING 0x0 ;  /* 0x0000000000007b1d */ /* 0x000fec0000010000 */
[----:B--2---:R-:W2:Y:S04]  /*73d40*/  LDL.LU R64, [R1+0x3c4] ;  /* 0x0003c40001407983 */ /* 0x004ea80000300800 */
[----:B------:R-:W3:Y:S01]  /*73d50*/  LDS.128 R128, [R164] ;  /* 0x00000000a4807984 */ /* 0x000ee20000000c00 */
[----:B------:R-:W-:Y:S06]  /*73d60*/  BAR.SYNC.DEFER_BLOCKING 0x0 ;  /* 0x0000000000007b1d */ /* 0x000fec0000010000 */
[----:B---3--:R-:W-:Y:S04]  /*73d70*/  STL.64 [R1+0x2798], R128 ;  /* 0x0027988001007387 */ /* 0x008fe80000100a00 */
[----:B------:R3:W-:Y:S04]  /*73d80*/  STL [R1+0x2794], R130 ;  /* 0x0027948201007387 */ /* 0x0007e80000100800 */
[----:B----4-:R4:W-:Y:S01]  /*73d90*/  STSM.16.M88.4 [R0], R68 ;  /* 0x0000004400007844 */ /* 0x0109e20000000200 */
[----:B------:R-:W-:Y:S01]  /*73da0*/  IMAD.MOV.U32 R66, RZ, RZ, R137 ;  /* 0x000000ffff427224 */ /* 0x000fe200078e0089 */
[----:B---3--:R-:W3:Y:S08]  /*73db0*/  LDC R130, c[0x0][0x248] ;  /* 0x00009200ff827b82 */ /* 0x008ef00000000800 */
[----:B------:R-:W-:Y:S01]  /*73dc0*/  BAR.SYNC.DEFER_BLOCKING 0x0 ;  /* 0x0000000000007b1d */ /* 0x000fe20000010000 */
[----:B------:R-:W-:-:S07]  /*73dd0*/  IMAD.MOV.U32 R67, RZ, RZ, R139 ;  /* 0x000000ffff437224 */ /* 0x000fce00078e008b */
[----:B------:R-:W1:Y:S01]  /*73de0*/  LDC R129, c[0x0][0x248] ;  /* 0x00009200ff817b82 */ /* 0x000e620000000800 */
[----:B------:R4:W-:Y:S04]  /*73df0*/  STL [R1+0x2790], R131 ;  /* 0x0027908301007387 */ /* 0x0009e80000100800 */
[----:B------:R-:W2:Y:S03]  /*73e00*/  LDL.LU R65, [R1+0x3cc] ;  /* 0x0003cc0001417983 */ /* 0x000ea60000300800 */
[----:B------:R-:W1:Y:S01]  /*73e10*/  LDC R128, c[0x0][0x248] ;  /* 0x00009200ff807b82 */ /* 0x000e620000000800 */
[----:B----4-:R-:W4:Y:S01]  /*73e20*/  LDL.LU R68, [R1+0x3d0] ;  /* 0x0003d00001447983 */ /* 0x010f220000300800 */
[----:B------:R-:W-:-:S02]  /*73e30*/  IMAD.MOV.U32 R70, RZ, RZ, R140 ;  /* 0x000000ffff467224 */ /* 0x000fc400078e008c */
[----:B------:R-:W-:-:S04]  /*73e40*/  IMAD.MOV.U32 R71, RZ, RZ, R142 ;  /* 0x000000ffff477224 */ /* 0x000fc800078e008e */
[----:B------:R-:W3:Y:S01]  /*73e50*/  LDC R131, c[0x0][0x248] ;  /* 0x00009200ff837b82 */ /* 0x000ee20000000800 */
[----:B------:R-:W1:Y:S07]  /*73e60*/  LDS.128 R152, [R164] ;  /* 0x00000000a4987984 */ /* 0x000e6e0000000c00 */
[----:B------:R-:W-:Y:S06]  /*73e70*/  BAR.SYNC.DEFER_BLOCKING 0x0 ;  /* 0x0000000000007b1d */ /* 0x000fec0000010000 */
[----:B-1----:R1:W-:Y:S04]  /*73e80*/  STL [R1+0x27c8], R154 ;  /* 0x0027c89a01007387 */ /* 0x0023e80000100800 */
[----:B------:R3:W-:Y:S04]  /*73e90*/  STL.64 [R1+0x27a8], R152 ;  /* 0x0027a89801007387 */ /* 0x0007e80000100a00 */
[----:B------:R3:W-:Y:S01]  /*73ea0*/  STL [R1+0x27a0], R155 ;  /* 0x0027a09b01007387 */ /* 0x0007e20000100800 */
[----:B-1----:R-:W1:Y:S03]  /*73eb0*/  LDC R154, c[0x0][0x248] ;  /* 0x00009200ff9a7b82 */ /* 0x002e660000000800 */
[----:B------:R-:W4:Y:S04]  /*73ec0*/  LDL.LU R69, [R1+0x3d8] ;  /* 0x0003d80001457983 */ /* 0x000f280000300800 */
[----:B------:R-:W4:Y:S01]  /*73ed0*/  LDL.LU R72, [R1+0x3d4] ;  /* 0x0003d40001487983 */ /* 0x000f220000300800 */
[----:B---3--:R-:W3:Y:S08]  /*73ee0*/  LDC R153, c[0x0][0x248] ;  /* 0x00009200ff997b82 */ /* 0x008ef00000000800 */
[----:B------:R-:W1:Y:S08]  /*73ef0*/  LDC R152, c[0x0][0x248] ;  /* 0x00009200ff987b82 */ /* 0x000e700000000800 */
[----:B------:R-:W1:Y:S01]  /*73f00*/  LDC R155, c[0x0][0x248] ;  /* 0x00009200ff9b7b82 */ /* 0x000e620000000800 */
[----:B--2---:R-:W-:Y:S07]  /*73f10*/  STSM.16.M88.4 [R0], R64 ;  /* 0x0000004000007844 */ /* 0x004fee0000000200 */
[----:B------:R-:W-:Y:S06]  /*73f20*/  BAR.SYNC.DEFER_BLOCKING 0x0 ;  /* 0x0000000000007b1d */ /* 0x000fec0000010000 */
[----:B------:R-:W2:Y:S02]  /*73f30*/  LDS.128 R136, [R164] ;  /* 0x00000000a4887984 */ /* 0x000ea40000000c00 */
[----:B------:R-:W-:Y:S06]  /*73f40*/  BAR.SYNC.DEFER_BLOCKING 0x0 ;  /* 0x0000000000007b1d */ /* 0x000fec0000010000 */
[----:B----4-:R-:W-:Y:S02]  /*73f50*/  STSM.16.M88.4 [R0], R68 ;  /* 0x0000004400007844 */ /* 0x010fe40000000200 */
[----:B------:R-:W-:Y:S06]  /*73f60*/  BAR.SYNC.DEFER_BLOCKING 0x0 ;  /* 0x0000000000007b1d */ /* 0x000fec0000010000 */
[----:B--2---:R2:W-:Y:S04]  /*73f70*/  STL.64 [R1+0x27b8], R136 ;  /* 0x0027b88801007387 */ /* 0x0045e80000100a00 */
[----:B------:R4:W-:Y:S04]  /*73f80*/  STL.64 [R1+0x27b0], R138 ;  /* 0x0027b08a01007387 */ /* 0x0009e80000100a00 */
[----:B------:R-:W3:Y:S01]  /*73f90*/  LDL.LU R73, [R1+0x3dc] ;  /* 0x0003dc0001497983 */ /* 0x000ee20000300800 */
[----:B------:R-:W-:-:S02]  /*73fa0*/  IMAD.MOV.U32 R66, RZ, RZ, R144 ;  /* 0x000000ffff427224 */ /* 0x000fc400078e0090 */
[----:B------:R-:W-:Y:S01]  /*73fb0*/  IMAD.MOV.U32 R67, RZ, RZ, R146 ;  /* 0x000000ffff437224 */ /* 0x000fe200078e0092 */
[----:B--2---:R-:W2:Y:S01]  /*73fc0*/  LDC R137, c[0x0][0x248] ;  /* 0x00009200ff897b82 */ /* 0x004ea20000000800 */
[----:B------:R-:W1:Y:S07]  /*73fd0*/  LDS.128 R140, [R164] ;  /* 0x00000000a48c7984 */ /* 0x000e6e0000000c00 */
[----:B------:R-:W-:Y:S01]  /*73fe0*/  BAR.SYNC.DEFER_BLOCKING 0x0 ;  /* 0x0000000000007b1d */ /* 0x000fe20000010000 */
[----:B------:R-:W-:-:S02]  /*73ff0*/  IMAD.MOV.U32 R70, RZ, RZ, R145 ;  /* 0x000000ffff467224 */ /* 0x000fc400078e0091 */
[----:B------:R-:W-:-:S05]  /*74000*/  IMAD.MOV.U32 R71, RZ, RZ, R147 ;  /* 0x000000ffff477224 */ /* 0x000fca00078e0093 */
[----:B----4-:R-:W4:Y:S08]  /*74010*/  LDC R139, c[0x0][0x248] ;  /* 0x00009200ff8b7b82 */ /* 0x010f300000000800 */
[----:B------:R-:W2:Y:S08]  /*74020*/  LDC R138, c[0x0][0x248] ;  /* 0x00009200ff8a7b82 */ /* 0x000eb00000000800 */
[----:B------:R-:W2:Y:S01]  /*74030*/  LDC R136, c[0x0][0x248] ;  /* 0x00009200ff887b82 */ /* 0x000ea20000000800 */
[----:B-1----:R1:W-:Y:S04]  /*74040*/  STL.64 [R1+0x27d0], R140 ;  /* 0x0027d08c01007387 */ /* 0x0023e80000100a00 */
[----:B------:R4:W-:Y:S04]  /*74050*/  STL.64 [R1+0x27c0], R142 ;  /* 0x0027c08e01007387 */ /* 0x0009e80000100a00 */
[----:B------:R-:W2:Y:S04]  /*74060*/  LDL.LU R64, [R1+0x3e0] ;  /* 0x0003e00001407983 */ /* 0x000ea80000300800 */
[----:B------:R-:W2:Y:S01]  /*74070*/  LDL.LU R65, [R1+0x3e8] ;  /* 0x0003e80001417983 */ /* 0x000ea20000300800 */
[----:B-1----:R-:W1:Y:S03]  /*74080*/  LDC R141, c[0x0][0x248] ;  /* 0x00009200ff8d7b82 */ /* 0x002e660000000800 */
[----:B------:R-:W2:Y:S04]  /*74090*/  LDL.LU R68, [R1+0x3e4] ;  /* 0x0003e40001447983 */ /* 0x000ea80000300800 */
[----:B------:R-:W2:Y:S01]  /*740a0*/  LDL.LU R69, [R1+0x3ec] ;  /* 0x0003ec0001457983 */ /* 0x000ea20000300800 */
[----:B----4-:R-:W4:Y:S08]  /*740b0*/  LDC R143, c[0x0][0x248] ;  /* 0x00009200ff8f7b82 */ /* 0x010f300000000800 */
[----:B------:R-:W1:Y:S08]  /*740c0*/  LDC R142, c[0x0][0x248] ;  /* 0x00009200ff8e7b82 */ /* 0x000e700000000800 */
[----:B------:R-:W1:Y:S01]  /*740d0*/  LDC R140, c[0x0][0x248] ;  /* 0x00009200ff8c7b82 */ /* 0x000e620000000800 */
[----:B---3--:R-:W-:Y:S07]  /*740e0*/  STSM.16.M88.4 [R0], R72 ;  /* 0x0000004800007844 */ /* 0x008fee0000000200 */
[----:B------:R-:W-:Y:S06]  /*740f0*/  BAR.SYNC.DEFER_BLOCKING 0x0 ;  /* 0x0000000000007b1d */ /* 0x000fec0000010000 */
[----:B------:R-:W3:Y:S02]  /*74100*/  LDS.128 R160, [R164] ;  /* 0x00000000a4a07984 */ /* 0x000ee40000000c00 */
[----:B------:R-:W-:Y:S06]  /*74110*/  BAR.SYNC.DEFER_BLOCKING 0x0 ;  /* 0x0000000000007b1d */ /* 0x000fec0000010000 */
[----:B--2---:R2:W-:Y:S02]  /*74120*/  STSM.16.M88.4 [R0], R64 ;  /* 0x0000004000007844 */ /* 0x0045e40000000200 */
[----:B------:R-:W-:Y:S06]  /*74130*/  BAR.SYNC.DEFER_BLOCKING 0x0 ;  /* 0x0000000000007b1d */ /* 0x000fec0000010000 */
[----:B------:R-:W4:Y:S02]  /*74140*/  LDS.128 R156, [R164] ;  /* 0x00000000a49c7984 */ /* 0x000f240000000c00 */
[----:B------:R-:W-:Y:S06]  /*74150*/  BAR.SYNC.DEFER_BLOCKING 0x0 ;  /* 0x0000000000007b1d */ /* 0x000fec0000010000 */
[----:B---3--:R3:W-:Y:S04]  /*74160*/  STL.64 [R1+0x27e0], R160 ;  /* 0x0027e0a001007387 */ /* 0x0087e80000100a00 */
[----:B------:R1:W-:Y:S01]  /*74170*/  STSM.16.M88.4 [R0], R68 ;  /* 0x0000004400007844 */ /* 0x0003e20000000200 */
[----:B------:R-:W-:-:S02]  /*74180*/  IMAD.MOV.U32 R74, RZ, RZ, R148 ;  /* 0x000000ffff4a7224 */ /* 0x000fc400078e0094 */
[----:B------:R-:W-:Y:S01]  /*74190*/  IMAD.MOV.U32 R75, RZ, RZ, R150 ;  /* 0x000000ffff4b7224 */ /* 0x000fe200078e0096 */
[----:B------:R-:W-:Y:S01]  /*741a0*/  BAR.SYNC.DEFER_BLOCKING 0x0 ;  /* 0x0000000000007b1d */ /* 0x000fe20000010000 */
[----:B--2---:R-:W-:Y:S01]  /*741b0*/  MOV R66, R149 ;  /* 0x0000009500427202 */ /* 0x004fe20000000f00 */
[----:B------:R-:W-:-:S06]  /*741c0*/  IMAD.MOV.U32 R67, RZ, RZ, R151 ;  /* 0x000000ffff437224 */ /* 0x000fcc00078e0097 */
[----:B---3--:R-:W2:Y:S01]  /*741d0*/  LDC R161, c[0x0][0x248] ;  /* 0x00009200ffa17b82 */ /* 0x008ea20000000800 */
[----:B------:R3:W-:Y:S04]  /*741e0*/  STL [R1+0x27d8], R163 ;  /* 0x0027d8a301007387 */ /* 0x0007e80000100800 */
[----:B------:R3:W-:Y:S03]  /*741f0*/  STL [R1+0x2818], R162 ;  /* 0x002818a201007387 */ /* 0x0007e60000100800 */
[----:B-1----:R-:W1:Y:S01]  /*74200*/  LDC R70, c[0x0][0x22c] ;  /* 0x00008b00ff467b82 */ /* 0x002e620000000800 */
[----:B----4-:R-:W-:Y:S04]  /*74210*/  STL.64 [R1+0x27f0], R156 ;  /* 0x0027f09c01007387 */ /* 0x010fe80000100a00 */
[----:B------:R4:W-:Y:S03]  /*74220*/  STL.64 [R1+0x27e8], R158 ;  /* 0x0027e89e01007387 */ /* 0x0009e60000100a00 */
[----:B------:R-:W2:Y:S01]  /*74230*/  LDC R71, c[0x0][0x22c] ;  /* 0x00008b00ff477b82 */ /* 0x000ea20000000800 */
[----:B------:R-:W2:Y:S04]  /*74240*/  LDL.LU R72, [R1+0x3f0] ;  /* 0x0003f00001487983 */ /* 0x000ea80000300800 */
[----:B------:R-:W2:Y:S01]  /*74250*/  LDL.LU R73, [R1+0x3f8] ;  /* 0x0003f80001497983 */ /* 0x000ea20000300800 */
[----:B------:R-:W-:-:S02]  /*74260*/  LEA R68, P2, R5, R2, 0x2 ;  /* 0x0000000205447211 */ /* 0x000fc400078410ff */
[----:B---3--:R-:W3:Y:S01]  /*74270*/  LDC R163, c[0x0][0x248] ;  /* 0x00009200ffa37b82 */ /* 0x008ee20000000800 */
[----:B------:R-:W1:Y:S07]  /*74280*/  LDS.128 R144, [R164] ;  /* 0x00000000a4907984 */ /* 0x000e6e0000000c00 */
[----:B------:R-:W-:Y:S08]  /*74290*/  BAR.SYNC.DEFER_BLOCKING 0x0 ;  /* 0x0000000000007b1d */ /* 0x000ff00000010000 */
[----:B------:R-:W3:Y:S08]  /*742a0*/  LDC R162, c[0x0][0x248] ;  /* 0x00009200ffa27b82 */ /* 0x000ef00000000800 */
[----:B------:R-:W3:Y:S08]  /*742b0*/  LDC R160, c[0x0][0x248] ;  /* 0x00009200ffa07b82 */ /* 0x000ef00000000800 */
[----:B----4-:R-:W4:Y:S08]  /*742c0*/  LDC R159, c[0x0][0x248] ;  /* 0x00009200ff9f7b82 */ /* 0x010f300000000800 */
[----:B------:R-:W4:Y:S01]  /*742d0*/  LDC R158, c[0x0][0x248] ;  /* 0x00009200ff9e7b82 */ /* 0x000f220000000800 */
[----:B-1----:R-:W-:Y:S07]  /*742e0*/  STL.64 [R1+0x2800], R144 ;  /* 0x0028009001007387 */ /* 0x002fee0000100a00 */
[----:B------:R-:W1:Y:S01]  /*742f0*/  LDC R157, c[0x0][0x248] ;  /* 0x00009200ff9d7b82 */ /* 0x000e620000000800 */
[----:B------:R3:W-:Y:S04]  /*74300*/  STL.64 [R1+0x27f8], R146 ;  /* 0x0027f89201007387 */ /* 0x0007e80000100a00 */
[----:B------:R-:W4:Y:S03]  /*74310*/  LDL.LU R85, [R1+0x630] ;  /* 0x0006300001557983 */ /* 0x000f260000300800 */
[----:B------:R-:W1:Y:S01]  /*74320*/  LDC R156, c[0x0][0x248] ;  /* 0x00009200ff9c7b82 */ /* 0x000e620000000800 */
[----:B------:R-:W4:Y:S04]  /*74330*/  LDL.LU R64, [R1+0x3f4] ;  /* 0x0003f40001407983 */ /* 0x000f280000300800 */
[----:B------:R-:W4:Y:S01]  /*74340*/  LDL.LU R65, [R1+0x3fc] ;  /* 0x0003fc0001417983 */ /* 0x000f220000300800 */
[----:B------:R-:W-:-:S02]  /*74350*/  LEA.HI.X.SX32 R69, R5, R3, 0x2, P2 ;  /* 0x0000000305457211 */ /* 0x000fc400010f16ff */
[----:B---3--:R-:W3:Y:S01]  /*74360*/  LDC R147, c[0x0][0x248] ;  /* 0x00009200ff937b82 */ /* 0x008ee20000000800 */
[----:B------:R-:W3:Y:S04]  /*74370*/  LDL.LU R86, [R1+0x620] ;  /* 0x0006200001567983 */ /* 0x000ee80000300800 */
[----:B------:R-:W3:Y:S03]  /*74380*/  LDL.LU R84, [R1+0x634] ;  /* 0x0006340001547983 */ /* 0x000ee60000300800 */
[----:B------:R-:W1:Y:S01]  /*74390*/  LDC R146, c[0x0][0x248] ;  /* 0x00009200ff927b82 */ /* 0x000e620000000800 */
[----:B------:R-:W3:Y:S04]  /*743a0*/  LDL.LU R83, [R1+0x624] ;  /* 0x0006240001537983 */ /* 0x000ee80000300800 */
[----:B------:R-:W3:Y:S03]  /*743b0*/  LDL.LU R81, [R1+0x638] ;  /* 0x0006380001517983 */ /* 0x000ee60000300800 */
[----:B------:R-:W1:Y:S01]  /*743c0*/  LDC R145, c[0x0][0x248] ;  /* 0x00009200ff917b82 */ /* 0x000e620000000800 */
[----:B------:R-:W3:Y:S04]  /*743d0*/  LDL.LU R82, [R1+0x628] ;  /* 0x0006280001527983 */ /* 0x000ee80000300800 */
[----:B------:R-:W3:Y:S03]  /*743e0*/  LDL.LU R80, [R1+0x63c] ;  /* 0x00063c0001507983 */ /* 0x000ee60000300800 */
[----:B------:R-:W1:Y:S01]  /*743f0*/  LDC R144, c[0x0][0x248] ;  /* 0x00009200ff907b82 */ /* 0x000e620000000800 */
[----:B------:R-:W3:Y:S04]  /*74400*/  LDL.LU R79, [R1+0x62c] ;  /* 0x00062c00014f7983 */ /* 0x000ee80000300800 */
[----:B------:R-:W3:Y:S04]  /*74410*/  LDL.LU R78, [R1+0x610] ;  /* 0x00061000014e7983 */ /* 0x000ee80000300800 */
[----:B------:R-:W3:Y:S01]  /*74420*/  LDL.LU R8, [R1+0x1eb4] ;  /* 0x001eb40001087983 */ /* 0x000ee20000300800 */
[----:B------:R-:W-:-:S03]  /*74430*/  ISETP.LT.AND P2, PT, R7, R70, !P0 ;  /* 0x000000460700720c */ /* 0x000fc60004741270 */
[----:B--2---:R2:W-:Y:S01]  /*74440*/  STSM.16.M88.4 [R0], R72 ;  /* 0x0000004800007844 */ /* 0x0045e20000000200 */
[----:B------:R-:W-:Y:S08]  /*74450*/  BAR.SYNC.DEFER_BLOCKING 0x0 ;  /* 0x0000000000007b1d */ /* 0x000ff00000010000 */
[----:B--2---:R-:W2:Y:S08]  /*74460*/  LDC R72, c[0x0][0x22c] ;  /* 0x00008b00ff487b82 */ /* 0x004eb00000000800 */
[----:B------:R-:W1:Y:S01]  /*74470*/  LDC R75, c[0x0][0x22c] ;  /* 0x00008b00ff4b7b82 */ /* 0x000e620000000800 */
[----:B------:R-:W1:Y:S07]  /*74480*/  LDS.128 R164, [R164] ;  /* 0x00000000a4a47984 */ /* 0x000e6e0000000c00 */
[----:B------:R-:W-:Y:S08]  /*74490*/  BAR.SYNC.DEFER_BLOCKING 0x0 ;  /* 0x0000000000007b1d */ /* 0x000ff00000010000 */
[----:B------:R-:W1:Y:S08]  /*744a0*/  LDC R74, c[0x0][0x22c] ;  /* 0x00008b00ff4a7b82 */ /* 0x000e700000000800 */
[----:B------:R-:W1:Y:S01]  /*744b0*/  LDC R73, c[0x0][0x22c] ;  /* 0x00008b00ff497b82 */ /* 0x000e620000000800 */
[----:B----4-:R4:W-:Y:S07]  /*744c0*/  STSM.16.M88.4 [R0], R64 ;  /* 0x0000004000007844 */ /* 0x0109ee0000000200 */
[----:B------:R-:W-:Y:S01]  /*744d0*/  BAR.SYNC.DEFER_BLOCKING 0x0 ;  /* 0x0000000000007b1d */ /* 0x000fe20000010000 */
[----:B----4-:R-:W-:-:S02]  /*744e0*/  IMAD.IADD R65, R5, 0x1, R4 ;  /* 0x0000000105417824 */ /* 0x010fc400078e0204 */
[C---:B------:R-:W-:Y:S02]  /*744f0*/  VIADD R5, R6.reuse, 0x4 ;  /* 0x0000000406057836 */ /* 0x040fe40000000000 */
[----:B------:R-:W-:Y:S01]  /*74500*/  VIADD R0, R6, 0x1 ;  /* 0x0000000106007836 */ /* 0x000fe20000000000 */
[----:B------:R-:W-:Y:S01]  /*74510*/  IADD3 R7, R65, R4, RZ ;  /* 0x0000000441077210 */ /* 0x000fe20007ffe0ff */
[----:B------:R4:W-:Y:S01]  /*74520*/  @P1 STG.E desc[UR60][R68.64], R85 ;  /* 0x0000005544001986 */ /* 0x0009e2000c10193c */
[----:B--2---:R-:W-:Y:S02]  /*74530*/  ISETP.LT.AND P1, PT, R5, R72, !P0 ;  /* 0x000000480500720c */ /* 0x004fe40004721270 */
[----:B------:R-:W2:Y:S01]  /*74540*/  LDC R72, c[0x0][0x22c] ;  /* 0x00008b00ff487b82 */ /* 0x000ea20000000800 */
[----:B------:R-:W-:Y:S01]  /*74550*/  ISETP.LT.AND P4, PT, R0, R76, !P0 ;  /* 0x0000004c0000720c */ /* 0x000fe20004781270 */
[----:B------:R-:W-:Y:S01]  /*74560*/  VIADD R0, R6, 0x2 ;  /* 0x0000000206007836 */ /* 0x000fe20000000000 */
[----:B------:R-:W-:-:S04]  /*74570*/  LEA R64, P6, R65, R2, 0x2 ;  /* 0x0000000241407211 */ /* 0x000fc800078c10ff */
[----:B------:R-:W-:Y:S01]  /*74580*/  ISETP.LT.AND P3, PT, R0, R71, !P0 ;  /* 0x000000470000720c */ /* 0x000fe20004761270 */
[C-C-:B------:R-:W-:Y:S01]  /*74590*/  IMAD.IADD R0, R7.reuse, 0x1, R4.reuse ;  /* 0x0000000107007824 */ /* 0x140fe200078e0204 */
[-C--:B------:R-:W-:Y:S02]  /*745a0*/  LEA R66, P5, R7, R2.reuse, 0x2 ;  /* 0x0000000207427211 */ /* 0x080fe400078a10ff */
[-C--:B------:R-:W-:Y:S01]  /*745b0*/  LEA.HI.X.SX32 R65, R65, R3.reuse, 0x2, P6 ;  /* 0x0000000341417211 */ /* 0x080fe200030f16ff */
[C---:B------:R-:W-:Y:S01]  /*745c0*/  IMAD.IADD R5, R0.reuse, 0x1, R4 ;  /* 0x0000000100057824 */ /* 0x040fe200078e0204 */
[-C--:B----4-:R-:W-:Y:S02]  /*745d0*/  LEA R68, P6, R0, R2.reuse, 0x2 ;  /* 0x0000000200447211 */ /* 0x090fe400078c10ff */
[----:B------:R-:W-:Y:S02]  /*745e0*/  LEA.HI.X.SX32 R67, R7, R3, 0x2, P5 ;  /* 0x0000000307437211 */ /* 0x000fe400028f16ff */
[----:B------:R-:W-:-:S02]  /*745f0*/  LEA R70, P5, R5, R2, 0x2 ;  /* 0x0000000205467211 */ /* 0x000fc400078a10ff */
[-C--:B------:R-:W-:Y:S01]  /*74600*/  LEA.HI.X.SX32 R69, R0, R3.reuse, 0x2, P6 ;  /* 0x0000000300457211 */ /* 0x080fe200030f16ff */
[----:B------:R-:W-:Y:S01]  /*74610*/  VIADD R0, R6, 0x5 ;  /* 0x0000000506007836 */ /* 0x000fe20000000000 */
[----:B---3--:R3:W-:Y:S01]  /*74620*/  @P4 STG.E desc[UR60][R64.64], R86 ;  /* 0x0000005640004986 */ /* 0x0087e2000c10193c */
[----:B------:R-:W-:-:S03]  /*74630*/  LEA.HI.X.SX32 R71, R5, R3, 0x2, P5 ;  /* 0x0000000305477211 */ /* 0x000fc600028f16ff */
[----:B------:R4:W-:Y:S01]  /*74640*/  @P3 STG.E desc[UR60][R66.64], R84 ;  /* 0x0000005442003986 */ /* 0x0009e2000c10193c */
[----:B--2---:R-:W-:Y:S02]  /*74650*/  ISETP.LT.AND P3, PT, R0, R72, !P0 ;  /* 0x000000480000720c */ /* 0x004fe40004761270 */
[----:B------:R-:W-:Y:S01]  /*74660*/  IADD3 R0, R5, R4, RZ ;  /* 0x0000000405007210 */ /* 0x000fe20007ffe0ff */
[----:B------:R2:W-:Y:S01]  /*74670*/  @P2 STG.E desc[UR60][R68.64], R83 ;  /* 0x0000005344002986 */ /* 0x0005e2000c10193c */
[C---:B------:R-:W-:Y:S01]  /*74680*/  VIADD R7, R6.reuse, 0x6 ;  /* 0x0000000606077836 */ /* 0x040fe20000000000 */
[----:B------:R-:W2:Y:S01]  /*74690*/  LDC R72, c[0x0][0x22c] ;  /* 0x00008b00ff487b82 */ /* 0x000ea20000000800 */
[C---:B---3--:R-:W-:Y:S01]  /*746a0*/  VIADD R65, R6.reuse, 0x8 ;  /* 0x0000000806417836 */ /* 0x048fe20000000000 */
[----:B------:R3:W-:Y:S01]  /*746b0*/  @P1 STG.E desc[UR60][R70.64], R81 ;  /* 0x0000005146001986 */ /* 0x0007e2000c10193c */
[----:B------:R-:W-:-:S03]  /*746c0*/  VIADD R64, R6, 0x7 ;  /* 0x0000000706407836 */ /* 0x000fc60000000000 */
[----:B-1----:R-:W-:Y:S01]  /*746d0*/  ISETP.LT.AND P1, PT, R65, R75, !P0 ;  /* 0x0000004b4100720c */ /* 0x002fe20004721270 */
[--C-:B------:R-:W-:Y:S01]  /*746e0*/  IMAD.IADD R5, R0, 0x1, R4.reuse ;  /* 0x0000000100057824 */ /* 0x100fe200078e0204 */
[----:B------:R-:W1:Y:S01]  /*746f0*/  LDC R75, c[0x0][0x22c] ;  /* 0x00008b00ff4b7b82 */ /* 0x000e620000000800 */
[----:B------:R-:W-:Y:S02]  /*74700*/  ISETP.LT.AND P2, PT, R64, R74, !P0 ;  /* 0x0000004a4000720c */ /* 0x000fe40004741270 */
[----:B------:R-:W-:Y:S01]  /*74710*/  ISETP.LT.AND P4, PT, R7, R73, !P0 ;  /* 0x000000490700720c */ /* 0x000fe20004781270 */
[C-C-:B------:R-:W-:Y:S01]  /*74720*/  IMAD.IADD R7, R5.reuse, 0x1, R4.reuse ;  /* 0x0000000105077824 */ /* 0x140fe200078e0204 */
[CC--:B------:R-:W-:Y:S01]  /*74730*/  LEA R64, P5, R0.reuse, R2.reuse, 0x2 ;  /* 0x0000000200407211 */ /* 0x0c0fe200078a10ff */
[----:B------:R-:W-:Y:S02]  /*74740*/  STL.64 [R1+0x2810], R164 ;  /* 0x002810a401007387 */ /* 0x000fe40000100a00 */
[----:B------:R-:W1:Y:S01]  /*74750*/  LDC R74, c[0x0][0x22c] ;  /* 0x00008b00ff4a7b82 */ /* 0x000e620000000800 */
[----:B------:R-:W-:Y:S01]  /*74760*/  LEA.HI.X.SX32 R65, R0, R3, 0x2, P5 ;  /* 0x0000000300417211 */ /* 0x000fe200028f16ff */
[----:B------:R3:W-:Y:S01]  /*74770*/  STL.64 [R1+0x2808], R166 ;  /* 0x002808a601007387 */ /* 0x0007e20000100a00 */
[----:B----4-:R-:W-:Y:S01]  /*74780*/  LEA R66, P5, R5, R2, 0x2 ;  /* 0x0000000205427211 */ /* 0x010fe200078a10ff */
[----:B------:R-:W-:-:S02]  /*74790*/  IMAD.IADD R0, R7, 0x1, R4 ;  /* 0x0000000107007824 */ /* 0x000fc400078e0204 */
[----:B------:R-:W4:Y:S01]  /*747a0*/  LDL.LU R86, [R1+0x600] ;  /* 0x0006000001567983 */ /* 0x000f220000300800 */
[----:B--2---:R-:W-:Y:S01]  /*747b0*/  LEA R68, P6, R7, R2, 0x2 ;  /* 0x0000000207447211 */ /* 0x004fe200078c10ff */
[----:B------:R-:W2:Y:S02]  /*747c0*/  LDC R73, c[0x0][0x22c] ;  /* 0x00008b00ff497b82 */ /* 0x000ea40000000800 */
[----:B------:R-:W4:Y:S01]  /*747d0*/  LDL.LU R84, [R1+0x614] ;  /* 0x0006140001547983 */ /* 0x000f220000300800 */
[----:B------:R-:W-:-:S03]  /*747e0*/  LEA.HI.X.SX32 R67, R5, R3, 0x2, P5 ;  /* 0x0000000305437211 */ /* 0x000fc600028f16ff */
[----:B------:R-:W4:Y:S01]  /*747f0*/  LDL.LU R83, [R1+0x604] ;  /* 0x0006040001537983 */ /* 0x000f220000300800 */
[C---:B---3--:R-:W-:Y:S01]  /*74800*/  LEA R70, P5, R0.reuse, R2, 0x2 ;  /* 0x0000000200467211 */ /* 0x048fe200078a10ff */
[----:B------:R-:W3:Y:S02]  /*74810*/  LDC R167, c[0x0][0x248] ;  /* 0x00009200ffa77b82 */ /* 0x000ee40000000800 */
[----:B------:R-:W3:Y:S04]  /*74820*/  LDL.LU R81, [R1+0x618] ;  /* 0x0006180001517983 */ /* 0x000ee80000300800 */
[----:B------:R-:W3:Y:S01]  /*74830*/  LDL.LU R13, [R1+0x1ebc] ;  /* 0x001ebc00010d7983 */ /* 0x000ee20000300800 */
[-C--:B------:R-:W-:Y:S01]  /*74840*/  LEA.HI.X.SX32 R69, R7, R3.reuse, 0x2, P6 ;  /* 0x0000000307457211 */ /* 0x080fe200030f16ff */
[----:B------:R-:W3:Y:S02]  /*74850*/  LDC R166, c[0x0][0x248] ;  /* 0x00009200ffa67b82 */ /* 0x000ee40000000800 */
[----:B------:R-:W3:Y:S01]  /*74860*/  LDL.LU R12, [R1+0x1eb8] ;  /* 0x001eb800010c7983 */ /* 0x000ee20000300800 */
[----:B------:R-:W-:-:S03]  /*74870*/  LEA.HI.X.SX32 R71, R0, R3, 0x2, P5 ;  /* 0x0000000300477211 */ /* 0x000fc600028f16ff */
[----:B------:R-:W3:Y:S02]  /*74880*/  LDL.LU R9, [R1+0x1ec0] ;  /* 0x001ec00001097983 */ /* 0x000ee40000300800 */
[----:B------:R-:W3:Y:S02]  /*74890*/  LDC R165, c[0x0][0x248] ;  /* 0x00009200ffa57b82 */ /* 0x000ee40000000800 */
[----:B------:R1:W-:Y:S04]  /*748a0*/  @P3 STG.E desc[UR60][R64.64], R82 ;  /* 0x0000005240003986 */ /* 0x0003e8000c10193c */
[----:B------:R2:W-:Y:S02]  /*748b0*/  @P4 STG.E desc[UR60][R66.64], R80 ;  /* 0x0000005042004986 */ /* 0x0005e4000c10193c */
[----:B------:R-:W3:Y:S02]  /*748c0*/  LDC R164, c[0x0][0x248] ;  /* 0x00009200ffa47b82 */ /* 0x000ee40000000800 */
[----:B------:R2:W-:Y:S04]  /*748d0*/  @P2 STG.E desc[UR60][R68.64], R79 ;  /* 0x0000004f44002986 */ /* 0x0005e8000c10193c */
[----:B------:R2:W-:Y:S01]  /*748e0*/  @P1 STG.E desc[UR60][R70.64], R78 ;  /* 0x0000004e46001986 */ /* 0x0005e2000c10193c */
[----:B-1----:R-:W-:-:S03]  /*748f0*/  ISETP.LT.AND P1, PT, R8, R75, !P0 ;  /* 0x0000004b0800720c */ /* 0x002fc60004721270 */
[----:B------:R-:W3:Y:S01]  /*74900*/  LDL.LU R8, [R1+0x1ec4] ;  /* 0x001ec40001087983 */ /* 0x000ee20000300800 */
[C---:B------:R-:W-:Y:S02]  /*74910*/  VIADD R5, R6.reuse, 0x9 ;  /* 0x0000000906057836 */ /* 0x040fe40000000000 */
[----:B------:R-:W-:Y:S01]  /*74920*/  VIADD R7, R6, 0xa ;  /* 0x0000000a06077836 */ /* 0x000fe20000000000 */
[----:B------:R-:W3:Y:S02]  /*74930*/  LDL.LU R82, [R1+0x608] ;  /* 0x0006080001527983 */ /* 0x000ee40000300800 */
[----:B------:R-:W-:Y:S02]  /*74940*/  ISETP.LT.AND P4, PT, R5, R72, !P0 ;  /* 0x000000480500720c */ /* 0x000fe40004781270 */
[----:B------:R-:W-:Y:S01]  /*74950*/  IADD3 R5, R0, R4, RZ ;  /* 0x0000000400057210 */ /* 0x000fe20007ffe0ff */
[----:B------:R-:W1:Y:S01]  /*74960*/  LDC R72, c[0x0][0x22c] ;  /* 0x00008b00ff487b82 */ /* 0x000e620000000800 */
[----:B------:R-:W-:Y:S01]  /*74970*/  VIADD R6, R6, 0xb ;  /* 0x0000000b06067836 */ /* 0x000fe20000000000 */
[----:B--2---:R-:W-:Y:S01]  /*74980*/  ISETP.LT.AND P3, PT, R7, R73, !P0 ;  /* 0x000000490700720c */ /* 0x004fe20004761270 */
[----:B------:R-:W2:Y:S01]  /*74990*/  LDL.LU R80, [R1+0x61c] ;  /* 0x00061c0001507983 */ /* 0x000ea20000300800 */
[----:B------:R-:W-:-:S02]  /*749a0*/  IMAD.IADD R65, R5, 0x1, R4 ;  /* 0x0000000105417824 */ /* 0x000fc400078e0204 */
[----:B------:R-:W-:Y:S01]  /*749b0*/  ISETP.LT.AND P2, PT, R6, R74, !P0 ;  /* 0x0000004a0600720c */ /* 0x000fe20004741270 */
[----:B------:R-:W2:Y:S01]  /*749c0*/  LDL.LU R79, [R1+0x60c] ;  /* 0x00060c00014f7983 */ /* 0x000ea20000300800 */
[-C--:B------:R-:W-:Y:S01]  /*749d0*/  LEA R6, P5, R5, R2.reuse, 0x2 ;  /* 0x0000000205067211 */ /* 0x080fe200078a10ff */
[C-C-:B------:R-:W-:Y:S01]  /*749e0*/  IMAD.IADD R0, R65.reuse, 0x1, R4.reuse ;  /* 0x0000000141007824 */ /* 0x140fe200078e0204 */
[----:B------:R-:W1:Y:S01]  /*749f0*/  LDC R73, c[0x0][0x22c] ;  /* 0x00008b00ff497b82 */ /* 0x000e620000000800 */
[-C--:B------:R-:W-:Y:S01]  /*74a00*/  LEA R64, P6, R65, R2.reuse, 0x2 ;  /* 0x0000000241407211 */ /* 0x080fe200078c10ff */
[----:B------:R-:W2:Y:S01]  /*74a10*/  LDL.LU R78, [R1+0x410] ;  /* 0x00041000014e7983 */ /* 0x000ea20000300800 */
[-C--:B------:R-:W-:Y:S02]  /*74a20*/  LEA.HI.X.SX32 R7, R5, R3.reuse, 0x2, P5 ;  /* 0x0000000305077211 */ /* 0x080fe400028f16ff */
[CC--:B------:R-:W-:Y:S02]  /*74a30*/  LEA R66, P5, R0.reuse, R2.reuse, 0x2 ;  /* 0x0000000200427211 */ /* 0x0c0fe400078a10ff */
[-C--:B------:R-:W-:Y:S01]  /*74a40*/  LEA.HI.X.SX32 R65, R65, R3.reuse, 0x2, P6 ;  /* 0x0000000341417211 */ /* 0x080fe200030f16ff */
[C---:B------:R-:W-:Y:S01]  /*74a50*/  IMAD.IADD R5, R0.reuse, 0x1, R4 ;  /* 0x0000000100057824 */ /* 0x040fe200078e0204 */
[-C--:B------:R-:W-:Y:S01]  /*74a60*/  LEA.HI.X.SX32 R67, R0, R3.reuse, 0x2, P5 ;  /* 0x0000000300437211 */ /* 0x080fe200028f16ff */
[----:B------:R-:W2:Y:S01]  /*74a70*/  LDL.LU R11, [R1+0x1ecc] ;  /* 0x001ecc00010b7983 */ /* 0x000ea20000300800 */
[----:B------:R-:W1:Y:S02]  /*74a80*/  LDC R71, c[0x0][0x22c] ;  /* 0x00008b00ff477b82 */ /* 0x000e640000000800 */
[C---:B------:R-:W-:Y:S01]  /*74a90*/  LEA R68, P6, R5.reuse, R2, 0x2 ;  /* 0x0000000205447211 */ /* 0x040fe200078c10ff */
[----:B------:R-:W2:Y:S03]  /*74aa0*/  LDL.LU R10, [R1+0x1ec8] ;  /* 0x001ec800010a7983 */ /* 0x000ea60000300800 */
[----:B------:R-:W-:-:S02]  /*74ab0*/  LEA.HI.X.SX32 R69, R5, R3, 0x2, P6 ;  /* 0x0000000305457211 */ /* 0x000fc400030f16ff */
[----:B------:R-:W1:Y:S08]  /*74ac0*/  LDC R70, c[0x0][0x22c] ;  /* 0x00008b00ff467b82 */ /* 0x000e700000000800 */
[----:B------:R-:W2:Y:S01]  /*74ad0*/  LDC R74, c[0x0][0x22c] ;  /* 0x00008b00ff4a7b82 */ /* 0x000ea20000000800 */
[----:B----4-:R-:W-:Y:S04]  /*74ae0*/  @P4 STG.E desc[UR60][R6.64], R86 ;  /* 0x0000005606004986 */ /* 0x010fe8000c10193c */
[----:B------:R4:W-:Y:S04]  /*74af0*/  @P3 STG.E desc[UR60][R64.64], R84 ;  /* 0x0000005440003986 */ /* 0x0009e8000c10193c */
[----:B------:R4:W-:Y:S04]  /*74b00*/  @P2 STG.E desc[UR60][R66.64], R83 ;  /* 0x0000005342002986 */ /* 0x0009e8000c10193c */
[----:B---3--:R3:W-:Y:S01]  /*74b10*/  @P1 STG.E desc[UR60][R68.64], R81 ;  /* 0x0000005144001986 */ /* 0x0087e2000c10193c */
[----:B-1----:R-:W-:-:S03]  /*74b20*/  ISETP.LT.AND P2, PT, R9, R72, !P0 ;  /* 0x000000480900720c */ /* 0x002fc60004741270 */
[----:B------:R-:W3:Y:S01]  /*74b30*/  LDL.LU R9, [R1+0x1ed0] ;  /* 0x001ed00001097983 */ /* 0x000ee20000300800 */
[----:B------:R-:W1:Y:S01]  /*74b40*/  LDC R72, c[0x0][0x22c] ;  /* 0x00008b00ff487b82 */ /* 0x000e620000000800 */
[----:B------:R-:W-:Y:S02]  /*74b50*/  ISETP.LT.AND P1, PT, R8, R73, !P0 ;  /* 0x000000490800720c */ /* 0x000fe40004721270 */
[----:B------:R-:W3:Y:S01]  /*74b60*/  LDL.LU R8, [R1+0x1ed4] ;  /* 0x001ed40001087983 */ /* 0x000ee20000300800 */
[----:B------:R-:W-:Y:S01]  /*74b70*/  IMAD.IADD R5, R5, 0x1, R4 ;  /* 0x0000000105057824 */ /* 0x000fe200078e0204 */
[----:B------:R-:W-:-:S03]  /*74b80*/  ISETP.LT.AND P4, PT, R13, R71, !P0 ;  /* 0x000000470d00720c */ /* 0x000fc60004781270 */
[----:B------:R-:W1:Y:S01]  /*74b90*/  LDC R73, c[0x0][0x22c] ;  /* 0x00008b00ff497b82 */ /* 0x000e620000000800 */
[----:B------:R-:W-:Y:S01]  /*74ba0*/  ISETP.LT.AND P3, PT, R12, R70, !P0 ;  /* 0x000000460c00720c */ /* 0x000fe20004761270 */
[C-C-:B----4-:R-:W-:Y:S01]  /*74bb0*/  IMAD.IADD R65, R5.reuse, 0x1, R4.reuse ;  /* 0x0000000105417824 */ /* 0x150fe200078e0204 */
[-C--:B------:R-:W-:Y:S01]  /*74bc0*/  LEA R6, P5, R5, R2.reuse, 0x2 ;  /* 0x0000000205067211 */ /* 0x080fe200078a10ff */
[----:B------:R-:W4:Y:S02]  /*74bd0*/  LDL.LU R86, [R1+0x400] ;  /* 0x0004000001567983 */ /* 0x000f240000300800 */
[----:B------:R-:W-:Y:S01]  /*74be0*/  IMAD.IADD R0, R65, 0x1, R4 ;  /* 0x0000000141007824 */ /* 0x000fe200078e0204 */
[-C--:B------:R-:W-:Y:S01]  /*74bf0*/  LEA.HI.X.SX32 R7, R5, R3.reuse, 0x2, P5 ;  /* 0x0000000305077211 */ /* 0x080fe200028f16ff */
[----:B------:R-:W4:Y:S01]  /*74c00*/  LDL.LU R84, [R1+0x414] ;  /* 0x0004140001547983 */ /* 0x000f220000300800 */
[CC--:B------:R-:W-:Y:S01]  /*74c10*/  LEA R64, P6, R65.reuse, R2.reuse, 0x2 ;  /* 0x0000000241407211 */ /* 0x0c0fe200078c10ff */
[----:B------:R-:W1:Y:S01]  /*74c20*/  LDC R71, c[0x0][0x22c] ;  /* 0x00008b00ff477b82 */ /* 0x000e620000000800 */
[----:B------:R-:W-:Y:S01]  /*74c30*/  LEA R66, P5, R0, R2, 0x2 ;  /* 0x0000000200427211 */ /* 0x000fe200078a10ff */
[----:B------:R-:W-:Y:S01]  /*74c40*/  @P4 STG.E desc[UR60][R6.64], R82 ;  /* 0x0000005206004986 */ /* 0x000fe2000c10193c */
[----:B------:R-:W-:-:S02]  /*74c50*/  LEA.HI.X.SX32 R65, R65, R3, 0x2, P6 ;  /* 0x0000000341417211 */ /* 0x000fc400030f16ff */
[C---:B------:R-:W-:Y:S01]  /*74c60*/  LEA.HI.X.SX32 R67, R0.reuse, R3, 0x2, P5 ;  /* 0x0000000300437211 */ /* 0x040fe200028f16ff */
[----:B------:R-:W4:Y:S01]  /*74c70*/  LDL.LU R83, [R1+0x404] ;  /* 0x0004040001537983 */ /* 0x000f220000300800 */
[----:B------:R-:W-:Y:S01]  /*74c80*/  IADD3 R5, R0, R4, RZ ;  /* 0x0000000400057210 */ /* 0x000fe20007ffe0ff */
[----:B------:R-:W1:Y:S02]  /*74c90*/  LDC R70, c[0x0][0x22c] ;  /* 0x00008b00ff467b82 */ /* 0x000e640000000800 */
[----:B--2---:R2:W-:Y:S01]  /*74ca0*/  @P3 STG.E desc[UR60][R64.64], R80 ;  /* 0x0000005040003986 */ /* 0x0045e2000c10193c */
[----:B---3--:R-:W-:-:S03]  /*74cb0*/  LEA R68, P6, R5, R2, 0x2 ;  /* 0x0000000205447211 */ /* 0x008fc600078c10ff */
[----:B------:R-:W3:Y:S04]  /*74cc0*/  LDL.LU R81, [R1+0x418] ;  /* 0x0004180001517983 */ /* 0x000ee80000300800 */
[----:B------:R2:W-:Y:S04]  /*74cd0*/  @P2 STG.E desc[UR60][R66.64], R79 ;  /* 0x0000004f42002986 */ /* 0x0005e8000c10193c */
[----:B------:R-:W3:Y:S04]  /*74ce0*/  LDL.LU R13, [R1+0x1edc] ;  /* 0x001edc00010d7983 */ /* 0x000ee80000300800 */
[----:B------:R-:W3:Y:S01]  /*74cf0*/  LDL.LU R12, [R1+0x1ed8] ;  /* 0x001ed800010c7983 */ /* 0x000ee20000300800 */
[----:B------:R-:W-:-:S05]  /*74d00*/  LEA.HI.X.SX32 R69, R5, R3, 0x2, P6 ;  /* 0x0000000305457211 */ /* 0x000fca00030f16ff */
[----:B------:R2:W-:Y:S01]  /*74d10*/  @P1 STG.E desc[UR60][R68.64], R78 ;  /* 0x0000004e44001986 */ /* 0x0005e2000c10193c */
        /* <DEDUP_REMOVED lines=9> */
[C-C-:B--2---:R-:W-:Y:S01]  /*74db0*/  IMAD.IADD R65, R5.reuse, 0x1, R4.reuse ;  /* 0x0000000105417824 */ /* 0x144fe200078e0204 */
[-C--:B------:R-:W-:Y:S01]  /*74dc0*/  LEA R6, P5, R5, R2.reuse, 0x2 ;  /* 0x0000000205067211 */ /* 0x080fe200078a10ff */
[----:B------:R-:W2:Y:S02]  /*74dd0*/  LDL.LU R82, [R1+0x408] ;  /* 0x0004080001527983 */ /* 0x000ea40000300800 */
[----:B------:R-:W-:Y:S02]  /*74de0*/  IMAD.IADD R0, R65, 0x1, R4 ;  /* 0x0000000141007824 */ /* 0x000fe400078e0204 */
[----:B------:R-:W2:Y:S01]  /*74df0*/  LDL.LU R80, [R1+0x41c] ;  /* 0x00041c0001507983 */ /* 0x000ea20000300800 */
[----:B------:R-:W-:Y:S01]  /*74e00*/  LEA.HI.X.SX32 R7, R5, R3, 0x2, P5 ;  /* 0x0000000305077211 */ /* 0x000fe200028f16ff */
[----:B------:R-:W1:Y:S01]  /*74e10*/  LDC R71, c[0x0][0x22c] ;  /* 0x00008b00ff477b82 */ /* 0x000e620000000800 */
[-C--:B------:R-:W-:Y:S01]  /*74e20*/  LEA R64, P6, R65, R2.reuse, 0x2 ;  /* 0x0000000241407211 */ /* 0x080fe200078c10ff */
[----:B------:R-:W2:Y:S01]  /*74e30*/  LDL.LU R79, [R1+0x40c] ;  /* 0x00040c00014f7983 */ /* 0x000ea20000300800 */
[----:B------:R-:W-:-:S03]  /*74e40*/  LEA R66, P5, R0, R2, 0x2 ;  /* 0x0000000200427211 */ /* 0x000fc600078a10ff */
[----:B------:R-:W2:Y:S01]  /*74e50*/  LDL.LU R78, [R1+0x20] ;  /* 0x00002000014e7983 */ /* 0x000ea20000300800 */
[-C--:B------:R-:W-:Y:S01]  /*74e60*/  LEA.HI.X.SX32 R65, R65, R3.reuse, 0x2, P6 ;  /* 0x0000000341417211 */ /* 0x080fe200030f16ff */
[----:B------:R-:W1:Y:S02]  /*74e70*/  LDC R70, c[0x0][0x22c] ;  /* 0x00008b00ff467b82 */ /* 0x000e640000000800 */
[----:B------:R-:W2:Y:S01]  /*74e80*/  LDL.LU R11, [R1+0x1eec] ;  /* 0x001eec00010b7983 */ /* 0x000ea20000300800 */
[C---:B------:R-:W-:Y:S01]  /*74e90*/  LEA.HI.X.SX32 R67, R0.reuse, R3, 0x2, P5 ;  /* 0x0000000300437211 */ /* 0x040fe200028f16ff */
[----:B------:R-:W-:Y:S02]  /*74ea0*/  IMAD.IADD R5, R0, 0x1, R4 ;  /* 0x0000000100057824 */ /* 0x000fe400078e0204 */
[----:B----4-:R4:W-:Y:S04]  /*74eb0*/  @P4 STG.E desc[UR60][R6.64], R86 ;  /* 0x0000005606004986 */ /* 0x0109e8000c10193c */
[----:B------:R4:W-:Y:S01]  /*74ec0*/  @P3 STG.E desc[UR60][R64.64], R84 ;  /* 0x0000005440003986 */ /* 0x0009e2000c10193c */
[----:B------:R-:W-:-:S03]  /*74ed0*/  LEA R68, P6, R5, R2, 0x2 ;  /* 0x0000000205447211 */ /* 0x000fc600078c10ff */
[----:B------:R2:W-:Y:S04]  /*74ee0*/  @P2 STG.E desc[UR60][R66.64], R83 ;  /* 0x0000005342002986 */ /* 0x0005e8000c10193c */
[----:B------:R-:W2:Y:S01]  /*74ef0*/  LDL.LU R10, [R1+0x1ee8] ;  /* 0x001ee800010a7983 */ /* 0x000ea20000300800 */
[----:B------:R-:W-:-:S05]  /*74f00*/  LEA.HI.X.SX32 R69, R5, R3, 0x2, P6 ;  /* 0x0000000305457211 */ /* 0x000fca00030f16ff */
[----:B---3--:R3:W-:Y:S01]  /*74f10*/  @P1 STG.E desc[UR60][R68.64], R81 ;  /* 0x0000005144001986 */ /* 0x0087e2000c10193c */
[----:B-1----:R-:W-:-:S03]  /*74f20*/  ISETP.LT.AND P2, PT, R9, R72, !P0 ;  /* 0x000000480900720c */ /* 0x002fc60004741270 */
[----:B------:R-:W3:Y:S01]  /*74f30*/  LDL.LU R9, [R1+0x1ef0] ;  /* 0x001ef00001097983 */ /* 0x000ee20000300800 */
[----:B------:R-:W-:Y:S01]  /*74f40*/  ISETP.LT.AND P4, PT, R13, R71, !P0 ;  /* 0x000000470d00720c */ /* 0x000fe20004781270 */
[----:B------:R-:W-:Y:S01]  /*74f50*/  IMAD.IADD R5, R5, 0x1, R4 ;  /* 0x0000000105057824 */ /* 0x000fe200078e0204 */
[----:B------:R-:W1:Y:S01]  /*74f60*/  LDC R71, c[0x0][0x22c] ;  /* 0x00008b00ff477b82 */ /* 0x000e620000000800 */
[----:B------:R-:W-:-:S07]  /*74f70*/  ISETP.LT.AND P1, PT, R8, R73, !P0 ;  /* 0x000000490800720c */ /* 0x000fce0004721270 */
[----:B------:R-:W3:Y:S01]  /*74f80*/  LDC R72, c[0x0][0x22c] ;  /* 0x00008b00ff487b82 */ /* 0x000ee20000000800 */
[----:B------:R-:W3:Y:S01]  /*74f90*/  LDL.LU R8, [R1+0x1ef4] ;  /* 0x001ef40001087983 */ /* 0x000ee20000300800 */
[----:B------:R-:W-:Y:S02]  /*74fa0*/  ISETP.LT.AND P3, PT, R12, R70, !P0 ;  /* 0x000000460c00720c */ /* 0x000fe40004761270 */
[C---:B----4-:R-:W-:Y:S01]  /*74fb0*/  LEA R6, P5, R5.reuse, R2, 0x2 ;  /* 0x0000000205067211 */ /* 0x050fe200078a10ff */
[C---:B------:R-:W-:Y:S01]  /*74fc0*/  IMAD.IADD R65, R5.reuse, 0x1, R4 ;  /* 0x0000000105417824 */ /* 0x040fe200078e0204 */
[----:B------:R-:W4:Y:S02]  /*74fd0*/  LDL.LU R86, [R1+0x10] ;  /* 0x0000100001567983 */ /* 0x000f240000300800 */
[----:B------:R-:W3:Y:S01]  /*74fe0*/  LDC R70, c[0x0][0x22c] ;  /* 0x00008b00ff467b82 */ /* 0x000ee20000000800 */
[----:B------:R-:W-:Y:S01]  /*74ff0*/  LEA.HI.X.SX32 R7, R5, R3, 0x2, P5 ;  /* 0x0000000305077211 */ /* 0x000fe200028f16ff */
[----:B------:R-:W4:Y:S01]  /*75000*/  LDL.LU R84, [R1+0x24] ;  /* 0x0000240001547983 */ /* 0x000f220000300800 */
[----:B------:R-:W-:-:S02]  /*75010*/  IADD3 R0, R65, R4, RZ ;  /* 0x0000000441007210 */ /* 0x000fc40007ffe0ff */
[-C--:B------:R-:W-:Y:S01]  /*75020*/  LEA R64, P6, R65, R2.reuse, 0x2 ;  /* 0x0000000241407211 */ /* 0x080fe200078c10ff */
[----:B--2---:R-:W-:Y:S02]  /*75030*/  @P4 STG.E desc[UR60][R6.64], R82 ;  /* 0x0000005206004986 */ /* 0x004fe4000c10193c */
[----:B------:R-:W2:Y:S02]  /*75040*/  LDC R73, c[0x0][0x22c] ;  /* 0x00008b00ff497b82 */ /* 0x000ea40000000800 */
[----:B------:R-:W4:Y:S01]  /*75050*/  LDL.LU R83, [R1+0x14] ;  /* 0x0000140001537983 */ /* 0x000f220000300800 */
[CC--:B------:R-:W-:Y:S02]  /*75060*/  LEA R66, P5, R0.reuse, R2.reuse, 0x2 ;  /* 0x0000000200427211 */ /* 0x0c0fe400078a10ff */
[----:B-1----:R-:W-:Y:S01]  /*75070*/  ISETP.LT.AND P4, PT, R11, R71, !P0 ;  /* 0x000000470b00720c */ /* 0x002fe20004781270 */
[----:B---3--:R-:W3:Y:S01]  /*75080*/  LDL.LU R81, [R1+0x28] ;  /* 0x0000280001517983 */ /* 0x008ee20000300800 */
[-C--:B------:R-:W-:Y:S01]  /*75090*/  LEA.HI.X.SX32 R65, R65, R3.reuse, 0x2, P6 ;  /* 0x0000000341417211 */ /* 0x080fe200030f16ff */
[C---:B------:R-:W-:Y:S01]  /*750a0*/  IMAD.IADD R5, R0.reuse, 0x1, R4 ;  /* 0x0000000100057824 */ /* 0x040fe200078e0204 */
[----:B------:R-:W-:Y:S01]  /*750b0*/  LEA.HI.X.SX32 R67, R0, R3, 0x2, P5 ;  /* 0x0000000300437211 */ /* 0x000fe200028f16ff */
[----:B------:R-:W3:Y:S01]  /*750c0*/  LDL.LU R11, [R1+0x1efc] ;  /* 0x001efc00010b7983 */ /* 0x000ee20000300800 */
[----:B------:R-:W3:Y:S03]  /*750d0*/  LDC R71, c[0x0][0x22c] ;  /* 0x00008b00ff477b82 */ /* 0x000ee60000000800 */
[----:B------:R1:W-:Y:S01]  /*750e0*/  @P3 STG.E desc[UR60][R64.64], R80 ;  /* 0x0000005040003986 */ /* 0x0003e2000c10193c */
[----:B------:R-:W-:-:S03]  /*750f0*/  LEA R68, P6, R5, R2, 0x2 ;  /* 0x0000000205447211 */ /* 0x000fc600078c10ff */
[----:B------:R1:W-:Y:S01]  /*75100*/  @P2 STG.E desc[UR60][R66.64], R79 ;  /* 0x0000004f42002986 */ /* 0x0003e2000c10193c */
[----:B------:R-:W-:-:S03]  /*75110*/  ISETP.LT.AND P3, PT, R10, R70, !P0 ;  /* 0x000000460a00720c */ /* 0x000fc60004761270 */
[----:B------:R-:W3:Y:S01]  /*75120*/  LDL.LU R10, [R1+0x1ef8] ;  /* 0x001ef800010a7983 */ /* 0x000ee20000300800 */
[----:B------:R-:W-:Y:S01]  /*75130*/  LEA.HI.X.SX32 R69, R5, R3, 0x2, P6 ;  /* 0x0000000305457211 */ /* 0x000fe200030f16ff */
[----:B------:R-:W3:Y:S04]  /*75140*/  LDC R70, c[0x0][0x22c] ;  /* 0x00008b00ff467b82 */ /* 0x000ee80000000800 */
[----:B------:R1:W-:Y:S01]  /*75150*/  @P1 STG.E desc[UR60][R68.64], R78 ;  /* 0x0000004e44001986 */ /* 0x0003e2000c10193c */
[----:B------:R-:W-:-:S03]  /*75160*/  ISETP.LT.AND P2, PT, R9, R72, !P0 ;  /* 0x000000480900720c */ /* 0x000fc60004741270 */
[----:B------:R-:W3:Y:S01]  /*75170*/  LDL.LU R9, [R1+0x1f00] ;  /* 0x001f000001097983 */ /* 0x000ee20000300800 */
[--C-:B------:R-:W-:Y:S01]  /*75180*/  IMAD.IADD R5, R5, 0x1, R4.reuse ;  /* 0x0000000105057824 */ /* 0x100fe200078e0204 */
[----:B------:R-:W3:Y:S01]  /*75190*/  LDC R72, c[0x0][0x22c] ;  /* 0x00008b00ff487b82 */ /* 0x000ee20000000800 */
[----:B--2---:R-:W-:Y:S02]  /*751a0*/  ISETP.LT.AND P1, PT, R8, R73, !P0 ;  /* 0x000000490800720c */ /* 0x004fe40004721270 */
[----:B------:R-:W2:Y:S01]  /*751b0*/  LDL.LU R8, [R1+0x1f04] ;  /* 0x001f040001087983 */ /* 0x000ea20000300800 */
[C---:B-1----:R-:W-:Y:S01]  /*751c0*/  IMAD.IADD R65, R5.reuse, 0x1, R4 ;  /* 0x0000000105417824 */ /* 0x042fe200078e0204 */
[----:B------:R-:W-:-:S03]  /*751d0*/  LEA R6, P5, R5, R2, 0x2 ;  /* 0x0000000205067211 */ /* 0x000fc600078a10ff */
[----:B------:R-:W2:Y:S01]  /*751e0*/  LDC R73, c[0x0][0x22c] ;  /* 0x00008b00ff497b82 */ /* 0x000ea20000000800 */
[----:B------:R-:W2:Y:S04]  /*751f0*/  LDL.LU R82, [R1+0x18] ;  /* 0x0000180001527983 */ /* 0x000ea80000300800 */
[----:B------:R-:W2:Y:S04]  /*75200*/  LDL.LU R80, [R1+0x2c] ;  /* 0x00002c0001507983 */ /* 0x000ea80000300800 */
[----:B------:R-:W2:Y:S01]  /*75210*/  LDL.LU R79, [R1+0x1c] ;  /* 0x00001c00014f7983 */ /* 0x000ea20000300800 */
[----:B------:R-:W-:Y:S01]  /*75220*/  IMAD.IADD R0, R65, 0x1, R4 ;  /* 0x0000000141007824 */ /* 0x000fe200078e0204 */
[----:B------:R-:W-:-:S02]  /*75230*/  LEA.HI.X.SX32 R7, R5, R3, 0x2, P5 ;  /* 0x0000000305077211 */ /* 0x000fc400028f16ff */
[CC--:B------:R-:W-:Y:S01]  /*75240*/  LEA R64, P6, R65.reuse, R2.reuse, 0x2 ;  /* 0x0000000241407211 */ /* 0x0c0fe200078c10ff */
[C-C-:B------:R-:W-:Y:S01]  /*75250*/  IMAD.IADD R5, R0.reuse, 0x1, R4.reuse ;  /* 0x0000000100057824 */ /* 0x140fe200078e0204 */
[----:B------:R-:W2:Y:S02]  /*75260*/  LDL.LU R78, [R1] ;  /* 0x00000000014e7983 */ /* 0x000ea40000300800 */
[----:B------:R-:W-:Y:S02]  /*75270*/  LEA.HI.X.SX32 R65, R65, R3, 0x2, P6 ;  /* 0x0000000341417211 */ /* 0x000fe400030f16ff */
[-C--:B------:R-:W-:Y:S01]  /*75280*/  LEA R68, P6, R5, R2.reuse, 0x2 ;  /* 0x0000000205447211 */ /* 0x080fe200078c10ff */
[----:B----4-:R1:W-:Y:S01]  /*75290*/  @P4 STG.E desc[UR60][R6.64], R86 ;  /* 0x0000005606004986 */ /* 0x0103e2000c10193c */
[----:B---3--:R-:W-:Y:S02]  /*752a0*/  ISETP.LT.AND P4, PT, R11, R71, !P0 ;  /* 0x000000470b00720c */ /* 0x008fe40004781270 */
[CC--:B------:R-:W-:Y:S01]  /*752b0*/  LEA.HI.X.SX32 R69, R5.reuse, R3.reuse, 0x2, P6 ;  /* 0x0000000305457211 */ /* 0x0c0fe200030f16ff */
[----:B------:R-:W3:Y:S01]  /*752c0*/  LDL.LU R12, [R1+0x1f0c] ;  /* 0x001f0c00010c7983 */ /* 0x000ee20000300800 */
[----:B------:R-:W-:Y:S01]  /*752d0*/  IMAD.IADD R5, R5, 0x1, R4 ;  /* 0x0000000105057824 */ /* 0x000fe200078e0204 */
[C---:B------:R-:W-:Y:S01]  /*752e0*/  LEA R66, P5, R0.reuse, R2, 0x2 ;  /* 0x0000000200427211 */ /* 0x040fe200078a10ff */
[----:B------:R-:W3:Y:S01]  /*752f0*/  LDC R71, c[0x0][0x22c] ;  /* 0x00008b00ff477b82 */ /* 0x000ee20000000800 */
[----:B------:R-:W4:Y:S02]  /*75300*/  LDL.LU R11, [R1+0x1f08] ;  /* 0x001f0800010b7983 */ /* 0x000f240000300800 */
[----:B------:R-:W-:-:S02]  /*75310*/  LEA.HI.X.SX32 R67, R0, R3, 0x2, P5 ;  /* 0x0000000300437211 */ /* 0x000fc400028f16ff */
[----:B------:R1:W-:Y:S02]  /*75320*/  @P3 STG.E desc[UR60][R64.64], R84 ;  /* 0x0000005440003986 */ /* 0x0003e4000c10193c */
[C---:B-1----:R-:W-:Y:S02]  /*75330*/  LEA R6, P5, R5.reuse, R2, 0x2 ;  /* 0x0000000205067211 */ /* 0x042fe400078a10ff */
[----:B------:R-:W-:Y:S01]  /*75340*/  ISETP.LT.AND P3, PT, R10, R70, !P0 ;  /* 0x000000460a00720c */ /* 0x000fe20004761270 */
[----:B------:R1:W-:Y:S01]  /*75350*/  @P2 STG.E desc[UR60][R66.64], R83 ;  /* 0x0000005342002986 */ /* 0x0003e2000c10193c */
[----:B------:R-:W-:-:S03]  /*75360*/  IADD3 R65, R5, R4, RZ ;  /* 0x0000000405417210 */ /* 0x000fc60007ffe0ff */
[----:B------:R-:W4:Y:S01]  /*75370*/  LDL.LU R10, [R1+0x1f10] ;  /* 0x001f1000010a7983 */ /* 0x000f220000300800 */
[----:B------:R-:W-:Y:S01]  /*75380*/  LEA.HI.X.SX32 R7, R5, R3, 0x2, P5 ;  /* 0x0000000305077211 */ /* 0x000fe200028f16ff */
[----:B------:R-:W4:Y:S01]  /*75390*/  LDC R70, c[0x0][0x22c] ;  /* 0x00008b00ff467b82 */ /* 0x000f220000000800 */
[C---:B------:R-:W-:Y:S01]  /*753a0*/  IMAD.IADD R0, R65.reuse, 0x1, R4 ;  /* 0x0000000141007824 */ /* 0x040fe200078e0204 */
[----:B------:R-:W-:-:S04]  /*753b0*/  LEA R64, P6, R65, R2, 0x2 ;  /* 0x0000000241407211 */ /* 0x000fc800078c10ff */
[C---:B-1----:R-:W-:Y:S02]  /*753c0*/  LEA R66, P5, R0.reuse, R2, 0x2 ;  /* 0x0000000200427211 */ /* 0x042fe400078a10ff */
[-C--:B------:R-:W-:Y:S02]  /*753d0*/  LEA.HI.X.SX32 R65, R65, R3.reuse, 0x2, P6 ;  /* 0x0000000341417211 */ /* 0x080fe400030f16ff */
[C---:B------:R-:W-:Y:S01]  /*753e0*/  LEA.HI.X.SX32 R67, R0.reuse, R3, 0x2, P5 ;  /* 0x0000000300437211 */ /* 0x040fe200028f16ff */
[----:B------:R1:W-:Y:S01]  /*753f0*/  @P1 STG.E desc[UR60][R68.64], R81 ;  /* 0x0000005144001986 */ /* 0x0003e2000c10193c */
[----:B------:R-:W-:Y:S01]  /*75400*/  ISETP.LT.AND P2, PT, R9, R72, !P0 ;  /* 0x000000480900720c */ /* 0x000fe20004741270 */
[----:B------:R-:W-:Y:S02]  /*75410*/  IMAD.IADD R5, R0, 0x1, R4 ;  /* 0x0000000100057824 */ /* 0x000fe400078e0204 */
[----:B------:R-:W4:Y:S01]  /*75420*/  LDL.LU R9, [R1+0x1f14] ;  /* 0x001f140001097983 */ /* 0x000f220000300800 */
[----:B------:R-:W4:Y:S08]  /*75430*/  LDC R72, c[0x0][0x22c] ;  /* 0x00008b00ff487b82 */ /* 0x000f300000000800 */
[----:B-1----:R-:W1:Y:S01]  /*75440*/  LDC R81, c[0x0][0x22c] ;  /* 0x00008b00ff517b82 */ /* 0x002e620000000800 */
[----:B--2---:R-:W-:-:S07]  /*75450*/  ISETP.LT.AND P1, PT, R8, R73, !P0 ;  /* 0x000000490800720c */ /* 0x004fce0004721270 */
[----:B------:R-:W2:Y:S01]  /*75460*/  LDC R73, c[0x0][0x22c] ;  /* 0x00008b00ff497b82 */ /* 0x000ea20000000800 */
[----:B------:R3:W-:Y:S04]  /*75470*/  @P4 STG.E desc[UR60][R6.64], R82 ;  /* 0x0000005206004986 */ /* 0x0007e8000c10193c */
[----:B------:R3:W-:Y:S04]  /*75480*/  @P3 STG.E desc[UR60][R64.64], R80 ;  /* 0x0000005040003986 */ /* 0x0007e8000c10193c */
[----:B------:R3:W-:Y:S01]  /*75490*/  @P2 STG.E desc[UR60][R66.64], R79 ;  /* 0x0000004f42002986 */ /* 0x0007e2000c10193c */
[----:B------:R-:W-:Y:S01]  /*754a0*/  LEA R68, P6, R5, R2, 0x2 ;  /* 0x0000000205447211 */ /* 0x000fe200078c10ff */
[----:B---3--:R-:W3:Y:S02]  /*754b0*/  LDC R82, c[0x0][0x22c] ;  /* 0x00008b00ff527b82 */ /* 0x008ee40000000800 */
[----:B------:R-:W3:Y:S04]  /*754c0*/  LDL.LU R80, [R1+0x4] ;  /* 0x0000040001507983 */ /* 0x000ee80000300800 */
[----:B------:R-:W3:Y:S04]  /*754d0*/  LDL.LU R79, [R1+0x8] ;  /* 0x00000800014f7983 */ /* 0x000ee80000300800 */
[----:B------:R-:W3:Y:S01]  /*754e0*/  LDL.LU R8, [R1+0x1f1c] ;  /* 0x001f1c0001087983 */ /* 0x000ee20000300800 */
[----:B------:R-:W-:-:S02]  /*754f0*/  ISETP.LT.AND P4, PT, R12, R71, !P0 ;  /* 0x000000470c00720c */ /* 0x000fc40004781270 */
[----:B----4-:R-:W-:Y:S01]  /*75500*/  ISETP.LT.AND P3, PT, R11, R70, !P0 ;  /* 0x000000460b00720c */ /* 0x010fe20004761270 */
[----:B------:R-:W4:Y:S01]  /*75510*/  LDL.LU R12, [R1+0x1f18] ;  /* 0x001f1800010c7983 */ /* 0x000f220000300800 */
[----:B------:R-:W3:Y:S03]  /*75520*/  LDC R71, c[0x0][0x22c] ;  /* 0x00008b00ff477b82 */ /* 0x000ee60000000800 */
[----:B------:R-:W4:Y:S01]  /*75530*/  LDL.LU R11, [R1+0x1f20] ;  /* 0x001f2000010b7983 */ /* 0x000f220000300800 */
[C---:B------:R-:W-:Y:S01]  /*75540*/  LEA.HI.X.SX32 R69, R5.reuse, R3, 0x2, P6 ;  /* 0x0000000305457211 */ /* 0x040fe200030f16ff */
[----:B------:R-:W-:-:S03]  /*75550*/  IMAD.IADD R5, R5, 0x1, R4 ;  /* 0x0000000105057824 */ /* 0x000fc600078e0204 */
[----:B------:R-:W1:Y:S02]  /*75560*/  LDC R70, c[0x0][0x22c] ;  /* 0x00008b00ff467b82 */ /* 0x000e640000000800 */
[C---:B------:R-:W-:Y:S01]  /*75570*/  LEA R6, P5, R5.reuse, R2, 0x2 ;  /* 0x0000000205067211 */ /* 0x040fe200078a10ff */
[----:B------:R2:W-:Y:S03]  /*75580*/  @P1 STG.E desc[UR60][R68.64], R78 ;  /* 0x0000004e44001986 */ /* 0x0005e6000c10193c */
[C---:B------:R-:W-:Y:S02]  /*75590*/  LEA.HI.X.SX32 R7, R5.reuse, R3, 0x2, P5 ;  /* 0x0000000305077211 */ /* 0x040fe400028f16ff */
[----:B------:R-:W-:Y:S02]  /*755a0*/  ISETP.LT.AND P2, PT, R10, R72, !P0 ;  /* 0x000000480a00720c */ /* 0x000fe40004741270 */
[----:B------:R-:W4:Y:S01]  /*755b0*/  LDL.LU R10, [R1+0x1f24] ;  /* 0x001f2400010a7983 */ /* 0x000f220000300800 */
[----:B------:R-:W4:Y:S03]  /*755c0*/  LDC R72, c[0x0][0x22c] ;  /* 0x00008b00ff487b82 */ /* 0x000f260000000800 */
[----:B------:R1:W-:Y:S04]  /*755d0*/  @P4 STG.E desc[UR60][R6.64], R248 ;  /* 0x000000f806004986 */ /* 0x0003e8000c10193c */
[----:B--2---:R-:W2:Y:S01]  /*755e0*/  LDL.LU R78, [R1+0xc] ;  /* 0x00000c00014e7983 */ /* 0x004ea20000300800 */
[--C-:B------:R-:W-:Y:S01]  /*755f0*/  IMAD.IADD R65, R5, 0x1, R4.reuse ;  /* 0x0000000105417824 */ /* 0x100fe200078e0204 */
[----:B------:R-:W-:Y:S01]  /*75600*/  ISETP.LT.AND P1, PT, R9, R73, !P0 ;  /* 0x000000490900720c */ /* 0x000fe20004721270 */
[----:B-1----:R-:W1:Y:S01]  /*75610*/  LDC R248, c[0x0][0x248] ;  /* 0x00009200fff87b82 */ /* 0x002e620000000800 */
[----:B------:R-:W2:Y:S04]  /*75620*/  LDL.LU R9, [R1+0x1f2c] ;  /* 0x001f2c0001097983 */ /* 0x000ea80000300800 */
[----:B------:R-:W2:Y:S01]  /*75630*/  LDL.LU R13, [R1+0x1f28] ;  /* 0x001f2800010d7983 */ /* 0x000ea20000300800 */
[----:B---3--:R-:W-:Y:S01]  /*75640*/  ISETP.LT.AND P4, PT, R8, R71, !P0 ;  /* 0x000000470800720c */ /* 0x008fe20004781270 */
[----:B------:R-:W-:-:S02]  /*75650*/  IMAD.IADD R0, R65, 0x1, R4 ;  /* 0x0000000141007824 */ /* 0x000fc400078e0204 */
[----:B------:R-:W3:Y:S01]  /*75660*/  LDL.LU R8, [R1+0x1f30] ;  /* 0x001f300001087983 */ /* 0x000ee20000300800 */
[CC--:B------:R-:W-:Y:S01]  /*75670*/  LEA R64, P6, R65.reuse, R2.reuse, 0x2 ;  /* 0x0000000241407211 */ /* 0x0c0fe200078c10ff */
[----:B------:R-:W1:Y:S01]  /*75680*/  LDC R73, c[0x0][0x22c] ;  /* 0x00008b00ff497b82 */ /* 0x000e620000000800 */
[C---:B------:R-:W-:Y:S01]  /*75690*/  IMAD.IADD R5, R0.reuse, 0x1, R4 ;  /* 0x0000000100057824 */ /* 0x040fe200078e0204 */
[CC--:B------:R-:W-:Y:S02]  /*756a0*/  LEA R66, P5, R0.reuse, R2.reuse, 0x2 ;  /* 0x0000000200427211 */ /* 0x0c0fe400078a10ff */
[-C--:B------:R-:W-:Y:S02]  /*756b0*/  LEA.HI.X.SX32 R65, R65, R3.reuse, 0x2, P6 ;  /* 0x0000000341417211 */ /* 0x080fe400030f16ff */
[-C--:B------:R-:W-:Y:S02]  /*756c0*/  LEA.HI.X.SX32 R67, R0, R3.reuse, 0x2, P5 ;  /* 0x0000000300437211 */ /* 0x080fe400028f16ff */
[C---:B------:R-:W-:Y:S01]  /*756d0*/  LEA R68, P6, R5.reuse, R2, 0x2 ;  /* 0x0000000205447211 */ /* 0x040fe200078c10ff */
[----:B------:R4:W-:Y:S01]  /*756e0*/  @P3 STG.E desc[UR60][R64.64], R80 ;  /* 0x0000005040003986 */ /* 0x0009e2000c10193c */
[----:B------:R-:W2:Y:S02]  /*756f0*/  LDC R71, c[0x0][0x22c] ;  /* 0x00008b00ff477b82 */ /* 0x000ea40000000800 */
[----:B------:R-:W-:Y:S01]  /*75700*/  LEA.HI.X.SX32 R69, R5, R3, 0x2, P6 ;  /* 0x0000000305457211 */ /* 0x000fe200030f16ff */
[----:B------:R4:W-:Y:S02]  /*75710*/  @P2 STG.E desc[UR60][R66.64], R249 ;  /* 0x000000f942002986 */ /* 0x0009e4000c10193c */
[----:B----4-:R-:W-:-:S02]  /*75720*/  ISETP.LT.AND P2, PT, R11, R72, !P0 ;  /* 0x000000480b00720c */ /* 0x010fc40004741270 */
[----:B------:R-:W-:Y:S01]  /*75730*/  IADD3 R5, R5, R4, RZ ;  /* 0x0000000405057210 */ /* 0x000fe20007ffe0ff */
[----:B------:R-:W4:Y:S01]  /*75740*/  LDL.LU R11, [R1+0x1f34] ;  /* 0x001f3400010b7983 */ /* 0x000f220000300800 */
[----:B------:R-:W3:Y:S03]  /*75750*/  LDC R72, c[0x0][0x22c] ;  /* 0x00008b00ff487b82 */ /* 0x000ee60000000800 */
[C-C-:B------:R-:W-:Y:S01]  /*75760*/  IMAD.IADD R65, R5.reuse, 0x1, R4.reuse ;  /* 0x0000000105417824 */ /* 0x140fe200078e0204 */
[----:B------:R-:W-:Y:S02]  /*75770*/  ISETP.LT.AND P3, PT, R12, R70, !P0 ;  /* 0x000000460c00720c */ /* 0x000fe40004761270 */
[-C--:B------:R-:W-:Y:S01]  /*75780*/  LEA R6, P5, R5, R2.reuse, 0x2 ;  /* 0x0000000205067211 */ /* 0x080fe200078a10ff */
[C---:B------:R-:W-:Y:S01]  /*75790*/  IMAD.IADD R0, R65.reuse, 0x1, R4 ;  /* 0x0000000141007824 */ /* 0x040fe200078e0204 */
[-C--:B------:R-:W-:Y:S01]  /*757a0*/  LEA R64, P6, R65, R2.reuse, 0x2 ;  /* 0x0000000241407211 */ /* 0x080fe200078c10ff */
[----:B------:R-:W-:Y:S01]  /*757b0*/  @P1 STG.E desc[UR60][R68.64], R79 ;  /* 0x0000004f44001986 */ /* 0x000fe2000c10193c */
[----:B------:R-:W-:Y:S01]  /*757c0*/  LEA.HI.X.SX32 R7, R5, R3, 0x2, P5 ;  /* 0x0000000305077211 */ /* 0x000fe200028f16ff */
[----:B------:R-:W4:Y:S01]  /*757d0*/  LDC R70, c[0x0][0x22c] ;  /* 0x00008b00ff467b82 */ /* 0x000f220000000800 */
[----:B------:R-:W-:-:S02]  /*757e0*/  LEA R66, P5, R0, R2, 0x2 ;  /* 0x0000000200427211 */ /* 0x000fc400078a10ff */
[-C--:B------:R-:W-:Y:S02]  /*757f0*/  LEA.HI.X.SX32 R65, R65, R3.reuse, 0x2, P6 ;  /* 0x0000000341417211 */ /* 0x080fe400030f16ff */
[----:B------:R-:W-:Y:S01]  /*75800*/  LEA.HI.X.SX32 R67, R0, R3, 0x2, P5 ;  /* 0x0000000300437211 */ /* 0x000fe200028f16ff */
[----:B------:R2:W-:Y:S01]  /*75810*/  @P4 STG.E desc[UR60][R6.64], R250 ;  /* 0x000000fa06004986 */ /* 0x0005e2000c10193c */
[----:B-1----:R-:W-:Y:S01]  /*75820*/  ISETP.LT.AND P1, PT, R10, R73, !P0 ;  /* 0x000000490a00720c */ /* 0x002fe20004721270 */
[----:B------:R-:W1:Y:S02]  /*75830*/  LDC R80, c[0x0][0x22c] ;  /* 0x00008b00ff507b82 */ /* 0x000e640000000800 */
[----:B------:R-:W4:Y:S04]  /*75840*/  LDL.LU R10, [R1+0x1f3c] ;  /* 0x001f3c00010a7983 */ /* 0x000f280000300800 */
[----:B--2---:R-:W-:Y:S02]  /*75850*/  @P3 STG.E desc[UR60][R64.64], R78 ;  /* 0x0000004e40003986 */ /* 0x004fe4000c10193c */
[----:B------:R-:W4:Y:S02]  /*75860*/  LDC R73, c[0x0][0x22c] ;  /* 0x00008b00ff497b82 */ /* 0x000f240000000800 */
[----:B------:R-:W2:Y:S04]  /*75870*/  LDL.LU R12, [R1+0x1f38] ;  /* 0x001f3800010c7983 */ /* 0x000ea80000300800 */
[----:B------:R1:W-:Y:S01]  /*75880*/  @P2 STG.E desc[UR60][R66.64], R251 ;  /* 0x000000fb42002986 */ /* 0x0003e2000c10193c */
[----:B------:R-:W-:Y:S01]  /*75890*/  IMAD.IADD R5, R0, 0x1, R4 ;  /* 0x0000000100057824 */ /* 0x000fe200078e0204 */
[----:B------:R-:W2:Y:S08]  /*758a0*/  LDC R249, c[0x0][0x248] ;  /* 0x00009200fff97b82 */ /* 0x000eb00000000800 */
[----:B------:R-:W2:Y:S08]  /*758b0*/  LDC R250, c[0x0][0x248] ;  /* 0x00009200fffa7b82 */ /* 0x000eb00000000800 */
[----:B-1----:R-:W1:Y:S01]  /*758c0*/  LDC R251, c[0x0][0x248] ;  /* 0x00009200fffb7b82 */ /* 0x002e620000000800 */
[----:B------:R-:W-:-:S02]  /*758d0*/  ISETP.LT.AND P4, PT, R9, R71, !P0 ;  /* 0x000000470900720c */ /* 0x000fc40004781270 */
[----:B------:R-:W2:Y:S01]  /*758e0*/  LDL.LU R9, [R1+0x1f40] ;  /* 0x001f400001097983 */ /* 0x000ea20000300800 */
[----:B---3--:R-:W-:-:S04]  /*758f0*/  ISETP.LT.AND P2, PT, R8, R72, !P0 ;  /* 0x000000480800720c */ /* 0x008fc80004741270 */
[----:B------:R-:W3:Y:S01]  /*75900*/  LDC R71, c[0x0][0x22c] ;  /* 0x00008b00ff477b82 */ /* 0x000ee20000000800 */
[----:B------:R-:W2:Y:S01]  /*75910*/  LDL.LU R8, [R1+0x1f44] ;  /* 0x001f440001087983 */ /* 0x000ea20000300800 */
[----:B------:R-:W-:-:S04]  /*75920*/  LEA R68, P6, R5, R2, 0x2 ;  /* 0x0000000205447211 */ /* 0x000fc800078c10ff */
[C---:B------:R-:W-:Y:S01]  /*75930*/  LEA.HI.X.SX32 R69, R5.reuse, R3, 0x2, P6 ;  /* 0x0000000305457211 */ /* 0x040fe200030f16ff */
[--C-:B------:R-:W-:Y:S01]  /*75940*/  IMAD.IADD R5, R5, 0x1, R4.reuse ;  /* 0x0000000105057824 */ /* 0x100fe200078e0204 */
[----:B------:R-:W1:Y:S03]  /*75950*/  LDC R72, c[0x0][0x22c] ;  /* 0x00008b00ff487b82 */ /* 0x000e660000000800 */
[----:B------:R4:W-:Y:S01]  /*75960*/  @P1 STG.E desc[UR60][R68.64], R244 ;  /* 0x000000f444001986 */ /* 0x0009e2000c10193c */
[--C-:B------:R-:W-:Y:S01]  /*75970*/  IMAD.IADD R65, R5, 0x1, R4.reuse ;  /* 0x0000000105417824 */ /* 0x100fe200078e0204 */
[----:B----4-:R-:W-:Y:S02]  /*75980*/  ISETP.LT.AND P1, PT, R11, R73, !P0 ;  /* 0x000000490b00720c */ /* 0x010fe40004721270 */
[----:B------:R-:W4:Y:S01]  /*75990*/  LDL.LU R11, [R1+0x1f4c] ;  /* 0x001f4c00010b7983 */ /* 0x000f220000300800 */
[----:B------:R-:W1:Y:S01]  /*759a0*/  LDC R73, c[0x0][0x22c] ;  /* 0x00008b00ff497b82 */ /* 0x000e620000000800 */
[----:B------:R-:W-:Y:S01]  /*759b0*/  LEA R6, P5, R5, R2, 0x2 ;  /* 0x0000000205067211 */ /* 0x000fe200078a10ff */
[----:B------:R-:W-:Y:S01]  /*759c0*/  IMAD.IADD R0, R65, 0x1, R4 ;  /* 0x0000000141007824 */ /* 0x000fe200078e0204 */
[----:B------:R-:W-:-:S02]  /*759d0*/  ISETP.LT.AND P3, PT, R13, R70, !P0 ;  /* 0x000000460d00720c */ /* 0x000fc40004761270 */
[-C--:B------:R-:W-:Y:S01]  /*759e0*/  LEA.HI.X.SX32 R7, R5, R3.reuse, 0x2, P5 ;  /* 0x0000000305077211 */ /* 0x080fe200028f16ff */
[----:B------:R-:W4:Y:S01]  /*759f0*/  LDL.LU R13, [R1+0x1f48] ;  /* 0x001f4800010d7983 */ /* 0x000f220000300800 */
[C---:B------:R-:W-:Y:S01]  /*75a00*/  LEA R64, P6, R65.reuse, R2, 0x2 ;  /* 0x0000000241407211 */ /* 0x040fe200078c10ff */
[----:B------:R-:W2:Y:S01]  /*75a10*/  LDC R70, c[0x0][0x22c] ;  /* 0x00008b00ff467b82 */ /* 0x000ea20000000800 */
[C---:B------:R-:W-:Y:S02]  /*75a20*/  IADD3 R5, R0.reuse, R4, RZ ;  /* 0x0000000400057210 */ /* 0x040fe40007ffe0ff */
[CC--:B------:R-:W-:Y:S02]  /*75a30*/  LEA R66, P5, R0.reuse, R2.reuse, 0x2 ;  /* 0x0000000200427211 */ /* 0x0c0fe400078a10ff */
[-C--:B------:R-:W-:Y:S02]  /*75a40*/  LEA.HI.X.SX32 R65, R65, R3.reuse, 0x2, P6 ;  /* 0x0000000341417211 */ /* 0x080fe400030f16ff */
[C---:B------:R-:W-:Y:S01]  /*75a50*/  LEA R68, P6, R5.reuse, R2, 0x2 ;  /* 0x0000000205447211 */ /* 0x040fe200078c10ff */
[----:B------:R-:W4:Y:S01]  /*75a60*/  LDC R244, c[0x0][0x248] ;  /* 0x00009200fff47b82 */ /* 0x000f220000000800 */
[-C--:B------:R-:W-:Y:S01]  /*75a70*/  LEA.HI.X.SX32 R67, R0, R3.reuse, 0x2, P5 ;  /* 0x0000000300437211 */ /* 0x080fe200028f16ff */
[----:B------:R3:W-:Y:S01]  /*75a80*/  @P4 STG.E desc[UR60][R6.64], R240 ;  /* 0x000000f006004986 */ /* 0x0007e2000c10193c */
[----:B------:R-:W-:-:S02]  /*75a90*/  LEA.HI.X.SX32 R69, R5, R3, 0x2, P6 ;  /* 0x0000000305457211 */ /* 0x000fc400030f16ff */
[----:B---3--:R-:W-:Y:S01]  /*75aa0*/  ISETP.LT.AND P4, PT, R10, R71, !P0 ;  /* 0x000000470a00720c */ /* 0x008fe20004781270 */
[----:B------:R-:W-:Y:S02]  /*75ab0*/  @P3 STG.E desc[UR60][R64.64], R245 ;  /* 0x000000f540003986 */ /* 0x000fe4000c10193c */
[----:B------:R-:W4:Y:S02]  /*75ac0*/  LDC R71, c[0x0][0x22c] ;  /* 0x00008b00ff477b82 */ /* 0x000f240000000800 */
[----:B------:R3:W-:Y:S04]  /*75ad0*/  @P2 STG.E desc[UR60][R66.64], R241 ;  /* 0x000000f142002986 */ /* 0x0007e8000c10193c */
[----:B------:R-:W4:Y:S02]  /*75ae0*/  LDL.LU R10, [R1+0x1f50] ;  /* 0x001f5000010a7983 */ /* 0x000f240000300800 */
[----:B------:R-:W4:Y:S02]  /*75af0*/  LDC R240, c[0x0][0x248] ;  /* 0x00009200fff07b82 */ /* 0x000f240000000800 */
[----:B------:R1:W-:Y:S01]  /*75b00*/  @P1 STG.E desc[UR60][R68.64], R246 ;  /* 0x000000f644001986 */ /* 0x0003e2000c10193c */
[----:B------:R-:W-:Y:S01]  /*75b10*/  IMAD.IADD R5, R5, 0x1, R4 ;  /* 0x0000000105057824 */ /* 0x000fe200078e0204 */
[----:B--2---:R-:W-:-:S04]  /*75b20*/  ISETP.LT.AND P3, PT, R12, R70, !P0 ;  /* 0x000000460c00720c */ /* 0x004fc80004761270 */
[----:B---3--:R-:W2:Y:S08]  /*75b30*/  LDC R241, c[0x0][0x248] ;  /* 0x00009200fff17b82 */ /* 0x008eb00000000800 */
[----:B------:R-:W3:Y:S08]  /*75b40*/  LDC R245, c[0x0][0x248] ;  /* 0x00009200fff57b82 */ /* 0x000ef00000000800 */
[----:B-1----:R-:W1:Y:S01]  /*75b50*/  LDC R246, c[0x0][0x248] ;  /* 0x00009200fff67b82 */ /* 0x002e620000000800 */
[----:B------:R-:W-:-:S02]  /*75b60*/  ISETP.LT.AND P2, PT, R9, R72, !P0 ;  /* 0x000000480900720c */ /* 0x000fc40004741270 */
[----:B------:R-:W-:Y:S01]  /*75b70*/  ISETP.LT.AND P1, PT, R8, R73, !P0 ;  /* 0x000000490800720c */ /* 0x000fe20004721270 */
[----:B------:R-:W3:Y:S01]  /*75b80*/  LDL.LU R9, [R1+0x1f54] ;  /* 0x001f540001097983 */ /* 0x000ee20000300800 */
[CC--:B------:R-:W-:Y:S01]  /*75b90*/  LEA R6, P5, R5.reuse, R2.reuse, 0x2 ;  /* 0x0000000205067211 */ /* 0x0c0fe200078a10ff */
[C-C-:B------:R-:W-:Y:S02]  /*75ba0*/  IMAD.IADD R65, R5.reuse, 0x1, R4.reuse ;  /* 0x0000000105417824 */ /* 0x140fe400078e0204 */
[----:B------:R-:W1:Y:S01]  /*75bb0*/  LDC R72, c[0x0][0x22c] ;  /* 0x00008b00ff487b82 */ /* 0x000e620000000800 */
[----:B------:R-:W2:Y:S01]  /*75bc0*/  LDL.LU R8, [R1+0x1f5c] ;  /* 0x001f5c0001087983 */ /* 0x000ea20000300800 */
[-C--:B------:R-:W-:Y:S01]  /*75bd0*/  LEA.HI.X.SX32 R7, R5, R3.reuse, 0x2, P5 ;  /* 0x0000000305077211 */ /* 0x080fe200028f16ff */
[C-C-:B------:R-:W-:Y:S01]  /*75be0*/  IMAD.IADD R0, R65.reuse, 0x1, R4.reuse ;  /* 0x0000000141007824 */ /* 0x140fe200078e0204 */
[C---:B------:R-:W-:Y:S01]  /*75bf0*/  LEA R64, P6, R65.reuse, R2, 0x2 ;  /* 0x0000000241407211 */ /* 0x040fe200078c10ff */
[----:B------:R-:W2:Y:S02]  /*75c00*/  LDL.LU R12, [R1+0x1f58] ;  /* 0x001f5800010c7983 */ /* 0x000ea40000300800 */
[----:B------:R-:W-:Y:S01]  /*75c10*/  IMAD.IADD R5, R0, 0x1, R4 ;  /* 0x0000000100057824 */ /* 0x000fe200078e0204 */
[----:B------:R-:W3:Y:S01]  /*75c20*/  LDC R73, c[0x0][0x22c] ;  /* 0x00008b00ff497b82 */ /* 0x000ee20000000800 */
[----:B------:R4:W-:Y:S01]  /*75c30*/  @P4 STG.E desc[UR60][R6.64], R242 ;  /* 0x000000f206004986 */ /* 0x0009e2000c10193c */
[----:B------:R-:W-:-:S02]  /*75c40*/  LEA.HI.X.SX32 R65, R65, R3, 0x2, P6 ;  /* 0x0000000341417211 */ /* 0x000fc400030f16ff */
[----:B----4-:R-:W-:-:S04]  /*75c50*/  ISETP.LT.AND P4, PT, R11, R71, !P0 ;  /* 0x000000470b00720c */ /* 0x010fc80004781270 */
[----:B------:R-:W4:Y:S01]  /*75c60*/  LDC R70, c[0x0][0x22c] ;  /* 0x00008b00ff467b82 */ /* 0x000f220000000800 */
[----:B------:R-:W2:Y:S01]  /*75c70*/  LDL.LU R11, [R1+0x1f60] ;  /* 0x001f6000010b7983 */ /* 0x000ea20000300800 */
[----:B------:R-:W-:-:S06]  /*75c80*/  LEA R68, P6, R5, R2, 0x2 ;  /* 0x0000000205447211 */ /* 0x000fcc00078c10ff */
[----:B------:R-:W2:Y:S01]  /*75c90*/  LDC R71, c[0x0][0x22c] ;  /* 0x00008b00ff477b82 */ /* 0x000ea20000000800 */
[C---:B------:R-:W-:Y:S01]  /*75ca0*/  LEA.HI.X.SX32 R69, R5.reuse, R3, 0x2, P6 ;  /* 0x0000000305457211 */ /* 0x040fe200030f16ff */
[----:B------:R-:W-:Y:S01]  /*75cb0*/  IMAD.IADD R5, R5, 0x1, R4 ;  /* 0x0000000105057824 */ /* 0x000fe200078e0204 */
[----:B------:R-:W-:-:S04]  /*75cc0*/  LEA R66, P5, R0, R2, 0x2 ;  /* 0x0000000200427211 */ /* 0x000fc800078a10ff */
[-C--:B------:R-:W-:Y:S01]  /*75cd0*/  LEA.HI.X.SX32 R67, R0, R3.reuse, 0x2, P5 ;  /* 0x0000000300437211 */ /* 0x080fe200028f16ff */
[----:B------:R-:W2:Y:S01]  /*75ce0*/  LDC R242, c[0x0][0x248] ;  /* 0x00009200fff27b82 */ /* 0x000ea20000000800 */
[C---:B------:R-:W-:Y:S01]  /*75cf0*/  LEA R6, P5, R5.reuse, R2, 0x2 ;  /* 0x0000000205067211 */ /* 0x040fe200078a10ff */
[----:B------:R1:W-:Y:S03]  /*75d00*/  @P3 STG.E desc[UR60][R64.64], R247 ;  /* 0x000000f740003986 */ /* 0x0003e6000c10193c */
[----:B------:R-:W-:Y:S01]  /*75d10*/  LEA.HI.X.SX32 R7, R5, R3, 0x2, P5 ;  /* 0x0000000305077211 */ /* 0x000fe200028f16ff */
[----:B------:R-:W-:Y:S01]  /*75d20*/  @P2 STG.E desc[UR60][R66.64], R243 ;  /* 0x000000f342002986 */ /* 0x000fe2000c10193c */
[----:B----4-:R-:W-:-:S03]  /*75d30*/  ISETP.LT.AND P3, PT, R13, R70, !P0 ;  /* 0x000000460d00720c */ /* 0x010fc60004761270 */
[----:B------:R-:W-:Y:S01]  /*75d40*/  @P1 STG.E desc[UR60][R68.64], R236 ;  /* 0x000000ec44001986 */ /* 0x000fe2000c10193c */
[----:B------:R-:W4:Y:S01]  /*75d50*/  LDC R70, c[0x0][0x22c] ;  /* 0x00008b00ff467b82 */ /* 0x000f220000000800 */
[----:B-1----:R-:W-:Y:S02]  /*75d60*/  ISETP.LT.AND P2, PT, R10, R72, !P0 ;  /* 0x000000480a00720c */ /* 0x002fe40004741270 */
[----:B------:R1:W-:Y:S04]  /*75d70*/  @P4 STG.E desc[UR60][R6.64], R232 ;  /* 0x000000e806004986 */ /* 0x0003e8000c10193c */
[----:B------:R-:W4:Y:S01]  /*75d80*/  LDL.LU R10, [R1+0x1f64] ;  /* 0x001f6400010a7983 */ /* 0x000f220000300800 */
[----:B------:R-:W4:Y:S01]  /*75d90*/  LDC R72, c[0x0][0x22c] ;  /* 0x00008b00ff487b82 */ /* 0x000f220000000800 */
[----:B------:R-:W-:-:S07]  /*75da0*/  IMAD.IADD R65, R5, 0x1, R4 ;  /* 0x0000000105417824 */ /* 0x000fce00078e0204 */
[----:B-1----:R-:W1:Y:S08]  /*75db0*/  LDC R232, c[0x0][0x248] ;  /* 0x00009200ffe87b82 */ /* 0x002e700000000800 */
[----:B------:R-:W1:Y:S08]  /*75dc0*/  LDC R236, c[0x0][0x248] ;  /* 0x00009200ffec7b82 */ /* 0x000e700000000800 */
[----:B------:R-:W1:Y:S08]  /*75dd0*/  LDC R243, c[0x0][0x248] ;  /* 0x00009200fff37b82 */ /* 0x000e700000000800 */
[----:B------:R-:W1:Y:S01]  /*75de0*/  LDC R247, c[0x0][0x248] ;  /* 0x00009200fff77b82 */ /* 0x000e620000000800 */
[----:B---3--:R-:W-:-:S02]  /*75df0*/  ISETP.LT.AND P1, PT, R9, R73, !P0 ;  /* 0x000000490900720c */ /* 0x008fc40004721270 */
[----:B------:R-:W3:Y:S01]  /*75e00*/  LDL.LU R9, [R1+0x1f6c] ;  /* 0x001f6c0001097983 */ /* 0x000ee20000300800 */
[----:B--2---:R-:W-:-:S04]  /*75e10*/  ISETP.LT.AND P4, PT, R8, R71, !P0 ;  /* 0x000000470800720c */ /* 0x004fc80004781270 */
[----:B------:R-:W2:Y:S01]  /*75e20*/  LDC R73, c[0x0][0x22c] ;  /* 0x00008b00ff497b82 */ /* 0x000ea20000000800 */
[----:B------:R-:W3:Y:S04]  /*75e30*/  LDL.LU R13, [R1+0x1f68] ;  /* 0x001f6800010d7983 */ /* 0x000ee80000300800 */
[----:B------:R-:W3:Y:S01]  /*75e40*/  LDL.LU R8, [R1+0x1f70] ;  /* 0x001f700001087983 */ /* 0x000ee20000300800 */
[C---:B------:R-:W-:Y:S02]  /*75e50*/  IADD3 R0, R65.reuse, R4, RZ ;  /* 0x0000000441007210 */ /* 0x040fe40007ffe0ff */
[CC--:B------:R-:W-:Y:S01]  /*75e60*/  LEA R64, P6, R65.reuse, R2.reuse, 0x2 ;  /* 0x0000000241407211 */ /* 0x0c0fe200078c10ff */
[----:B------:R-:W3:Y:S01]  /*75e70*/  LDC R71, c[0x0][0x22c] ;  /* 0x00008b00ff477b82 */ /* 0x000ee20000000800 */
[C---:B------:R-:W-:Y:S01]  /*75e80*/  LEA R66, P5, R0.reuse, R2, 0x2 ;  /* 0x0000000200427211 */ /* 0x040fe200078a10ff */
[----:B------:R-:W-:Y:S01]  /*75e90*/  IMAD.IADD R5, R0, 0x1, R4 ;  /* 0x0000000100057824 */ /* 0x000fe200078e0204 */
[----:B------:R-:W-:-:S02]  /*75ea0*/  LEA.HI.X.SX32 R65, R65, R3, 0x2, P6 ;  /* 0x0000000341417211 */ /* 0x000fc400030f16ff */
[-C--:B------:R-:W-:Y:S02]  /*75eb0*/  LEA.HI.X.SX32 R67, R0, R3.reuse, 0x2, P5 ;  /* 0x0000000300437211 */ /* 0x080fe400028f16ff */
[C---:B------:R-:W-:Y:S01]  /*75ec0*/  LEA R68, P6, R5.reuse, R2, 0x2 ;  /* 0x0000000205447211 */ /* 0x040fe200078c10ff */
[----:B------:R1:W-:Y:S01]  /*75ed0*/  @P3 STG.E desc[UR60][R64.64], R237 ;  /* 0x000000ed40003986 */ /* 0x0003e2000c10193c */
[----:B----4-:R-:W-:Y:S02]  /*75ee0*/  ISETP.LT.AND P3, PT, R12, R70, !P0 ;  /* 0x000000460c00720c */ /* 0x010fe40004761270 */
[-C--:B------:R-:W-:Y:S01]  /*75ef0*/  LEA.HI.X.SX32 R69, R5, R3.reuse, 0x2, P6 ;  /* 0x0000000305457211 */ /* 0x080fe200030f16ff */
[----:B------:R4:W-:Y:S01]  /*75f00*/  @P2 STG.E desc[UR60][R66.64], R233 ;  /* 0x000000e942002986 */ /* 0x0009e2000c10193c */
[----:B------:R-:W-:Y:S01]  /*75f10*/  ISETP.LT.AND P2, PT, R11, R72, !P0 ;  /* 0x000000480b00720c */ /* 0x000fe20004741270 */
[--C-:B------:R-:W-:Y:S01]  /*75f20*/  IMAD.IADD R5, R5, 0x1, R4.reuse ;  /* 0x0000000105057824 */ /* 0x100fe200078e0204 */
[----:B------:R-:W3:Y:S01]  /*75f30*/  LDC R72, c[0x0][0x22c] ;  /* 0x00008b00ff487b82 */ /* 0x000ee20000000800 */
[----:B------:R-:W3:Y:S02]  /*75f40*/  LDL.LU R12, [R1+0x1f74] ;  /* 0x001f7400010c7983 */ /* 0x000ee40000300800 */
[C-C-:B-1----:R-:W-:Y:S01]  /*75f50*/  IMAD.IADD R65, R5.reuse, 0x1, R4.reuse ;  /* 0x0000000105417824 */ /* 0x142fe200078e0204 */
[-C--:B------:R-:W-:Y:S01]  /*75f60*/  LEA R6, P5, R5, R2.reuse, 0x2 ;  /* 0x0000000205067211 */ /* 0x080fe200078a10ff */
[----:B------:R-:W-:Y:S03]  /*75f70*/  @P1 STG.E desc[UR60][R68.64], R238 ;  /* 0x000000ee44001986 */ /* 0x000fe6000c10193c */
[----:B------:R-:W1:Y:S01]  /*75f80*/  LDC R70, c[0x0][0x22c] ;  /* 0x00008b00ff467b82 */ /* 0x000e620000000800 */
[----:B------:R-:W-:Y:S01]  /*75f90*/  IMAD.IADD R0, R65, 0x1, R4 ;  /* 0x0000000141007824 */ /* 0x000fe200078e0204 */
[----:B------:R-:W-:Y:S01]  /*75fa0*/  LEA.HI.X.SX32 R7, R5, R3, 0x2, P5 ;  /* 0x0000000305077211 */ /* 0x000fe200028f16ff */
[----:B------:R-:W3:Y:S01]  /*75fb0*/  LDL.LU R11, [R1+0x1f7c] ;  /* 0x001f7c00010b7983 */ /* 0x000ee20000300800 */
[----:B------:R-:W-:-:S02]  /*75fc0*/  LEA R64, P6, R65, R2, 0x2 ;  /* 0x0000000241407211 */ /* 0x000fc400078c10ff */
[C---:B----4-:R-:W-:Y:S02]  /*75fd0*/  LEA R66, P5, R0.reuse, R2, 0x2 ;  /* 0x0000000200427211 */ /* 0x050fe400078a10ff */
[-C--:B------:R-:W-:Y:S01]  /*75fe0*/  LEA.HI.X.SX32 R65, R65, R3.reuse, 0x2, P6 ;  /* 0x0000000341417211 */ /* 0x080fe200030f16ff */
[----:B------:R-:W4:Y:S01]  /*75ff0*/  LDC R233, c[0x0][0x248] ;  /* 0x00009200ffe97b82 */ /* 0x000f220000000800 */
[----:B------:R-:W-:Y:S01]  /*76000*/  LEA.HI.X.SX32 R67, R0, R3, 0x2, P5 ;  /* 0x0000000300437211 */ /* 0x000fe200028f16ff */
[----:B------:R2:W-:Y:S04]  /*76010*/  @P4 STG.E desc[UR60][R6.64], R234 ;  /* 0x000000ea06004986 */ /* 0x0005e8000c10193c */
[----:B------:R-:W-:Y:S01]  /*76020*/  @P3 STG.E desc[UR60][R64.64], R239 ;  /* 0x000000ef40003986 */ /* 0x000fe2000c10193c */
[----:B--2---:R-:W-:Y:S01]  /*76030*/  ISETP.LT.AND P1, PT, R10, R73, !P0 ;  /* 0x000000490a00720c */ /* 0x004fe20004721270 */
[----:B------:R-:W2:Y:S02]  /*76040*/  LDC R237, c[0x0][0x248] ;  /* 0x00009200ffed7b82 */ /* 0x000ea40000000800 */
[----:B------:R-:W4:Y:S04]  /*76050*/  LDL.LU R10, [R1+0x1f78] ;  /* 0x001f7800010a7983 */ /* 0x000f280000300800 */
[----:B------:R1:W-:Y:S02]  /*76060*/  @P2 STG.E desc[UR60][R66.64], R235 ;  /* 0x000000eb42002986 */ /* 0x0003e4000c10193c */
[----:B------:R-:W2:Y:S01]  /*76070*/  LDC R73, c[0x0][0x22c] ;  /* 0x00008b00ff497b82 */ /* 0x000ea20000000800 */
[----:B------:R-:W-:-:S07]  /*76080*/  IMAD.IADD R5, R0, 0x1, R4 ;  /* 0x0000000100057824 */ /* 0x000fce00078e0204 */
[----:B------:R-:W4:Y:S08]  /*76090*/  LDC R234, c[0x0][0x248] ;  /* 0x00009200ffea7b82 */ /* 0x000f300000000800 */
[----:B-1----:R-:W1:Y:S08]  /*760a0*/  LDC R235, c[0x0][0x248] ;  /* 0x00009200ffeb7b82 */ /* 0x002e700000000800 */
[----:B------:R-:W1:Y:S08]  /*760b0*/  LDC R238, c[0x0][0x248] ;  /* 0x00009200ffee7b82 */ /* 0x000e700000000800 */
[----:B------:R-:W1:Y:S01]  /*760c0*/  LDC R239, c[0x0][0x248] ;  /* 0x00009200ffef7b82 */ /* 0x000e620000000800 */
[----:B---3--:R-:W-:-:S02]  /*760d0*/  ISETP.LT.AND P4, PT, R9, R71, !P0 ;  /* 0x000000470900720c */ /* 0x008fc40004781270 */
[----:B------:R-:W3:Y:S01]  /*760e0*/  LDL.LU R9, [R1+0x1f80] ;  /* 0x001f800001097983 */ /* 0x000ee20000300800 */
[----:B------:R-:W-:-:S04]  /*760f0*/  ISETP.LT.AND P2, PT, R8, R72, !P0 ;  /* 0x000000480800720c */ /* 0x000fc80004741270 */
[----:B------:R-:W1:Y:S01]  /*76100*/  LDC R71, c[0x0][0x22c] ;  /* 0x00008b00ff477b82 */ /* 0x000e620000000800 */
[----:B------:R-:W3:Y:S01]  /*76110*/  LDL.LU R8, [R1+0x1f8c] ;  /* 0x001f8c0001087983 */ /* 0x000ee20000300800 */
[----:B------:R-:W-:Y:S02]  /*76120*/  LEA R68, P6, R5, R2, 0x2 ;  /* 0x0000000205447211 */ /* 0x000fe400078c10ff */
[----:B------:R-:W-:Y:S01]  /*76130*/  ISETP.LT.AND P3, PT, R13, R70, !P0 ;  /* 0x000000460d00720c */ /* 0x000fe20004761270 */
[----:B------:R-:W3:Y:S01]  /*76140*/  LDL.LU R14, [R1+0x1fa0] ;  /* 0x001fa000010e7983 */ /* 0x000ee20000300800 */
[C---:B------:R-:W-:Y:S01]  /*76150*/  LEA.HI.X.SX32 R69, R5.reuse, R3, 0x2, P6 ;  /* 0x0000000305457211 */ /* 0x040fe200030f16ff */
[----:B------:R-:W-:Y:S01]  /*76160*/  IMAD.IADD R5, R5, 0x1, R4 ;  /* 0x0000000105057824 */ /* 0x000fe200078e0204 */
[----:B------:R-:W4:Y:S01]  /*76170*/  LDC R70, c[0x0][0x22c] ;  /* 0x00008b00ff467b82 */ /* 0x000f220000000800 */
[----:B------:R-:W3:Y:S04]  /*76180*/  LDL.LU R13, [R1+0x1f98] ;  /* 0x001f9800010d7983 */ /* 0x000ee80000300800 */
[----:B------:R2:W-:Y:S01]  /*76190*/  @P1 STG.E desc[UR60][R68.64], R228 ;  /* 0x000000e444001986 */ /* 0x0005e2000c10193c */
[----:B------:R-:W-:-:S02]  /*761a0*/  IADD3 R65, R5, R4, RZ ;  /* 0x0000000405417210 */ /* 0x000fc40007ffe0ff */
[----:B------:R-:W3:Y:S01]  /*761b0*/  LDC R72, c[0x0][0x22c] ;  /* 0x00008b00ff487b82 */ /* 0x000ee20000000800 */
[----:B--2---:R-:W-:Y:S02]  /*761c0*/  ISETP.LT.AND P1, PT, R12, R73, !P0 ;  /* 0x000000490c00720c */ /* 0x004fe40004721270 */
[----:B------:R-:W2:Y:S05]  /*761d0*/  LDL.LU R12, [R1+0x1fa4] ;  /* 0x001fa400010c7983 */ /* 0x000eaa0000300800 */
[----:B------:R-:W3:Y:S01]  /*761e0*/  LDC R73, c[0x0][0x22c] ;  /* 0x00008b00ff497b82 */ /* 0x000ee20000000800 */
[-C--:B------:R-:W-:Y:S01]  /*761f0*/  LEA R6, P5, R5, R2.reuse, 0x2 ;  /* 0x0000000205067211 */ /* 0x080fe200078a10ff */
[C---:B------:R-:W-:Y:S01]  /*76200*/  IMAD.IADD R0, R65.reuse, 0x1, R4 ;  /* 0x0000000141007824 */ /* 0x040fe200078e0204 */
[----:B------:R-:W-:-:S02]  /*76210*/  LEA R64, P6, R65, R2, 0x2 ;  /* 0x0000000241407211 */ /* 0x000fc400078c10ff */
[-C--:B------:R-:W-:Y:S01]  /*76220*/  LEA.HI.X.SX32 R7, R5, R3.reuse, 0x2, P5 ;  /* 0x0000000305077211 */ /* 0x080fe200028f16ff */
[C-C-:B------:R-:W-:Y:S01]  /*76230*/  IMAD.IADD R5, R0.reuse, 0x1, R4.reuse ;  /* 0x0000000100057824 */ /* 0x140fe200078e0204 */
[CC--:B------:R-:W-:Y:S02]  /*76240*/  LEA R66, P5, R0.reuse, R2.reuse, 0x2 ;  /* 0x0000000200427211 */ /* 0x0c0fe400078a10ff */
[-C--:B------:R-:W-:Y:S02]  /*76250*/  LEA.HI.X.SX32 R65, R65, R3.reuse, 0x2, P6 ;  /* 0x0000000341417211 */ /* 0x080fe400030f16ff */
[C---:B------:R-:W-:Y:S02]  /*76260*/  LEA R68, P6, R5.reuse, R2, 0x2 ;  /* 0x0000000205447211 */ /* 0x040fe400078c10ff */
[-C--:B------:R-:W-:Y:S02]  /*76270*/  LEA.HI.X.SX32 R67, R0, R3.reuse, 0x2, P5 ;  /* 0x0000000300437211 */ /* 0x080fe400028f16ff */
[----:B------:R-:W-:Y:S01]  /*76280*/  LEA.HI.X.SX32 R69, R5, R3, 0x2, P6 ;  /* 0x0000000305457211 */ /* 0x000fe200030f16ff */
[----:B------:R-:W-:Y:S01]  /*76290*/  @P4 STG.E desc[UR60][R6.64], R224 ;  /* 0x000000e006004986 */ /* 0x000fe2000c10193c */
[----:B-1----:R-:W-:Y:S01]  /*762a0*/  ISETP.LT.AND P4, PT, R11, R71, !P0 ;  /* 0x000000470b00720c */ /* 0x002fe20004781270 */
[----:B------:R-:W-:Y:S01]  /*762b0*/  IMAD.IADD R5, R5, 0x1, R4 ;  /* 0x0000000105057824 */ /* 0x000fe200078e0204 */
[----:B------:R-:W1:Y:S01]  /*762c0*/  LDC R71, c[0x0][0x22c] ;  /* 0x00008b00ff477b82 */ /* 0x000e620000000800 */
[----:B------:R3:W-:Y:S01]  /*762d0*/  @P3 STG.E desc[UR60][R64.64], R229 ;  /* 0x000000e540003986 */ /* 0x0007e2000c10193c */
[----:B----4-:R-:W-:-:S03]  /*762e0*/  ISETP.LT.AND P3, PT, R10, R70, !P0 ;  /* 0x000000460a00720c */ /* 0x010fc60004761270 */
[----:B------:R4:W-:Y:S03]  /*762f0*/  @P2 STG.E desc[UR60][R66.64], R225 ;  /* 0x000000e142002986 */ /* 0x0009e6000c10193c */
[----:B------:R-:W1:Y:S01]  /*76300*/  LDC R70, c[0x0][0x22c] ;  /* 0x00008b00ff467b82 */ /* 0x000e620000000800 */
[----:B------:R-:W2:Y:S04]  /*76310*/  LDL.LU R11, [R1+0x1fb4] ;  /* 0x001fb400010b7983 */ /* 0x000ea80000300800 */
[----:B------:R4:W-:Y:S04]  /*76320*/  @P1 STG.E desc[UR60][R68.64], R230 ;  /* 0x000000e644001986 */ /* 0x0009e8000c10193c */
[----:B------:R-:W2:Y:S01]  /*76330*/  LDL.LU R10, [R1+0x1fc8] ;  /* 0x001fc800010a7983 */ /* 0x000ea20000300800 */
[----:B---3--:R-:W-:-:S03]  /*76340*/  ISETP.LT.AND P2, PT, R9, R72, !P0 ;  /* 0x000000480900720c */ /* 0x008fc60004741270 */
[----:B------:R-:W3:Y:S01]  /*76350*/  LDL.LU R9, [R1+0x1fd0] ;  /* 0x001fd00001097983 */ /* 0x000ee20000300800 */
[----:B------:R-:W2:Y:S01]  /*76360*/  LDC R72, c[0x0][0x22c] ;  /* 0x00008b00ff487b82 */ /* 0x000ea20000000800 */
[----:B------:R-:W-:Y:S02]  /*76370*/  ISETP.LT.AND P1, PT, R8, R73, !P0 ;  /* 0x000000490800720c */ /* 0x000fe40004721270 */
[----:B------:R-:W3:Y:S01]  /*76380*/  LDL.LU R8, [R1+0x1fcc] ;  /* 0x001fcc0001087983 */ /* 0x000ee20000300800 */
[C---:B------:R-:W-:Y:S01]  /*76390*/  IMAD.IADD R65, R5.reuse, 0x1, R4 ;  /* 0x0000000105417824 */ /* 0x040fe200078e0204 */
[----:B------:R-:W-:-:S03]  /*763a0*/  LEA R6, P5, R5, R2, 0x2 ;  /* 0x0000000205067211 */ /* 0x000fc600078a10ff */
[----:B------:R-:W2:Y:S01]  /*763b0*/  LDC R73, c[0x0][0x22c] ;  /* 0x00008b00ff497b82 */ /* 0x000ea20000000800 */
[--C-:B------:R-:W-:Y:S01]  /*763c0*/  IMAD.IADD R0, R65, 0x1, R4.reuse ;  /* 0x0000000141007824 */ /* 0x100fe200078e0204 */
[-C--:B------:R-:W-:Y:S02]  /*763d0*/  LEA.HI.X.SX32 R7, R5, R3.reuse, 0x2, P5 ;  /* 0x0000000305077211 */ /* 0x080fe400028f16ff */
[CC--:B------:R-:W-:Y:S02]  /*763e0*/  LEA R64, P6, R65.reuse, R2.reuse, 0x2 ;  /* 0x0000000241407211 */ /* 0x0c0fe400078c10ff */
[CC--:B----4-:R-:W-:Y:S01]  /*763f0*/  LEA R66, P5, R0.reuse, R2.reuse, 0x2 ;  /* 0x0000000200427211 */ /* 0x0d0fe200078a10ff */
[C---:B------:R-:W-:Y:S01]  /*76400*/  IMAD.IADD R5, R0.reuse, 0x1, R4 ;  /* 0x0000000100057824 */ /* 0x040fe200078e0204 */
[-C--:B------:R-:W-:Y:S02]  /*76410*/  LEA.HI.X.SX32 R65, R65, R3.reuse, 0x2, P6 ;  /* 0x0000000341417211 */ /* 0x080fe400030f16ff */
[----:B------:R-:W-:Y:S01]  /*76420*/  LEA.HI.X.SX32 R67, R0, R3, 0x2, P5 ;  /* 0x0000000300437211 */ /* 0x000fe200028f16ff */
[----:B------:R-:W-:Y:S01]  /*76430*/  @P4 STG.E desc[UR60][R6.64], R226 ;  /* 0x000000e206004986 */ /* 0x000fe2000c10193c */
[----:B------:R-:W-:-:S03]  /*76440*/  LEA R68, P6, R5, R2, 0x2 ;  /* 0x0000000205447211 */ /* 0x000fc600078c10ff */
[----:B------:R4:W-:Y:S01]  /*76450*/  @P3 STG.E desc[UR60][R64.64], R231 ;  /* 0x000000e740003986 */ /* 0x0009e2000c10193c */
[----:B-1----:R-:W-:Y:S02]  /*76460*/  ISETP.LT.AND P3, PT, R13, R70, !P0 ;  /* 0x000000460d00720c */ /* 0x002fe40004761270 */
[----:B------:R-:W1:Y:S01]  /*76470*/  LDC R70, c[0x0][0x22c] ;  /* 0x00008b00ff467b82 */ /* 0x000e620000000800 */
[----:B------:R4:W-:Y:S01]  /*76480*/  @P2 STG.E desc[UR60][R66.64], R227 ;  /* 0x000000e342002986 */ /* 0x0009e2000c10193c */
[----:B--2---:R-:W-:Y:S02]  /*76490*/  ISETP.LT.AND P2, PT, R12, R72, !P0 ;  /* 0x000000480c00720c */ /* 0x004fe40004741270 */
[C---:B------:R-:W-:Y:S01]  /*764a0*/  LEA.HI.X.SX32 R69, R5.reuse, R3, 0x2, P6 ;  /* 0x0000000305457211 */ /* 0x040fe200030f16ff */
[----:B------:R-:W2:Y:S01]  /*764b0*/  LDL.LU R12, [R1+0x1fd4] ;  /* 0x001fd400010c7983 */ /* 0x000ea20000300800 */
[----:B------:R-:W-:Y:S02]  /*764c0*/  ISETP.LT.AND P4, PT, R14, R71, !P0 ;  /* 0x000000470e00720c */ /* 0x000fe40004781270 */
[----:B------:R-:W3:Y:S01]  /*764d0*/  LDC R72, c[0x0][0x22c] ;  /* 0x00008b00ff487b82 */ /* 0x000ee20000000800 */
[----:B------:R-:W-:-:S07]  /*764e0*/  IADD3 R5, R5, R4, RZ ;  /* 0x0000000405057210 */ /* 0x000fce0007ffe0ff */
[----:B------:R-:W3:Y:S01]  /*764f0*/  LDC R71, c[0x0][0x22c] ;  /* 0x00008b00ff477b82 */ /* 0x000ee20000000800 */
[C---:B----4-:R-:W-:Y:S01]  /*76500*/  IMAD.IADD R65, R5.reuse, 0x1, R4 ;  /* 0x0000000105417824 */ /* 0x050fe200078e0204 */
[----:B------:R-:W-:-:S03]  /*76510*/  LEA R6, P5, R5, R2, 0x2 ;  /* 0x0000000205067211 */ /* 0x000fc600078a10ff */
[----:B------:R-:W-:Y:S01]  /*76520*/  IMAD.IADD R0, R65, 0x1, R4 ;  /* 0x0000000141007824 */ /* 0x000fe200078e0204 */
[-C--:B------:R-:W-:Y:S02]  /*76530*/  LEA.HI.X.SX32 R7, R5, R3.reuse, 0x2, P5 ;  /* 0x0000000305077211 */ /* 0x080fe400028f16ff */
[CC--:B------:R-:W-:Y:S02]  /*76540*/  LEA R64, P6, R65.reuse, R2.reuse, 0x2 ;  /* 0x0000000241407211 */ /* 0x0c0fe400078c10ff */
[C---:B------:R-:W-:Y:S02]  /*76550*/  LEA R66, P5, R0.reuse, R2, 0x2 ;  /* 0x0000000200427211 */ /* 0x040fe400078a10ff */
[-C--:B------:R-:W-:Y:S02]  /*76560*/  LEA.HI.X.SX32 R65, R65, R3.reuse, 0x2, P6 ;  /* 0x0000000341417211 */ /* 0x080fe400030f16ff */
[----:B------:R-:W-:Y:S01]  /*76570*/  LEA.HI.X.SX32 R67, R0, R3, 0x2, P5 ;  /* 0x0000000300437211 */ /* 0x000fe200028f16ff */
[----:B------:R4:W-:Y:S01]  /*76580*/  @P1 STG.E desc[UR60][R68.64], R220 ;  /* 0x000000dc44001986 */ /* 0x0009e2000c10193c */
[----:B------:R-:W-:-:S02]  /*76590*/  ISETP.LT.AND P1, PT, R11, R73, !P0 ;  /* 0x000000490b00720c */ /* 0x000fc40004721270 */
[----:B------:R-:W2:Y:S01]  /*765a0*/  LDC R73, c[0x0][0x22c] ;  /* 0x00008b00ff497b82 */ /* 0x000ea20000000800 */
[----:B------:R-:W-:Y:S01]  /*765b0*/  @P4 STG.E desc[UR60][R6.64], R216 ;  /* 0x000000d806004986 */ /* 0x000fe2000c10193c */
[----:B-1----:R-:W-:-:S03]  /*765c0*/  ISETP.LT.AND P4, PT, R10, R70, !P0 ;  /* 0x000000460a00720c */ /* 0x002fc60004781270 */
[----:B------:R-:W2:Y:S01]  /*765d0*/  LDL.LU R11, [R1+0x1fe0] ;  /* 0x001fe000010b7983 */ /* 0x000ea20000300800 */
[----:B------:R-:W-:Y:S02]  /*765e0*/  IMAD.IADD R5, R0, 0x1, R4 ;  /* 0x0000000100057824 */ /* 0x000fe400078e0204 */
[----:B------:R-:W1:Y:S01]  /*765f0*/  LDC R70, c[0x0][0x22c] ;  /* 0x00008b00ff467b82 */ /* 0x000e620000000800 */
[----:B------:R4:W-:Y:S04]  /*76600*/  @P3 STG.E desc[UR60][R64.64], R221 ;  /* 0x000000dd40003986 */ /* 0x0009e8000c10193c */
[----:B------:R2:W-:Y:S04]  /*76610*/  @P2 STG.E desc[UR60][R66.64], R217 ;  /* 0x000000d942002986 */ /* 0x0005e8000c10193c */
[----:B------:R-:W2:Y:S01]  /*76620*/  LDL.LU R10, [R1+0x1ff0] ;  /* 0x001ff000010a7983 */ /* 0x000ea20000300800 */
[----:B---3--:R-:W-:-:S03]  /*76630*/  ISETP.LT.AND P3, PT, R9, R72, !P0 ;  /* 0x000000480900720c */ /* 0x008fc60004761270 */
[----:B------:R-:W3:Y:S01]  /*76640*/  LDL.LU R9, [R1+0x1ff4] ;  /* 0x001ff40001097983 */ /* 0x000ee20000300800 */
[C---:B----4-:R-:W-:Y:S01]  /*76650*/  LEA R68, P6, R5.reuse, R2, 0x2 ;  /* 0x0000000205447211 */ /* 0x050fe200078c10ff */
[----:B------:R-:W4:Y:S01]  /*76660*/  LDC R72, c[0x0][0x22c] ;  /* 0x00008b00ff487b82 */ /* 0x000f220000000800 */
[----:B------:R-:W-:Y:S02]  /*76670*/  ISETP.LT.AND P2, PT, R8, R71, !P0 ;  /* 0x000000470800720c */ /* 0x000fe40004741270 */
[----:B------:R-:W4:Y:S01]  /*76680*/  LDL.LU R8, [R1+0x1ff8] ;  /* 0x001ff80001087983 */ /* 0x000f220000300800 */
[C---:B------:R-:W-:Y:S01]  /*76690*/  LEA.HI.X.SX32 R69, R5.reuse, R3, 0x2, P6 ;  /* 0x0000000305457211 */ /* 0x040fe200030f16ff */
[----:B------:R-:W-:-:S03]  /*766a0*/  IMAD.IADD R5, R5, 0x1, R4 ;  /* 0x0000000105057824 */ /* 0x000fc600078e0204 */
[----:B------:R-:W1:Y:S01]  /*766b0*/  LDC R71, c[0x0][0x22c] ;  /* 0x00008b00ff477b82 */ /* 0x000e620000000800 */
[----:B------:R-:W4:Y:S04]  /*766c0*/  LDL.LU R15, [R1+0x2010] ;  /* 0x00201000010f7983 */ /* 0x000f280000300800 */
[----:B------:R-:W4:Y:S01]  /*766d0*/  LDL.LU R14, [R1+0x2004] ;  /* 0x00200400010e7983 */ /* 0x000f220000300800 */
[----:B------:R-:W-:-:S03]  /*766e0*/  IMAD.IADD R65, R5, 0x1, R4 ;  /* 0x0000000105417824 */ /* 0x000fc600078e0204 */
[----:B------:R2:W-:Y:S04]  /*766f0*/  @P1 STG.E desc[UR60][R68.64], R222 ;  /* 0x000000de44001986 */ /* 0x0005e8000c10193c */
[----:B------:R-:W4:Y:S01]  /*76700*/  LDL.LU R13, [R1+0x201c] ;  /* 0x00201c00010d7983 */ /* 0x000f220000300800 */
[----:B------:R-:W-:Y:S01]  /*76710*/  LEA R6, P5, R5, R2, 0x2 ;  /* 0x0000000205067211 */ /* 0x000fe200078a10ff */
[----:B------:R-:W-:Y:S01]  /*76720*/  IMAD.IADD R0, R65, 0x1, R4 ;  /* 0x0000000141007824 */ /* 0x000fe200078e0204 */
[----:B--2---:R-:W-:Y:S02]  /*76730*/  ISETP.LT.AND P1, PT, R12, R73, !P0 ;  /* 0x000000490c00720c */ /* 0x004fe40004721270 */
[----:B------:R-:W4:Y:S01]  /*76740*/  LDC R73, c[0x0][0x22c] ;  /* 0x00008b00ff497b82 */ /* 0x000f220000000800 */
[----:B------:R-:W2:Y:S01]  /*76750*/  LDL.LU R12, [R1+0x2020] ;  /* 0x00202000010c7983 */ /* 0x000ea20000300800 */
[----:B------:R-:W-:-:S02]  /*76760*/  LEA.HI.X.SX32 R7, R5, R3, 0x2, P5 ;  /* 0x0000000305077211 */ /* 0x000fc400028f16ff */
[C---:B------:R-:W-:Y:S02]  /*76770*/  LEA R64, P6, R65.reuse, R2, 0x2 ;  /* 0x0000000241407211 */ /* 0x040fe400078c10ff */
[C---:B------:R-:W-:Y:S02]  /*76780*/  IADD3 R5, R0.reuse, R4, RZ ;  /* 0x0000000400057210 */ /* 0x040fe40007ffe0ff */
[CC--:B------:R-:W-:Y:S02]  /*76790*/  LEA R66, P5, R0.reuse, R2.reuse, 0x2 ;  /* 0x0000000200427211 */ /* 0x0c0fe400078a10ff */
[-C--:B------:R-:W-:Y:S02]  /*767a0*/  LEA.HI.X.SX32 R65, R65, R3.reuse, 0x2, P6 ;  /* 0x0000000341417211 */ /* 0x080fe400030f16ff */
[----:B------:R-:W-:Y:S02]  /*767b0*/  LEA R68, P6, R5, R2, 0x2 ;  /* 0x0000000205447211 */ /* 0x000fe400078c10ff */
[----:B------:R-:W-:-:S02]  /*767c0*/  LEA.HI.X.SX32 R67, R0, R3, 0x2, P5 ;  /* 0x0000000300437211 */ /* 0x000fc400028f16ff */
[----:B------:R-:W-:Y:S01]  /*767d0*/  LEA.HI.X.SX32 R69, R5, R3, 0x2, P6 ;  /* 0x0000000305457211 */ /* 0x000fe200030f16ff */
[----:B------:R-:W-:Y:S04]  /*767e0*/  @P4 STG.E desc[UR60][R6.64], R218 ;  /* 0x000000da06004986 */ /* 0x000fe8000c10193c */
[----:B------:R4:W-:Y:S04]  /*767f0*/  @P3 STG.E desc[UR60][R64.64], R223 ;  /* 0x000000df40003986 */ /* 0x0009e8000c10193c */
[----:B------:R-:W-:Y:S04]  /*76800*/  @P2 STG.E desc[UR60][R66.64], R219 ;  /* 0x000000db42002986 */ /* 0x000fe8000c10193c */
[----:B------:R4:W-:Y:S01]  /*76810*/  @P1 STG.E desc[UR60][R68.64], R212 ;  /* 0x000000d444001986 */ /* 0x0009e2000c10193c */
[----:B-1----:R-:W-:-:S03]  /*76820*/  ISETP.LT.AND P4, PT, R11, R70, !P0 ;  /* 0x000000460b00720c */ /* 0x002fc60004781270 */
[----:B------:R-:W2:Y:S01]  /*76830*/  LDL.LU R11, [R1+0x2030] ;  /* 0x00203000010b7983 */ /* 0x000ea20000300800 */
[--C-:B------:R-:W-:Y:S01]  /*76840*/  IMAD.IADD R5, R5, 0x1, R4.reuse ;  /* 0x0000000105057824 */ /* 0x100fe200078e0204 */
[----:B------:R-:W1:Y:S01]  /*76850*/  LDC R70, c[0x0][0x22c] ;  /* 0x00008b00ff467b82 */ /* 0x000e620000000800 */
[----:B------:R-:W-:Y:S02]  /*76860*/  ISETP.LT.AND P3, PT, R10, R71, !P0 ;  /* 0x000000470a00720c */ /* 0x000fe40004761270 */
[----:B------:R-:W2:Y:S01]  /*76870*/  LDL.LU R10, [R1+0x2050] ;  /* 0x00205000010a7983 */ /* 0x000ea20000300800 */
[----:B---3--:R-:W-:Y:S02]  /*76880*/  ISETP.LT.AND P2, PT, R9, R74, !P0 ;  /* 0x0000004a0900720c */ /* 0x008fe40004741270 */
[----:B----4-:R-:W-:Y:S01]  /*76890*/  ISETP.LT.AND P1, PT, R8, R73, !P0 ;  /* 0x000000490800720c */ /* 0x010fe20004721270 */
[----:B------:R-:W3:Y:S01]  /*768a0*/  LDL.LU R9, [R1+0x2040] ;  /* 0x0020400001097983 */ /* 0x000ee20000300800 */
[C-C-:B------:R-:W-:Y:S01]  /*768b0*/  IMAD.IADD R65, R5.reuse, 0x1, R4.reuse ;  /* 0x0000000105417824 */ /* 0x140fe200078e0204 */
[----:B------:R-:W-:Y:S01]  /*768c0*/  LEA R6, P5, R5, R2, 0x2 ;  /* 0x0000000205067211 */ /* 0x000fe200078a10ff */
[----:B------:R-:W4:Y:S01]  /*768d0*/  LDC R71, c[0x0][0x22c] ;  /* 0x00008b00ff477b82 */ /* 0x000f220000000800 */
[----:B------:R-:W3:Y:S01]  /*768e0*/  LDL.LU R8, [R1+0x2034] ;  /* 0x0020340001087983 */ /* 0x000ee20000300800 */
[----:B------:R-:W-:Y:S01]  /*768f0*/  IMAD.IADD R0, R65, 0x1, R4 ;  /* 0x0000000141007824 */ /* 0x000fe200078e0204 */
[----:B------:R-:W-:-:S05]  /*76900*/  LEA.HI.X.SX32 R7, R5, R3, 0x2, P5 ;  /* 0x0000000305077211 */ /* 0x000fca00028f16ff */
[----:B------:R-:W2:Y:S01]  /*76910*/  LDC R74, c[0x0][0x22c] ;  /* 0x00008b00ff4a7b82 */ /* 0x000ea20000000800 */
[----:B------:R-:W-:Y:S01]  /*76920*/  LEA R64, P6, R65, R2, 0x2 ;  /* 0x0000000241407211 */ /* 0x000fe200078c10ff */
[----:B------:R-:W-:-:S03]  /*76930*/  IMAD.IADD R5, R0, 0x1, R4 ;  /* 0x0000000100057824 */ /* 0x000fc600078e0204 */
[-C--:B------:R-:W-:Y:S02]  /*76940*/  LEA.HI.X.SX32 R65, R65, R3.reuse, 0x2, P6 ;  /* 0x0000000341417211 */ /* 0x080fe400030f16ff */
[CC--:B------:R-:W-:Y:S01]  /*76950*/  LEA R68, P6, R5.reuse, R2.reuse, 0x2 ;  /* 0x0000000205447211 */ /* 0x0c0fe200078c10ff */
[----:B------:R-:W2:Y:S01]  /*76960*/  LDC R73, c[0x0][0x22c] ;  /* 0x00008b00ff497b82 */ /* 0x000ea20000000800 */
[C---:B------:R-:W-:Y:S02]  /*76970*/  LEA R66, P5, R0.reuse, R2, 0x2 ;  /* 0x0000000200427211 */ /* 0x040fe400078a10ff */
[CC--:B------:R-:W-:Y:S01]  /*76980*/  LEA.HI.X.SX32 R69, R5.reuse, R3.reuse, 0x2, P6 ;  /* 0x0000000305457211 */ /* 0x0c0fe200030f16ff */
[----:B------:R-:W-:Y:S01]  /*76990*/  IMAD.IADD R5, R5, 0x1, R4 ;  /* 0x0000000105057824 */ /* 0x000fe200078e0204 */
[----:B------:R-:W-:Y:S01]  /*769a0*/  LEA.HI.X.SX32 R67, R0, R3, 0x2, P5 ;  /* 0x0000000300437211 */ /* 0x000fe200028f16ff */
[----:B------:R1:W-:Y:S04]  /*769b0*/  @P4 STG.E desc[UR60][R6.64], R208 ;  /* 0x000000d006004986 */ /* 0x0003e8000c10193c */
[----:B------:R4:W-:Y:S01]  /*769c0*/  @P3 STG.E desc[UR60][R64.64], R213 ;  /* 0x000000d540003986 */ /* 0x0009e2000c10193c */
[----:B-1----:R-:W-:-:S02]  /*769d0*/  ISETP.LT.AND P3, PT, R14, R70, !P0 ;  /* 0x000000460e00720c */ /* 0x002fc40004761270 */
[----:B------:R-:W1:Y:S01]  /*769e0*/  LDC R70, c[0x0][0x22c] ;  /* 0x00008b00ff467b82 */ /* 0x000e620000000800 */
[----:B------:R2:W-:Y:S01]  /*769f0*/  @P2 STG.E desc[UR60][R66.64], R209 ;  /* 0x000000d142002986 */ /* 0x0005e2000c10193c */
[----:B------:R-:W-:-:S03]  /*76a00*/  LEA R6, P4, R5, R2, 0x2 ;  /* 0x0000000205067211 */ /* 0x000fc600078810ff */
[----:B------:R2:W-:Y:S01]  /*76a10*/  @P1 STG.E desc[UR60][R68.64], R214 ;  /* 0x000000d644001986 */ /* 0x0005e2000c10193c */
[----:B------:R-:W-:Y:S01]  /*76a20*/  ISETP.LT.AND P2, PT, R13, R72, !P0 ;  /* 0x000000480d00720c */ /* 0x000fe20004741270 */
[C---:B----4-:R-:W-:Y:S01]  /*76a30*/  IMAD.IADD R65, R5.reuse, 0x1, R4 ;  /* 0x0000000105417824 */ /* 0x050fe200078e0204 */
[----:B------:R-:W-:Y:S01]  /*76a40*/  LEA.HI.X.SX32 R7, R5, R3, 0x2, P4 ;  /* 0x0000000305077211 */ /* 0x000fe200020f16ff */
[----:B------:R-:W3:Y:S01]  /*76a50*/  LDC R72, c[0x0][0x22c] ;  /* 0x00008b00ff487b82 */ /* 0x000ee20000000800 */
[----:B------:R-:W-:Y:S02]  /*76a60*/  ISETP.LT.AND P1, PT, R15, R71, !P0 ;  /* 0x000000470f00720c */ /* 0x000fe40004721270 */
[----:B--2---:R-:W-:Y:S02]  /*76a70*/  ISETP.LT.AND P4, PT, R12, R74, !P0 ;  /* 0x0000004a0c00720c */ /* 0x004fe40004781270 */
[----:B------:R-:W2:Y:S01]  /*76a80*/  LDL.LU R12, [R1+0x2064] ;  /* 0x00206400010c7983 */ /* 0x000ea20000300800 */
[----:B------:R-:W-:-:S02]  /*76a90*/  IADD3 R0, R65, R4, RZ ;  /* 0x0000000441007210 */ /* 0x000fc40007ffe0ff */
[----:B------:R-:W4:Y:S01]  /*76aa0*/  LDC R71, c[0x0][0x22c] ;  /* 0x00008b00ff477b82 */ /* 0x000f220000000800 */
[CC--:B------:R-:W-:Y:S02]  /*76ab0*/  LEA R64, P6, R65.reuse, R2.reuse, 0x2 ;  /* 0x0000000241407211 */ /* 0x0c0fe400078c10ff */
[C---:B------:R-:W-:Y:S01]  /*76ac0*/  IMAD.IADD R5, R0.reuse, 0x1, R4 ;  /* 0x0000000100057824 */ /* 0x040fe200078e0204 */
[CC--:B------:R-:W-:Y:S02]  /*76ad0*/  LEA R66, P5, R0.reuse, R2.reuse, 0x2 ;  /* 0x0000000200427211 */ /* 0x0c0fe400078a10ff */
[-C--:B------:R-:W-:Y:S02]  /*76ae0*/  LEA.HI.X.SX32 R65, R65, R3.reuse, 0x2, P6 ;  /* 0x0000000341417211 */ /* 0x080fe400030f16ff */
[----:B------:R-:W-:Y:S01]  /*76af0*/  LEA R68, P6, R5, R2, 0x2 ;  /* 0x0000000205447211 */ /* 0x000fe200078c10ff */
[----:B------:R-:W2:Y:S01]  /*76b00*/  LDC R15, c[0x0][0x248] ;  /* 0x00009200ff0f7b82 */ /* 0x000ea20000000800 */
[----:B------:R-:W-:-:S02]  /*76b10*/  LEA.HI.X.SX32 R67, R0, R3, 0x2, P5 ;  /* 0x0000000300437211 */ /* 0x000fc400028f16ff */
[C---:B------:R-:W-:Y:S01]  /*76b20*/  LEA.HI.X.SX32 R69, R5.reuse, R3, 0x2, P6 ;  /* 0x0000000305457211 */ /* 0x040fe200030f16ff */
[----:B------:R-:W-:Y:S04]  /*76b30*/  @P1 STG.E desc[UR60][R6.64], R210 ;  /* 0x000000d206001986 */ /* 0x000fe8000c10193c */
[----:B------:R-:W-:Y:S04]  /*76b40*/  @P3 STG.E desc[UR60][R64.64], R215 ;  /* 0x000000d740003986 */ /* 0x000fe8000c10193c */
[----:B------:R4:W-:Y:S01]  /*76b50*/  @P2 STG.E desc[UR60][R66.64], R211 ;  /* 0x000000d342002986 */ /* 0x0009e2000c10193c */
[----:B------:R-:W-:Y:S01]  /*76b60*/  ISETP.LT.AND P3, PT, R10, R73, !P0 ;  /* 0x000000490a00720c */ /* 0x000fe20004761270 */
[----:B------:R-:W-:Y:S01]  /*76b70*/  IMAD.IADD R0, R5, 0x1, R4 ;  /* 0x0000000105007824 */ /* 0x000fe200078e0204 */
[----:B------:R-:W2:Y:S01]  /*76b80*/  LDC R73, c[0x0][0x22c] ;  /* 0x00008b00ff497b82 */ /* 0x000ea20000000800 */
[----:B------:R4:W-:Y:S01]  /*76b90*/  @P4 STG.E desc[UR60][R68.64], R204 ;  /* 0x000000cc44004986 */ /* 0x0009e2000c10193c */
[----:B-1----:R-:W-:-:S03]  /*76ba0*/  ISETP.LT.AND P4, PT, R11, R70, !P0 ;  /* 0x000000460b00720c */ /* 0x002fc60004781270 */
[----:B------:R-:W2:Y:S03]  /*76bb0*/  LDL.LU R11, [R1+0x2070] ;  /* 0x00207000010b7983 */ /* 0x000ea60000300800 */
[----:B------:R-:W2:Y:S01]  /*76bc0*/  LDC R70, c[0x0][0x22c] ;  /* 0x00008b00ff467b82 */ /* 0x000ea20000000800 */
[----:B------:R-:W2:Y:S01]  /*76bd0*/  LDL.LU R10, [R1+0x206c] ;  /* 0x00206c00010a7983 */ /* 0x000ea20000300800 */
[----:B---3--:R-:W-:-:S03]  /*76be0*/  ISETP.LT.AND P2, PT, R9, R72, !P0 ;  /* 0x000000480900720c */ /* 0x008fc60004741270 */
[----:B------:R-:W3:Y:S01]  /*76bf0*/  LDL.LU R9, [R1+0x2084] ;  /* 0x0020840001097983 */ /* 0x000ee20000300800 */
[----:B----4-:R-:W-:Y:S01]  /*76c00*/  ISETP.LT.AND P1, PT, R8, R71, !P0 ;  /* 0x000000470800720c */ /* 0x010fe20004721270 */
[C-C-:B------:R-:W-:Y:S02]  /*76c10*/  IMAD.IADD R66, R0.reuse, 0x1, R4.reuse ;  /* 0x0000000100427824 */ /* 0x140fe400078e0204 */
[----:B------:R-:W4:Y:S01]  /*76c20*/  LDL.LU R8, [R1+0x2098] ;  /* 0x0020980001087983 */ /* 0x000f220000300800 */
[-C--:B------:R-:W-:Y:S01]  /*76c30*/  LEA R64, P5, R0, R2.reuse, 0x2 ;  /* 0x0000000200407211 */ /* 0x080fe200078a10ff */
[----:B------:R-:W1:Y:S01]  /*76c40*/  LDC R72, c[0x0][0x22c] ;  /* 0x00008b00ff487b82 */ /* 0x000e620000000800 */
[C---:B------:R-:W-:Y:S01]  /*76c50*/  IMAD.IADD R6, R66.reuse, 0x1, R4 ;  /* 0x0000000142067824 */ /* 0x040fe200078e0204 */
[----:B------:R-:W-:Y:S01]  /*76c60*/  LEA R68, P6, R66, R2, 0x2 ;  /* 0x0000000242447211 */ /* 0x000fe200078c10ff */
[----:B------:R-:W4:Y:S01]  /*76c70*/  LDL.LU R13, [R1+0x2094] ;  /* 0x00209400010d7983 */ /* 0x000f220000300800 */
[----:B------:R-:W-:-:S02]  /*76c80*/  LEA.HI.X.SX32 R65, R0, R3, 0x2, P5 ;  /* 0x0000000300417211 */ /* 0x000fc400028f16ff */
[-C--:B------:R-:W-:Y:S02]  /*76c90*/  LEA.HI.X.SX32 R69, R66, R3.reuse, 0x2, P6 ;  /* 0x0000000342457211 */ /* 0x080fe400030f16ff */
[C---:B------:R-:W-:Y:S01]  /*76ca0*/  LEA R66, P5, R6.reuse, R2, 0x2 ;  /* 0x0000000206427211 */ /* 0x040fe200078a10ff */
[----:B------:R1:W-:Y:S03]  /*76cb0*/  @P4 STG.E desc[UR60][R64.64], R200 ;  /* 0x000000c840004986 */ /* 0x0003e6000c10193c */
[C---:B------:R-:W-:Y:S01]  /*76cc0*/  LEA.HI.X.SX32 R67, R6.reuse, R3, 0x2, P5 ;  /* 0x0000000306437211 */ /* 0x040fe200028f16ff */
[----:B------:R1:W-:Y:S01]  /*76cd0*/  @P3 STG.E desc[UR60][R68.64], R205 ;  /* 0x000000cd44003986 */ /* 0x0003e2000c10193c */
[----:B------:R-:W-:-:S03]  /*76ce0*/  IMAD.IADD R5, R6, 0x1, R4 ;  /* 0x0000000106057824 */ /* 0x000fc600078e0204 */
[----:B------:R1:W-:Y:S01]  /*76cf0*/  @P2 STG.E desc[UR60][R66.64], R201 ;  /* 0x000000c942002986 */ /* 0x0003e2000c10193c */
[C---:B------:R-:W-:Y:S01]  /*76d00*/  IMAD.IADD R7, R5.reuse, 0x1, R4 ;  /* 0x0000000105077824 */ /* 0x040fe200078e0204 */
[----:B-1----:R-:W-:Y:S01]  /*76d10*/  LEA R64, P4, R5, R2, 0x2 ;  /* 0x0000000205407211 */ /* 0x002fe200078810ff */
[----:B------:R-:W1:Y:S08]  /*76d20*/  LDC R68, c[0x0][0x22c] ;  /* 0x00008b00ff447b82 */ /* 0x000e700000000800 */
[----:B------:R-:W3:Y:S01]  /*76d30*/  LDC R66, c[0x0][0x22c] ;  /* 0x00008b00ff427b82 */ /* 0x000ee20000000800 */
[----:B--2---:R-:W-:-:S07]  /*76d40*/  ISETP.LT.AND P3, PT, R12, R70, !P0 ;  /* 0x000000460c00720c */ /* 0x004fce0004761270 */
[----:B------:R-:W4:Y:S01]  /*76d50*/  LDC R70, c[0x0][0x22c] ;  /* 0x00008b00ff467b82 */ /* 0x000f220000000800 */
[----:B------:R-:W2:Y:S01]  /*76d60*/  LDL.LU R12, [R1+0x20a8] ;  /* 0x0020a800010c7983 */ /* 0x000ea20000300800 */
[----:B------:R-:W-:Y:S02]  /*76d70*/  LEA.HI.X.SX32 R65, R5, R3, 0x2, P4 ;  /* 0x0000000305417211 */ /* 0x000fe400020f16ff */
[----:B------:R-:W-:-:S03]  /*76d80*/  IADD3 R0, R7, R4, RZ ;  /* 0x0000000407007210 */ /* 0x000fc60007ffe0ff */
[----:B------:R1:W-:Y:S01]  /*76d90*/  @P1 STG.E desc[UR60][R64.64], R206 ;  /* 0x000000ce40001986 */ /* 0x0003e2000c10193c */
[----:B------:R-:W-:Y:S01]  /*76da0*/  LEA R76, P1, R7, R2, 0x2 ;  /* 0x00000002074c7211 */ /* 0x000fe200078210ff */
[----:B------:R-:W-:-:S03]  /*76db0*/  IMAD.IADD R6, R0, 0x1, R4 ;  /* 0x0000000100067824 */ /* 0x000fc600078e0204 */
[----:B------:R-:W-:Y:S02]  /*76dc0*/  LEA.HI.X.SX32 R77, R7, R3, 0x2, P1 ;  /* 0x00000003074d7211 */ /* 0x000fe400008f16ff */
[----:B-1----:R-:W-:-:S03]  /*76dd0*/  LEA R64, P2, R6, R2, 0x2 ;  /* 0x0000000206407211 */ /* 0x002fc600078410ff */
[----:B------:R-:W-:Y:S01]  /*76de0*/  @P3 STG.E desc[UR60][R76.64], R202 ;  /* 0x000000ca4c003986 */ /* 0x000fe2000c10193c */
[----:B------:R-:W-:Y:S02]  /*76df0*/  LEA.HI.X.SX32 R65, R6, R3, 0x2, P2 ;  /* 0x0000000306417211 */ /* 0x000fe400010f16ff */
[----:B------:R-:W-:Y:S02]  /*76e00*/  ISETP.LT.AND P4, PT, R11, R73, !P0 ;  /* 0x000000490b00720c */ /* 0x000fe40004781270 */
[----:B------:R-:W2:Y:S01]  /*76e10*/  LDL.LU R11, [R1+0x20b4] ;  /* 0x0020b400010b7983 */ /* 0x000ea20000300800 */
[----:B------:R-:W-:-:S03]  /*76e20*/  ISETP.LT.AND P5, PT, R10, R72, !P0 ;  /* 0x000000480a00720c */ /* 0x000fc600047a1270 */
[----:B------:R-:W2:Y:S01]  /*76e30*/  LDL.LU R10, [R1+0x20d4] ;  /* 0x0020d400010a7983 */ /* 0x000ea20000300800 */
[----:B---3--:R-:W-:-:S03]  /*76e40*/  ISETP.LT.AND P3, PT, R9, R66, !P0 ;  /* 0x000000420900720c */ /* 0x008fc60004761270 */
[----:B------:R-:W3:Y:S01]  /*76e50*/  LDL.LU R9, [R1+0x20c8] ;  /* 0x0020c80001097983 */ /* 0x000ee20000300800 */
[----:B----4-:R-:W-:-:S03]  /*76e60*/  ISETP.LT.AND P2, PT, R8, R70, !P0 ;  /* 0x000000460800720c */ /* 0x010fc60004741270 */
[----:B------:R-:W4:Y:S01]  /*76e70*/  LDL.LU R8, [R1+0x20c0] ;  /* 0x0020c00001087983 */ /* 0x000f220000300800 */
[----:B------:R-:W-:Y:S01]  /*76e80*/  LEA R78, P1, R0, R2, 0x2 ;  /* 0x00000002004e7211 */ /* 0x000fe200078210ff */
[----:B------:R-:W-:-:S03]  /*76e90*/  IMAD.IADD R5, R6, 0x1, R4 ;  /* 0x0000000106057824 */ /* 0x000fc600078e0204 */
[----:B------:R-:W-:-:S05]  /*76ea0*/  LEA.HI.X.SX32 R79, R0, R3, 0x2, P1 ;  /* 0x00000003004f7211 */ /* 0x000fca00008f16ff */
[----:B------:R1:W-:Y:S04]  /*76eb0*/  @P4 STG.E desc[UR60][R78.64], R207 ;  /* 0x000000cf4e004986 */ /* 0x0003e8000c10193c */
[----:B------:R1:W-:Y:S01]  /*76ec0*/  @P5 STG.E desc[UR60][R64.64], R203 ;  /* 0x000000cb40005986 */ /* 0x0003e2000c10193c */
[C---:B------:R-:W-:Y:S01]  /*76ed0*/  IMAD.IADD R67, R5.reuse, 0x1, R4 ;  /* 0x0000000105437824 */ /* 0x040fe200078e0204 */
[----:B-1----:R-:W1:Y:S01]  /*76ee0*/  LDC R78, c[0x0][0x22c] ;  /* 0x00008b00ff4e7b82 */ /* 0x002e620000000800 */
[----:B------:R-:W-:-:S04]  /*76ef0*/  LEA R64, P4, R5, R2, 0x2 ;  /* 0x0000000205407211 */ /* 0x000fc800078810ff */
[----:B------:R-:W-:-:S03]  /*76f00*/  LEA.HI.X.SX32 R65, R5, R3, 0x2, P4 ;  /* 0x0000000305417211 */ /* 0x000fc600020f16ff */
[----:B------:R-:W4:Y:S01]  /*76f10*/  LDC R79, c[0x0][0x22c] ;  /* 0x00008b00ff4f7b82 */ /* 0x000f220000000800 */
[C-C-:B------:R-:W-:Y:S01]  /*76f20*/  IMAD.IADD R69, R67.reuse, 0x1, R4.reuse ;  /* 0x0000000143457824 */ /* 0x140fe200078e0204 */
[----:B------:R-:W-:Y:S02]  /*76f30*/  LEA R66, P5, R67, R2, 0x2 ;  /* 0x0000000243427211 */ /* 0x000fe400078a10ff */
[----:B------:R-:W-:Y:S01]  /*76f40*/  ISETP.LT.AND P1, PT, R13, R68, !P0 ;  /* 0x000000440d00720c */ /* 0x000fe20004721270 */
[----:B------:R-:W-:Y:S01]  /*76f50*/  IMAD.IADD R71, R69, 0x1, R4 ;  /* 0x0000000145477824 */ /* 0x000fe200078e0204 */
[----:B--2---:R-:W-:Y:S02]  /*76f60*/  ISETP.LT.AND P4, PT, R12, R82, !P0 ;  /* 0x000000520c00720c */ /* 0x004fe40004781270 */
[----:B------:R-:W2:Y:S01]  /*76f70*/  LDL.LU R12, [R1+0x20e4] ;  /* 0x0020e400010c7983 */ /* 0x000ea20000300800 */
[-C--:B------:R-:W-:Y:S02]  /*76f80*/  LEA.HI.X.SX32 R67, R67, R3.reuse, 0x2, P5 ;  /* 0x0000000343437211 */ /* 0x080fe400028f16ff */
[CC--:B------:R-:W-:Y:S01]  /*76f90*/  LEA R76, P5, R69.reuse, R2.reuse, 0x2 ;  /* 0x00000002454c7211 */ /* 0x0c0fe200078a10ff */
[----:B------:R1:W-:Y:S03]  /*76fa0*/  @P3 STG.E desc[UR60][R64.64], R196 ;  /* 0x000000c440003986 */ /* 0x0003e6000c10193c */
[----:B------:R-:W-:Y:S01]  /*76fb0*/  LEA.HI.X.SX32 R77, R69, R3, 0x2, P5 ;  /* 0x00000003454d7211 */ /* 0x000fe200028f16ff */
[----:B------:R-:W-:Y:S01]  /*76fc0*/  @P2 STG.E desc[UR60][R66.64], R192 ;  /* 0x000000c042002986 */ /* 0x000fe2000c10193c */
[----:B-1----:R-:W-:-:S04]  /*76fd0*/  LEA R64, P3, R71, R2, 0x2 ;  /* 0x0000000247407211 */ /* 0x002fc800078610ff */
[----:B------:R-:W-:Y:S01]  /*76fe0*/  LEA.HI.X.SX32 R65, R71, R3, 0x2, P3 ;  /* 0x0000000347417211 */ /* 0x000fe200018f16ff */
[----:B------:R-:W-:Y:S04]  /*76ff0*/  @P1 STG.E desc[UR60][R76.64], R197 ;  /* 0x000000c54c001986 */ /* 0x000fe8000c10193c */
[----:B------:R1:W-:Y:S01]  /*77000*/  @P4 STG.E desc[UR60][R64.64], R193 ;  /* 0x000000c140004986 */ /* 0x0003e2000c10193c */
[----:B------:R-:W-:-:S03]  /*77010*/  ISETP.LT.AND P4, PT, R11, R78, !P0 ;  /* 0x0000004e0b00720c */ /* 0x000fc60004781270 */
[----:B------:R-:W2:Y:S01]  /*77020*/  LDL.LU R11, [R1+0x20f4] ;  /* 0x0020f400010b7983 */ /* 0x000ea20000300800 */
[----:B------:R-:W-:Y:S01]  /*77030*/  IMAD.IADD R75, R71, 0x1, R4 ;  /* 0x00000001474b7824 */ /* 0x000fe200078e0204 */
[----:B------:R-:W-:Y:S01]  /*77040*/  ISETP.LT.AND P3, PT, R10, R81, !P0 ;  /* 0x000000510a00720c */ /* 0x000fe20004761270 */
[----:B------:R-:W2:Y:S01]  /*77050*/  LDC R78, c[0x0][0x22c] ;  /* 0x00008b00ff4e7b82 */ /* 0x000ea20000000800 */
[----:B------:R-:W2:Y:S01]  /*77060*/  LDL.LU R10, [R1+0x20f0] ;  /* 0x0020f000010a7983 */ /* 0x000ea20000300800 */
[----:B---3--:R-:W-:-:S03]  /*77070*/  ISETP.LT.AND P2, PT, R9, R80, !P0 ;  /* 0x000000500900720c */ /* 0x008fc60004741270 */
[----:B------:R-:W3:Y:S01]  /*77080*/  LDL.LU R9, [R1+0x210c] ;  /* 0x00210c0001097983 */ /* 0x000ee20000300800 */
[----:B----4-:R-:W-:Y:S02]  /*77090*/  ISETP.LT.AND P1, PT, R8, R79, !P0 ;  /* 0x0000004f0800720c */ /* 0x010fe40004721270 */
[----:B------:R-:W4:Y:S01]  /*770a0*/  LDC R80, c[0x0][0x22c] ;  /* 0x00008b00ff507b82 */ /* 0x000f220000000800 */
[----:B------:R-:W3:Y:S01]  /*770b0*/  LDL.LU R8, [R1+0x211c] ;  /* 0x00211c0001087983 */ /* 0x000ee20000300800 */
[C---:B------:R-:W-:Y:S02]  /*770c0*/  IADD3 R73, R75.reuse, R4, RZ ;  /* 0x000000044b497210 */ /* 0x040fe40007ffe0ff */
[-C--:B-1----:R-:W-:Y:S01]  /*770d0*/  LEA R64, P5, R75, R2.reuse, 0x2 ;  /* 0x000000024b407211 */ /* 0x082fe200078a10ff */
[----:B------:R-:W3:Y:S02]  /*770e0*/  LDL.LU R13, [R1+0x2110] ;  /* 0x00211000010d7983 */ /* 0x000ee40000300800 */
[--C-:B------:R-:W-:Y:S01]  /*770f0*/  IMAD.IADD R6, R73, 0x1, R4.reuse ;  /* 0x0000000149067824 */ /* 0x100fe200078e0204 */
[----:B------:R-:W-:Y:S01]  /*77100*/  LEA.HI.X.SX32 R65, R75, R3, 0x2, P5 ;  /* 0x000000034b417211 */ /* 0x000fe200028f16ff */
[----:B------:R-:W1:Y:S01]  /*77110*/  LDC R79, c[0x0][0x22c] ;  /* 0x00008b00ff4f7b82 */ /* 0x000e620000000800 */
[----:B------:R-:W-:Y:S01]  /*77120*/  LEA R76, P6, R73, R2, 0x2 ;  /* 0x00000002494c7211 */ /* 0x000fe200078c10ff */
[----:B------:R-:W-:-:S02]  /*77130*/  IMAD.IADD R74, R6, 0x1, R4 ;  /* 0x00000001064a7824 */ /* 0x000fc400078e0204 */
[----:B------:R4:W-:Y:S01]  /*77140*/  @P4 STG.E desc[UR60][R64.64], R198 ;  /* 0x000000c640004986 */ /* 0x0009e2000c10193c */
[----:B------:R-:W-:Y:S01]  /*77150*/  LEA.HI.X.SX32 R77, R73, R3, 0x2, P6 ;  /* 0x00000003494d7211 */ /* 0x000fe200030f16ff */
[----:B------:R-:W-:-:S04]  /*77160*/  IMAD.IADD R0, R74, 0x1, R4 ;  /* 0x000000014a007824 */ /* 0x000fc800078e0204 */
[----:B------:R4:W-:Y:S02]  /*77170*/  @P3 STG.E desc[UR60][R76.64], R194 ;  /* 0x000000c24c003986 */ /* 0x0009e4000c10193c */
[----:B----4-:R-:W-:-:S04]  /*77180*/  LEA R64, P4, R74, R2, 0x2 ;  /* 0x000000024a407211 */ /* 0x010fc800078810ff */
[----:B------:R-:W-:Y:S02]  /*77190*/  LEA.HI.X.SX32 R65, R74, R3, 0x2, P4 ;  /* 0x000000034a417211 */ /* 0x000fe400020f16ff */
[----:B------:R-:W3:Y:S01]  /*771a0*/  LDC R74, c[0x0][0x22c] ;  /* 0x00008b00ff4a7b82 */ /* 0x000ee20000000800 */
[----:B------:R-:W-:-:S04]  /*771b0*/  LEA R66, P5, R6, R2, 0x2 ;  /* 0x0000000206427211 */ /* 0x000fc800078a10ff */
[----:B------:R-:W-:Y:S01]  /*771c0*/  LEA.HI.X.SX32 R67, R6, R3, 0x2, P5 ;  /* 0x0000000306437211 */ /* 0x000fe200028f16ff */
[--C-:B------:R-:W-:Y:S02]  /*771d0*/  IMAD.IADD R7, R0, 0x1, R4.reuse ;  /* 0x0000000100077824 */ /* 0x100fe400078e0204 */
[----:B------:R-:W4:Y:S01]  /*771e0*/  LDC R76, c[0x0][0x22c] ;  /* 0x00008b00ff4c7b82 */ /* 0x000f220000000800 */
[----:B--2---:R-:W-:Y:S02]  /*771f0*/  ISETP.LT.AND P3, PT, R12, R78, !P0 ;  /* 0x0000004e0c00720c */ /* 0x004fe40004761270 */
[----:B------:R-:W2:Y:S05]  /*77200*/  LDL.LU R12, [R1+0x2124] ;  /* 0x00212400010c7983 */ /* 0x000eaa0000300800 */
[----:B------:R-:W4:Y:S01]  /*77210*/  LDC R78, c[0x0][0x22c] ;  /* 0x00008b00ff4e7b82 */ /* 0x000f220000000800 */
[----:B------:R-:W-:Y:S01]  /*77220*/  @P2 STG.E desc[UR60][R66.64], R199 ;  /* 0x000000c742002986 */ /* 0x000fe2000c10193c */
[----:B------:R-:W-:-:S03]  /*77230*/  IMAD.IADD R72, R7, 0x1, R4 ;  /* 0x0000000107487824 */ /* 0x000fc600078e0204 */
[----:B------:R1:W-:Y:S02]  /*77240*/  @P1 STG.E desc[UR60][R64.64], R195 ;  /* 0x000000c340001986 */ /* 0x0003e4000c10193c */
[-C--:B------:R-:W-:Y:S02]  /*77250*/  LEA R6, P2, R72, R2.reuse, 0x2 ;  /* 0x0000000248067211 */ /* 0x080fe400078410ff */
[----:B-1----:R-:W-:-:S04]  /*77260*/  LEA R64, P1, R0, R2, 0x2 ;  /* 0x0000000200407211 */ /* 0x002fc800078210ff */
[-C--:B------:R-:W-:Y:S02]  /*77270*/  LEA.HI.X.SX32 R65, R0, R3.reuse, 0x2, P1 ;  /* 0x0000000300417211 */ /* 0x080fe400008f16ff */
[----:B------:R-:W-:Y:S02]  /*77280*/  LEA R66, P1, R7, R2, 0x2 ;  /* 0x0000000207427211 */ /* 0x000fe400078210ff */
[----:B------:R-:W-:Y:S01]  /*77290*/  ISETP.LT.AND P4, PT, R11, R80, !P0 ;  /* 0x000000500b00720c */ /* 0x000fe20004781270 */
[----:B------:R-:W-:Y:S01]  /*772a0*/  @P3 STG.E desc[UR60][R64.64], R188 ;  /* 0x000000bc40003986 */ /* 0x000fe2000c10193c */
[----:B------:R-:W-:Y:S02]  /*772b0*/  LEA.HI.X.SX32 R67, R7, R3, 0x2, P1 ;  /* 0x0000000307437211 */ /* 0x000fe400008f16ff */
[----:B------:R-:W-:Y:S01]  /*772c0*/  ISETP.LT.AND P5, PT, R10, R79, !P0 ;  /* 0x0000004f0a00720c */ /* 0x000fe200047a1270 */
[----:B------:R-:W2:Y:S01]  /*772d0*/  LDL.LU R11, [R1+0x2138] ;  /* 0x00213800010b7983 */ /* 0x000ea20000300800 */
[----:B------:R-:W-:Y:S01]  /*772e0*/  LEA.HI.X.SX32 R7, R72, R3, 0x2, P2 ;  /* 0x0000000348077211 */ /* 0x000fe200010f16ff */
[----:B------:R-:W2:Y:S02]  /*772f0*/  LDC R79, c[0x0][0x22c] ;  /* 0x00008b00ff4f7b82 */ /* 0x000ea40000000800 */
[----:B------:R-:W2:Y:S01]  /*77300*/  LDL.LU R10, [R1+0x2150] ;  /* 0x00215000010a7983 */ /* 0x000ea20000300800 */
[----:B---3--:R-:W-:-:S03]  /*77310*/  ISETP.LT.AND P3, PT, R9, R74, !P0 ;  /* 0x0000004a0900720c */ /* 0x008fc60004761270 */
[----:B------:R-:W3:Y:S01]  /*77320*/  LDL.LU R9, [R1+0x214c] ;  /* 0x00214c0001097983 */ /* 0x000ee20000300800 */
[----:B----4-:R-:W-:-:S03]  /*77330*/  ISETP.LT.AND P2, PT, R8, R78, !P0 ;  /* 0x0000004e0800720c */ /* 0x010fc60004741270 */
[----:B------:R-:W4:Y:S01]  /*77340*/  LDL.LU R8, [R1+0x2148] ;  /* 0x0021480001087983 */ /* 0x000f220000300800 */
[----:B------:R-:W-:-:S05]  /*77350*/  IMAD.IADD R70, R72, 0x1, R4 ;  /* 0x0000000148467824 */ /* 0x000fca00078e0204 */
[----:B------:R-:W-:Y:S01]  /*77360*/  IADD3 R68, R70, R4, RZ ;  /* 0x0000000446447210 */ /* 0x000fe20007ffe0ff */
[----:B------:R1:W-:Y:S04]  /*77370*/  @P4 STG.E desc[UR60][R66.64], R184 ;  /* 0x000000b842004986 */ /* 0x0003e8000c10193c */
[--C-:B------:R-:W-:Y:S01]  /*77380*/  IMAD.IADD R5, R68, 0x1, R4.reuse ;  /* 0x0000000144057824 */ /* 0x100fe200078e0204 */
[----:B------:R1:W-:Y:S01]  /*77390*/  @P5 STG.E desc[UR60][R6.64], R189 ;  /* 0x000000bd06005986 */ /* 0x0003e2000c10193c */
[----:B------:R-:W-:Y:S02]  /*773a0*/  ISETP.LT.AND P1, PT, R13, R76, !P0 ;  /* 0x0000004c0d00720c */ /* 0x000fe40004721270 */
[C---:B-1----:R-:W-:Y:S01]  /*773b0*/  LEA R66, P4, R70.reuse, R2, 0x2 ;  /* 0x0000000246427211 */ /* 0x042fe200078810ff */
[----:B------:R-:W-:Y:S01]  /*773c0*/  IMAD.IADD R69, R5, 0x1, R4 ;  /* 0x0000000105457824 */ /* 0x000fe200078e0204 */
[----:B------:R-:W4:Y:S02]  /*773d0*/  LDL.LU R13, [R1+0x2168] ;  /* 0x00216800010d7983 */ /* 0x000f240000300800 */
[----:B------:R-:W-:-:S02]  /*773e0*/  LEA.HI.X.SX32 R67, R70, R3, 0x2, P4 ;  /* 0x0000000346437211 */ /* 0x000fc400020f16ff */
[----:B------:R-:W-:-:S03]  /*773f0*/  LEA R6, P5, R68, R2, 0x2 ;  /* 0x0000000244067211 */ /* 0x000fc600078a10ff */
[----:B------:R-:W-:Y:S01]  /*77400*/  @P3 STG.E desc[UR60][R66.64], R185 ;  /* 0x000000b942003986 */ /* 0x000fe2000c10193c */
[-C--:B------:R-:W-:Y:S02]  /*77410*/  LEA.HI.X.SX32 R7, R68, R3.reuse, 0x2, P5 ;  /* 0x0000000344077211 */ /* 0x080fe400028f16ff */
[-C--:B------:R-:W-:Y:S02]  /*77420*/  LEA R64, P5, R5, R2.reuse, 0x2 ;  /* 0x0000000205407211 */ /* 0x080fe400078a10ff */
[----:B------:R-:W-:Y:S02]  /*77430*/  LEA R78, P3, R69, R2, 0x2 ;  /* 0x00000002454e7211 */ /* 0x000fe400078610ff */
[----:B------:R-:W-:Y:S02]  /*77440*/  LEA.HI.X.SX32 R65, R5, R3, 0x2, P5 ;  /* 0x0000000305417211 */ /* 0x000fe400028f16ff */
[----:B--2---:R-:W-:Y:S02]  /*77450*/  ISETP.LT.AND P4, PT, R12, R79, !P0 ;  /* 0x0000004f0c00720c */ /* 0x004fe40004781270 */
[----:B------:R-:W-:Y:S01]  /*77460*/  LEA.HI.X.SX32 R79, R69, R3, 0x2, P3 ;  /* 0x00000003454f7211 */ /* 0x000fe200018f16ff */
[----:B------:R-:W-:Y:S04]  /*77470*/  @P2 STG.E desc[UR60][R6.64], R190 ;  /* 0x000000be06002986 */ /* 0x000fe8000c10193c */
[----:B------:R1:W-:Y:S04]  /*77480*/  @P1 STG.E desc[UR60][R64.64], R186 ;  /* 0x000000ba40001986 */ /* 0x0003e8000c10193c */
[----:B------:R-:W2:Y:S04]  /*77490*/  LDL.LU R12, [R1+0x2184] ;  /* 0x00218400010c7983 */ /* 0x000ea80000300800 */
[----:B------:R1:W-:Y:S01]  /*774a0*/  @P4 STG.E desc[UR60][R78.64], R191 ;  /* 0x000000bf4e004986 */ /* 0x0003e2000c10193c */
[----:B------:R-:W-:-:S03]  /*774b0*/  ISETP.LT.AND P4, PT, R11, R91, !P0 ;  /* 0x0000005b0b00720c */ /* 0x000fc60004781270 */
[----:B------:R-:W2:Y:S01]  /*774c0*/  LDL.LU R11, [R1+0x2174] ;  /* 0x00217400010b7983 */ /* 0x000ea20000300800 */
[--C-:B------:R-:W-:Y:S01]  /*774d0*/  IMAD.IADD R90, R69, 0x1, R4.reuse ;  /* 0x00000001455a7824 */ /* 0x100fe200078e0204 */
[----:B------:R-:W-:Y:S01]  /*774e0*/  ISETP.LT.AND P3, PT, R10, R94, !P0 ;  /* 0x0000005e0a00720c */ /* 0x000fe20004761270 */
[----:B------:R-:W1:Y:S01]  /*774f0*/  LDC R91, c[0x0][0x22c] ;  /* 0x00008b00ff5b7b82 */ /* 0x000e620000000800 */
[----:B------:R-:W2:Y:S01]  /*77500*/  LDL.LU R10, [R1+0x2190] ;  /* 0x00219000010a7983 */ /* 0x000ea20000300800 */
[----:B---3--:R-:W-:Y:S02]  /*77510*/  ISETP.LT.AND P2, PT, R9, R93, !P0 ;  /* 0x0000005d0900720c */ /* 0x008fe40004741270 */
[----:B----4-:R-:W-:Y:S01]  /*77520*/  ISETP.LT.AND P1, PT, R8, R92, !P0 ;  /* 0x0000005c0800720c */ /* 0x010fe20004721270 */
[----:B------:R-:W3:Y:S01]  /*77530*/  LDL.LU R9, [R1+0x219c] ;  /* 0x00219c0001097983 */ /* 0x000ee20000300800 */
[C-C-:B------:R-:W-:Y:S01]  /*77540*/  IMAD.IADD R71, R90.reuse, 0x1, R4.reuse ;  /* 0x000000015a477824 */ /* 0x140fe200078e0204 */
[C---:B-1----:R-:W-:Y:S01]  /*77550*/  LEA R64, P5, R90.reuse, R2, 0x2 ;  /* 0x000000025a407211 */ /* 0x042fe200078a10ff */
[----:B------:R-:W2:Y:S01]  /*77560*/  LDC R94, c[0x0][0x22c] ;  /* 0x00008b00ff5e7b82 */ /* 0x000ea20000000800 */
[----:B------:R-:W4:Y:S01]  /*77570*/  LDL.LU R8, [R1+0x2198] ;  /* 0x0021980001087983 */ /* 0x000f220000300800 */
[----:B------:R-:W-:Y:S01]  /*77580*/  IMAD.IADD R89, R71, 0x1, R4 ;  /* 0x0000000147597824 */ /* 0x000fe200078e0204 */
[----:B------:R-:W-:-:S03]  /*77590*/  LEA.HI.X.SX32 R65, R90, R3, 0x2, P5 ;  /* 0x000000035a417211 */ /* 0x000fc600028f16ff */
[C---:B------:R-:W-:Y:S02]  /*775a0*/  IMAD.IADD R88, R89.reuse, 0x1, R4 ;  /* 0x0000000159587824 */ /* 0x040fe400078e0204 */
[----:B------:R1:W-:Y:S01]  /*775b0*/  @P4 STG.E desc[UR60][R64.64], R187 ;  /* 0x000000bb40004986 */ /* 0x0003e2000c10193c */
[----:B------:R-:W-:Y:S01]  /*775c0*/  LEA R6, P5, R89, R2, 0x2 ;  /* 0x0000000259067211 */ /* 0x000fe200078a10ff */
[----:B------:R-:W2:Y:S01]  /*775d0*/  LDC R92, c[0x0][0x22c] ;  /* 0x00008b00ff5c7b82 */ /* 0x000ea20000000800 */
[----:B------:R-:W-:Y:S02]  /*775e0*/  IADD3 R87, R88, R4, RZ ;  /* 0x0000000458577210 */ /* 0x000fe40007ffe0ff */
[----:B------:R-:W-:-:S05]  /*775f0*/  LEA R78, P6, R71, R2, 0x2 ;  /* 0x00000002474e7211 */ /* 0x000fca00078c10ff */
[----:B------:R-:W3:Y:S01]  /*77600*/  LDC R90, c[0x0][0x22c] ;  /* 0x00008b00ff5a7b82 */ /* 0x000ee20000000800 */
[C---:B-1----:R-:W-:Y:S02]  /*77610*/  LEA R64, P4, R88.reuse, R2, 0x2 ;  /* 0x0000000258407211 */ /* 0x042fe400078810ff */
[-C--:B------:R-:W-:Y:S02]  /*77620*/  LEA.HI.X.SX32 R7, R89, R3.reuse, 0x2, P5 ;  /* 0x0000000359077211 */ /* 0x080fe400028f16ff */
[----:B------:R-:W-:-:S03]  /*77630*/  LEA.HI.X.SX32 R65, R88, R3, 0x2, P4 ;  /* 0x0000000358417211 */ /* 0x000fc600020f16ff */
[----:B------:R-:W1:Y:S01]  /*77640*/  LDC R88, c[0x0][0x22c] ;  /* 0x00008b00ff587b82 */ /* 0x000e620000000800 */
[----:B------:R-:W-:-:S07]  /*77650*/  LEA.HI.X.SX32 R79, R71, R3, 0x2, P6 ;  /* 0x00000003474f7211 */ /* 0x000fce00030f16ff */
[----:B------:R-:W4:Y:S01]  /*77660*/  LDC R89, c[0x0][0x22c] ;  /* 0x00008b00ff597b82 */ /* 0x000f220000000800 */
[----:B------:R-:W-:Y:S01]  /*77670*/  @P3 STG.E desc[UR60][R78.64], R180 ;  /* 0x000000b44e003986 */ /* 0x000fe2000c10193c */
[----:B------:R-:W-:Y:S01]  /*77680*/  ISETP.LT.AND P3, PT, R13, R91, !P0 ;  /* 0x0000005b0d00720c */ /* 0x000fe20004761270 */
[--C-:B------:R-:W-:Y:S02]  /*77690*/  IMAD.IADD R73, R87, 0x1, R4.reuse ;  /* 0x0000000157497824 */ /* 0x100fe400078e0204 */
[----:B------:R-:W-:Y:S02]  /*776a0*/  @P2 STG.E desc[UR60][R6.64], R176 ;  /* 0x000000b006002986 */ /* 0x000fe4000c10193c */
[----:B------:R-:W-:Y:S01]  /*776b0*/  IMAD.IADD R75, R73, 0x1, R4 ;  /* 0x00000001494b7824 */ /* 0x000fe200078e0204 */
[----:B------:R-:W4:Y:S01]  /*776c0*/  LDC R91, c[0x0][0x22c] ;  /* 0x00008b00ff5b7b82 */ /* 0x000f220000000800 */
[----:B------:R2:W-:Y:S02]  /*776d0*/  @P1 STG.E desc[UR60][R64.64], R181 ;  /* 0x000000b540001986 */ /* 0x0005e4000c10193c */
[----:B--2---:R-:W-:-:S02]  /*776e0*/  LEA R64, P1, R87, R2, 0x2 ;  /* 0x0000000257407211 */ /* 0x004fc400078210ff */
[-C--:B------:R-:W-:Y:S02]  /*776f0*/  LEA R6, P2, R75, R2.reuse, 0x2 ;  /* 0x000000024b067211 */ /* 0x080fe400078410ff */
[-C--:B------:R-:W-:Y:S02]  /*77700*/  LEA.HI.X.SX32 R65, R87, R3.reuse, 0x2, P1 ;  /* 0x0000000357417211 */ /* 0x080fe400008f16ff */
[----:B------:R-:W-:Y:S02]  /*77710*/  LEA R78, P1, R73, R2, 0x2 ;  /* 0x00000002494e7211 */ /* 0x000fe400078210ff */
[----:B------:R-:W-:Y:S01]  /*77720*/  ISETP.LT.AND P4, PT, R12, R94, !P0 ;  /* 0x0000005e0c00720c */ /* 0x000fe20004781270 */
[----:B------:R-:W-:Y:S01]  /*77730*/  @P3 STG.E desc[UR60][R64.64], R177 ;  /* 0x000000b140003986 */ /* 0x000fe2000c10193c */
[-C--:B------:R-:W-:Y:S02]  /*77740*/  LEA.HI.X.SX32 R7, R75, R3.reuse, 0x2, P2 ;  /* 0x000000034b077211 */ /* 0x080fe400010f16ff */
[----:B------:R-:W-:Y:S01]  /*77750*/  ISETP.LT.AND P5, PT, R11, R92, !P0 ;  /* 0x0000005c0b00720c */ /* 0x000fe200047a1270 */
[----:B------:R-:W2:Y:S01]  /*77760*/  LDL.LU R12, [R1+0x21a8] ;  /* 0x0021a800010c7983 */ /* 0x000ea20000300800 */
[----:B------:R-:W-:Y:S01]  /*77770*/  LEA.HI.X.SX32 R79, R73, R3, 0x2, P1 ;  /* 0x00000003494f7211 */ /* 0x000fe200008f16ff */
[--C-:B------:R-:W-:Y:S01]  /*77780*/  IMAD.IADD R77, R75, 0x1, R4.reuse ;  /* 0x000000014b4d7824 */ /* 0x100fe200078e0204 */
[----:B-1----:R-:W-:Y:S01]  /*77790*/  ISETP.LT.AND P3, PT, R10, R88, !P0 ;  /* 0x000000580a00720c */ /* 0x002fe20004761270 */
[----:B------:R-:W2:Y:S01]  /*777a0*/  LDL.LU R11, [R1+0x21c0] ;  /* 0x0021c000010b7983 */ /* 0x000ea20000300800 */
[----:B------:R-:W1:Y:S03]  /*777b0*/  LDC R88, c[0x0][0x22c] ;  /* 0x00008b00ff587b82 */ /* 0x000e660000000800 */
[----:B------:R-:W2:Y:S01]  /*777c0*/  LDL.LU R10, [R1+0x21d4] ;  /* 0x0021d400010a7983 */ /* 0x000ea20000300800 */
[----:B------:R-:W-:-:S04]  /*777d0*/  IMAD.IADD R86, R77, 0x1, R4 ;  /* 0x000000014d567824 */ /* 0x000fc800078e0204 */
[--C-:B------:R-:W-:Y:S01]  /*777e0*/  IMAD.IADD R84, R86, 0x1, R4.reuse ;  /* 0x0000000156547824 */ /* 0x100fe200078e0204 */
[----:B------:R-:W1:Y:S03]  /*777f0*/  LDC R87, c[0x0][0x22c] ;  /* 0x00008b00ff577b82 */ /* 0x000e660000000800 */
[----:B------:R-:W-:-:S05]  /*77800*/  IMAD.IADD R85, R84, 0x1, R4 ;  /* 0x0000000154557824 */ /* 0x000fca00078e0204 */
[----:B------:R-:W-:-:S05]  /*77810*/  IADD3 R0, R85, R4, RZ ;  /* 0x0000000455007210 */ /* 0x000fca0007ffe0ff */
[----:B------:R-:W-:-:S04]  /*77820*/  IMAD.IADD R81, R0, 0x1, R4 ;  /* 0x0000000100517824 */ /* 0x000fc800078e0204 */
[--C-:B------:R-:W-:Y:S01]  /*77830*/  IMAD.IADD R82, R81, 0x1, R4.reuse ;  /* 0x0000000151527824 */ /* 0x100fe200078e0204 */
[----:B---3--:R-:W-:Y:S02]  /*77840*/  ISETP.LT.AND P2, PT, R9, R90, !P0 ;  /* 0x0000005a0900720c */ /* 0x008fe40004741270 */
[----:B------:R-:W3:Y:S01]  /*77850*/  LDL.LU R9, [R1+0x21d0] ;  /* 0x0021d00001097983 */ /* 0x000ee20000300800 */
[----:B----4-:R-:W-:Y:S01]  /*77860*/  ISETP.LT.AND P1, PT, R8, R89, !P0 ;  /* 0x000000590800720c */ /* 0x010fe20004721270 */
[--C-:B------:R-:W-:Y:S02]  /*77870*/  IMAD.IADD R83, R82, 0x1, R4.reuse ;  /* 0x0000000152537824 */ /* 0x100fe400078e0204 */
[----:B------:R-:W1:Y:S01]  /*77880*/  LDL.LU R8, [R1+0x21c4] ;  /* 0x0021c40001087983 */ /* 0x000e620000300800 */
[----:B------:R-:W4:Y:S01]  /*77890*/  LDC R90, c[0x0][0x22c] ;  /* 0x00008b00ff5a7b82 */ /* 0x000f220000000800 */
[----:B------:R-:W-:-:S04]  /*778a0*/  IMAD.IADD R80, R83, 0x1, R4 ;  /* 0x0000000153507824 */ /* 0x000fc800078e0204 */
[--C-:B------:R-:W-:Y:S01]  /*778b0*/  IMAD.IADD R76, R80, 0x1, R4.reuse ;  /* 0x00000001504c7824 */ /* 0x100fe200078e0204 */
[----:B------:R4:W-:Y:S02]  /*778c0*/  @P4 STG.E desc[UR60][R78.64], R182 ;  /* 0x000000b64e004986 */ /* 0x0009e4000c10193c */
[----:B------:R-:W3:Y:S01]  /*778d0*/  LDC R89, c[0x0][0x22c] ;  /* 0x00008b00ff597b82 */ /* 0x000ee20000000800 */
[----:B------:R-:W-:-:S05]  /*778e0*/  IMAD.IADD R74, R76, 0x1, R4 ;  /* 0x000000014c4a7824 */ /* 0x000fca00078e0204 */
[----:B------:R-:W-:-:S05]  /*778f0*/  IADD3 R72, R74, R4, RZ ;  /* 0x000000044a487210 */ /* 0x000fca0007ffe0ff */
[----:B------:R-:W-:-:S04]  /*77900*/  IMAD.IADD R70, R72, 0x1, R4 ;  /* 0x0000000148467824 */ /* 0x000fc800078e0204 */
[----:B------:R-:W-:-:S04]  /*77910*/  IMAD.IADD R68, R70, 0x1, R4 ;  /* 0x0000000146447824 */ /* 0x000fc800078e0204 */
[----:B------:R-:W-:-:S04]  /*77920*/  IMAD.IADD R67, R68, 0x1, R4 ;  /* 0x0000000144437824 */ /* 0x000fc800078e0204 */
[----:B------:R-:W-:-:S04]  /*77930*/  IMAD.IADD R5, R67, 0x1, R4 ;  /* 0x0000000143057824 */ /* 0x000fc800078e0204 */
[----:B------:R-:W-:-:S04]  /*77940*/  IMAD.IADD R66, R5, 0x1, R4 ;  /* 0x0000000105427824 */ /* 0x000fc800078e0204 */
        /* <DEDUP_REMOVED lines=10> */
[--C-:B------:R-:W-:Y:S01]  /*779f0*/  IMAD.IADD R111, R92, 0x1, R4.reuse ;  /* 0x000000015c6f7824 */ /* 0x100fe200078e0204 */
[----:B------:R2:W-:Y:S03]  /*77a00*/  @P5 STG.E desc[UR60][R6.64], R178 ;  /* 0x000000b206005986 */ /* 0x0005e6000c10193c */
[----:B------:R-:W-:Y:S01]  /*77a10*/  IMAD.IADD R73, R111, 0x1, R4 ;  /* 0x000000016f497824 */ /* 0x000fe200078e0204 */
[----:B----4-:R-:W-:-:S03]  /*77a20*/  LEA R78, P4, R77, R2, 0x2 ;  /* 0x000000024d4e7211 */ /* 0x010fc600078810ff */
[----:B------:R-:W-:Y:S01]  /*77a30*/  IMAD.IADD R226, R73, 0x1, R4 ;  /* 0x0000000149e27824 */ /* 0x000fe200078e0204 */
[----:B--2---:R-:W-:-:S03]  /*77a40*/  LEA R6, P5, R86, R2, 0x2 ;  /* 0x0000000256067211 */ /* 0x004fc600078a10ff */
[--C-:B------:R-:W-:Y:S01]  /*77a50*/  IMAD.IADD R230, R226, 0x1, R4.reuse ;  /* 0x00000001e2e67824 */ /* 0x100fe200078e0204 */
[-C--:B------:R-:W-:Y:S02]  /*77a60*/  LEA.HI.X.SX32 R7, R86, R3.reuse, 0x2, P5 ;  /* 0x0000000356077211 */ /* 0x080fe400028f16ff */
[----:B------:R-:W-:Y:S02]  /*77a70*/  LEA R64, P5, R84, R2, 0x2 ;  /* 0x0000000254407211 */ /* 0x000fe400078a10ff */
[-C--:B------:R-:W-:Y:S01]  /*77a80*/  LEA.HI.X.SX32 R79, R77, R3.reuse, 0x2, P4 ;  /* 0x000000034d4f7211 */ /* 0x080fe200020f16ff */
[----:B------:R-:W-:Y:S01]  /*77a90*/  IMAD.IADD R227, R230, 0x1, R4 ;  /* 0x00000001e6e37824 */ /* 0x000fe200078e0204 */
[----:B------:R-:W-:Y:S01]  /*77aa0*/  LEA.HI.X.SX32 R65, R84, R3, 0x2, P5 ;  /* 0x0000000354417211 */ /* 0x000fe200028f16ff */
[----:B------:R-:W2:Y:S02]  /*77ab0*/  LDC R86, c[0x0][0x22c] ;  /* 0x00008b00ff567b82 */ /* 0x000ea40000000800 */
[----:B------:R4:W-:Y:S01]  /*77ac0*/  @P3 STG.E desc[UR60][R78.64], R183 ;  /* 0x000000b74e003986 */ /* 0x0009e2000c10193c */
[----:B------:R-:W-:-:S03]  /*77ad0*/  ISETP.LT.AND P4, PT, R12, R91, !P0 ;  /* 0x0000005b0c00720c */ /* 0x000fc60004781270 */
[----:B------:R-:W-:Y:S04]  /*77ae0*/  @P2 STG.E desc[UR60][R6.64], R179 ;  /* 0x000000b306002986 */ /* 0x000fe8000c10193c */
[----:B------:R-:W-:Y:S01]  /*77af0*/  STL.64 [R1+0x28c8], R226 ;  /* 0x0028c8e201007387 */ /* 0x000fe20000100a00 */
[----:B------:R-:W-:Y:S01]  /*77b00*/  IADD3 R75, R227, R4, RZ ;  /* 0x00000004e34b7210 */ /* 0x000fe20007ffe0ff */
[----:B------:R-:W2:Y:S02]  /*77b10*/  LDC R84, c[0x0][0x22c] ;  /* 0x00008b00ff547b82 */ /* 0x000ea40000000800 */
[----:B------:R4:W-:Y:S04]  /*77b20*/  @P1 STG.E desc[UR60][R64.64], R172 ;  /* 0x000000ac40001986 */ /* 0x0009e8000c10193c */
[----:B------:R-:W2:Y:S01]  /*77b30*/  LDL.LU R12, [R1+0x21ec] ;  /* 0x0021ec00010c7983 */ /* 0x000ea20000300800 */
[----:B-1----:R-:W-:-:S03]  /*77b40*/  ISETP.LT.AND P1, PT, R8, R88, !P0 ;  /* 0x000000580800720c */ /* 0x002fc60004721270 */
[----:B------:R-:W2:Y:S01]  /*77b50*/  LDL.LU R8, [R1+0x21fc] ;  /* 0x0021fc0001087983 */ /* 0x000ea20000300800 */
[----:B------:R-:W-:Y:S01]  /*77b60*/  IMAD.IADD R110, R75, 0x1, R4 ;  /* 0x000000014b6e7824 */ /* 0x000fe200078e0204 */
[----:B----4-:R-:W-:-:S03]  /*77b70*/  LEA R78, P3, R85, R2, 0x2 ;  /* 0x00000002554e7211 */ /* 0x010fc600078610ff */
[--C-:B------:R-:W-:Y:S01]  /*77b80*/  IMAD.IADD R77, R110, 0x1, R4.reuse ;  /* 0x000000016e4d7824 */ /* 0x100fe200078e0204 */
[----:B------:R-:W-:Y:S02]  /*77b90*/  LEA.HI.X.SX32 R79, R85, R3, 0x2, P3 ;  /* 0x00000003554f7211 */ /* 0x000fe400018f16ff */
[----:B------:R-:W2:Y:S01]  /*77ba0*/  LDC R85, c[0x0][0x22c] ;  /* 0x00008b00ff557b82 */ /* 0x000ea20000000800 */
[--C-:B------:R-:W-:Y:S02]  /*77bb0*/  IMAD.IADD R91, R77, 0x1, R4.reuse ;  /* 0x000000014d5b7824 */ /* 0x100fe400078e0204 */
[----:B------:R-:W-:Y:S01]  /*77bc0*/  @P4 STG.E desc[UR60][R78.64], R168 ;  /* 0x000000a84e004986 */ /* 0x000fe2000c10193c */
[----:B------:R-:W-:Y:S01]  /*77bd0*/  ISETP.LT.AND P4, PT, R11, R87, !P0 ;  /* 0x000000570b00720c */ /* 0x000fe20004781270 */
[--C-:B------:R-:W-:Y:S02]  /*77be0*/  IMAD.IADD R109, R91, 0x1, R4.reuse ;  /* 0x000000015b6d7824 */ /* 0x100fe400078e0204 */
[----:B------:R-:W4:Y:S02]  /*77bf0*/  LDL.LU R11, [R1+0x2200] ;  /* 0x00220000010b7983 */ /* 0x000f240000300800 */
[----:B------:R-:W-:Y:S01]  /*77c00*/  IMAD.IADD R181, R109, 0x1, R4 ;  /* 0x000000016db57824 */ /* 0x000fe200078e0204 */
[----:B------:R-:W-:-:S03]  /*77c10*/  LEA R64, P5, R0, R2, 0x2 ;  /* 0x0000000200407211 */ /* 0x000fc600078a10ff */
[----:B------:R-:W-:Y:S01]  /*77c20*/  IMAD.IADD R182, R181, 0x1, R4 ;  /* 0x00000001b5b67824 */ /* 0x000fe200078e0204 */
[----:B------:R-:W-:Y:S02]  /*77c30*/  ISETP.LT.AND P3, PT, R10, R90, !P0 ;  /* 0x0000005a0a00720c */ /* 0x000fe40004761270 */
[----:B------:R-:W4:Y:S01]  /*77c40*/  LDL.LU R10, [R1+0x2220] ;  /* 0x00222000010a7983 */ /* 0x000f220000300800 */
[----:B------:R-:W-:Y:S02]  /*77c50*/  LEA.HI.X.SX32 R65, R0, R3, 0x2, P5 ;  /* 0x0000000300417211 */ /* 0x000fe400028f16ff */
[----:B------:R-:W-:-:S03]  /*77c60*/  IADD3 R225, R182, R4, RZ ;  /* 0x00000004b6e17210 */ /* 0x000fc60007ffe0ff */
[----:B------:R1:W-:Y:S02]  /*77c70*/  @P4 STG.E desc[UR60][R64.64], R173 ;  /* 0x000000ad40004986 */ /* 0x0003e4000c10193c */
[----:B------:R-:W-:Y:S01]  /*77c80*/  IMAD.IADD R180, R225, 0x1, R4 ;  /* 0x00000001e1b47824 */ /* 0x000fe200078e0204 */
[----:B---3--:R-:W-:Y:S02]  /*77c90*/  ISETP.LT.AND P2, PT, R9, R89, !P0 ;  /* 0x000000590900720c */ /* 0x008fe40004741270 */
[----:B------:R-:W3:Y:S01]  /*77ca0*/  LDL.LU R9, [R1+0x2224] ;  /* 0x0022240001097983 */ /* 0x000ee20000300800 */
[----:B-1----:R-:W-:-:S03]  /*77cb0*/  LEA R64, P4, R83, R2, 0x2 ;  /* 0x0000000253407211 */ /* 0x002fc600078810ff */
[----:B------:R-:W-:Y:S01]  /*77cc0*/  STL [R1+0x28c0], R182 ;  /* 0x0028c0b601007387 */ /* 0x000fe20000100800 */
[----:B------:R-:W-:-:S03]  /*77cd0*/  LEA.HI.X.SX32 R65, R83, R3, 0x2, P4 ;  /* 0x0000000353417211 */ /* 0x000fc600020f16ff */
[----:B------:R-:W-:Y:S01]  /*77ce0*/  STL.64 [R1+0x28b8], R180 ;  /* 0x0028b8b401007387 */ /* 0x000fe20000100a00 */
[----:B--2---:R-:W-:-:S03]  /*77cf0*/  ISETP.LT.AND P4, PT, R8, R85, !P0 ;  /* 0x000000550800720c */ /* 0x004fc60004781270 */
[----:B------:R-:W2:Y:S01]  /*77d00*/  LDL.LU R8, [R1+0x2218] ;  /* 0x0022180001087983 */ /* 0x000ea20000300800 */
[CC--:B------:R-:W-:Y:S02]  /*77d10*/  LEA R78, P6, R81.reuse, R2.reuse, 0x2 ;  /* 0x00000002514e7211 */ /* 0x0c0fe400078c10ff */
[C---:B------:R-:W-:Y:S01]  /*77d20*/  LEA R6, P5, R82.reuse, R2, 0x2 ;  /* 0x0000000252067211 */ /* 0x040fe200078a10ff */
[----:B------:R-:W2:Y:S01]  /*77d30*/  LDL.LU R14, [R1+0x2230] ;  /* 0x00223000010e7983 */ /* 0x000ea20000300800 */
[-C--:B------:R-:W-:Y:S02]  /*77d40*/  LEA.HI.X.SX32 R79, R81, R3.reuse, 0x2, P6 ;  /* 0x00000003514f7211 */ /* 0x080fe400030f16ff */
[----:B------:R-:W-:Y:S01]  /*77d50*/  LEA.HI.X.SX32 R7, R82, R3, 0x2, P5 ;  /* 0x0000000352077211 */ /* 0x000fe200028f16ff */
[----:B------:R-:W2:Y:S01]  /*77d60*/  LDL.LU R13, [R1+0x221c] ;  /* 0x00221c00010d7983 */ /* 0x000ea20000300800 */
[----:B------:R-:W1:Y:S03]  /*77d70*/  LDC R82, c[0x0][0x22c] ;  /* 0x00008b00ff527b82 */ /* 0x000e660000000800 */
[----:B------:R4:W-:Y:S04]  /*77d80*/  @P3 STG.E desc[UR60][R78.64], R169 ;  /* 0x000000a94e003986 */ /* 0x0009e8000c10193c */
[----:B------:R-:W-:Y:S04]  /*77d90*/  @P2 STG.E desc[UR60][R6.64], R174 ;  /* 0x000000ae06002986 */ /* 0x000fe8000c10193c */
[----:B------:R3:W-:Y:S01]  /*77da0*/  @P1 STG.E desc[UR60][R64.64], R170 ;  /* 0x000000aa40001986 */ /* 0x0007e2000c10193c */
[----:B------:R-:W-:-:S02]  /*77db0*/  ISETP.LT.AND P3, PT, R12, R84, !P0 ;  /* 0x000000540c00720c */ /* 0x000fc40004761270 */
[----:B------:R-:W1:Y:S01]  /*77dc0*/  LDC R84, c[0x0][0x22c] ;  /* 0x00008b00ff547b82 */ /* 0x000e620000000800 */
[C---:B----4-:R-:W-:Y:S01]  /*77dd0*/  LEA R78, P1, R80.reuse, R2, 0x2 ;  /* 0x00000002504e7211 */ /* 0x050fe200078210ff */
[----:B------:R-:W4:Y:S03]  /*77de0*/  LDL.LU R12, [R1+0x2214] ;  /* 0x00221400010c7983 */ /* 0x000f260000300800 */
[----:B------:R-:W-:-:S03]  /*77df0*/  LEA.HI.X.SX32 R79, R80, R3, 0x2, P1 ;  /* 0x00000003504f7211 */ /* 0x000fc600008f16ff */
[----:B------:R-:W2:Y:S01]  /*77e00*/  LDC R80, c[0x0][0x22c] ;  /* 0x00008b00ff507b82 */ /* 0x000ea20000000800 */
[----:B------:R-:W-:Y:S02]  /*77e10*/  ISETP.LT.AND P5, PT, R11, R86, !P0 ;  /* 0x000000560b00720c */ /* 0x000fe400047a1270 */
[-C--:B---3--:R-:W-:Y:S02]  /*77e20*/  LEA R64, P2, R76, R2.reuse, 0x2 ;  /* 0x000000024c407211 */ /* 0x088fe400078410ff */
[----:B------:R-:W-:Y:S02]  /*77e30*/  LEA R6, P1, R74, R2, 0x2 ;  /* 0x000000024a067211 */ /* 0x000fe400078210ff */
[-C--:B------:R-:W-:Y:S01]  /*77e40*/  LEA.HI.X.SX32 R65, R76, R3.reuse, 0x2, P2 ;  /* 0x000000034c417211 */ /* 0x080fe200010f16ff */
[----:B------:R3:W-:Y:S01]  /*77e50*/  @P3 STG.E desc[UR60][R78.64], R175 ;  /* 0x000000af4e003986 */ /* 0x0007e2000c10193c */
[----:B------:R-:W-:Y:S01]  /*77e60*/  LEA.HI.X.SX32 R7, R74, R3, 0x2, P1 ;  /* 0x000000034a077211 */ /* 0x000fe200008f16ff */
[----:B------:R-:W2:Y:S01]  /*77e70*/  LDC R76, c[0x0][0x22c] ;  /* 0x00008b00ff4c7b82 */ /* 0x000ea20000000800 */
[----:B-1----:R-:W-:Y:S01]  /*77e80*/  ISETP.LT.AND P2, PT, R10, R82, !P0 ;  /* 0x000000520a00720c */ /* 0x002fe20004741270 */
[----:B------:R-:W-:Y:S04]  /*77e90*/  @P4 STG.E desc[UR60][R64.64], R171 ;  /* 0x000000ab40004986 */ /* 0x000fe8000c10193c */
[----:B------:R1:W-:Y:S01]  /*77ea0*/  @P5 STG.E desc[UR60][R6.64], R16 ;  /* 0x0000001006005986 */ /* 0x0003e2000c10193c */
[----:B------:R-:W-:Y:S01]  /*77eb0*/  ISETP.LT.AND P3, PT, R9, R84, !P0 ;  /* 0x000000540900720c */ /* 0x000fe20004761270 */
[----:B------:R-:W-:Y:S01]  /*77ec0*/  IMAD.IADD R0, R180, 0x1, R4 ;  /* 0x00000001b4007824 */ /* 0x000fe200078e0204 */
[----:B------:R-:W4:Y:S01]  /*77ed0*/  LDC R74, c[0x0][0x22c] ;  /* 0x00008b00ff4a7b82 */ /* 0x000f220000000800 */
[----:B------:R-:W4:Y:S04]  /*77ee0*/  LDL.LU R10, [R1+0x1eb0] ;  /* 0x001eb000010a7983 */ /* 0x000f280000300800 */
[----:B------:R-:W4:Y:S03]  /*77ef0*/  LDL.LU R9, [R1+0x2234] ;  /* 0x0022340001097983 */ /* 0x000f260000300800 */
[----:B---3--:R-:W3:Y:S01]  /*77f00*/  LDC R78, c[0x0][0x22c] ;  /* 0x00008b00ff4e7b82 */ /* 0x008ee20000000800 */
[----:B-1----:R-:W-:-:S04]  /*77f10*/  LEA R6, P1, R72, R2, 0x2 ;  /* 0x0000000248067211 */ /* 0x002fc800078210ff */
[----:B------:R-:W-:-:S03]  /*77f20*/  LEA.HI.X.SX32 R7, R72, R3, 0x2, P1 ;  /* 0x0000000348077211 */ /* 0x000fc600008f16ff */
[----:B------:R-:W1:Y:S02]  /*77f30*/  LDC R11, c[0x0][0x22c] ;  /* 0x00008b00ff0b7b82 */ /* 0x000e640000000800 */
[----:B------:R2:W-:Y:S02]  /*77f40*/  @P2 STG.E desc[UR60][R6.64], R18 ;  /* 0x0000001206002986 */ /* 0x0005e4000c10193c */
[----:B--2---:R-:W-:Y:S02]  /*77f50*/  ISETP.LT.AND P5, PT, R8, R80, !P0 ;  /* 0x000000500800720c */ /* 0x004fe400047a1270 */
[----:B------:R-:W2:Y:S04]  /*77f60*/  LDL.LU R8, [R1+0x220c] ;  /* 0x00220c0001087983 */ /* 0x000ea80000300800 */
[----:B------:R-:W4:Y:S01]  /*77f70*/  LDL.LU R18, [R1+0x28d4] ;  /* 0x0028d40001127983 */ /* 0x000f220000300800 */
[----:B------:R-:W-:-:S04]  /*77f80*/  LEA R64, P1, R70, R2, 0x2 ;  /* 0x0000000246407211 */ /* 0x000fc800078210ff */
[-C--:B------:R-:W-:Y:S02]  /*77f90*/  LEA.HI.X.SX32 R65, R70, R3.reuse, 0x2, P1 ;  /* 0x0000000346417211 */ /* 0x080fe400008f16ff */
[----:B------:R-:W-:Y:S01]  /*77fa0*/  LEA R6, P1, R68, R2, 0x2 ;  /* 0x0000000244067211 */ /* 0x000fe200078210ff */
[--C-:B------:R-:W-:Y:S01]  /*77fb0*/  IMAD.IADD R81, R0, 0x1, R4.reuse ;  /* 0x0000000100517824 */ /* 0x100fe200078e0204 */
[----:B---3--:R-:W-:Y:S01]  /*77fc0*/  ISETP.LT.AND P4, PT, R14, R78, !P0 ;  /* 0x0000004e0e00720c */ /* 0x008fe20004781270 */
[----:B------:R3:W-:Y:S01]  /*77fd0*/  @P3 STG.E desc[UR60][R64.64], R17 ;  /* 0x0000001140003986 */ /* 0x0007e2000c10193c */
[-C--:B------:R-:W-:Y:S01]  /*77fe0*/  LEA.HI.X.SX32 R7, R68, R3.reuse, 0x2, P1 ;  /* 0x0000000344077211 */ /* 0x080fe200008f16ff */
[--C-:B------:R-:W-:Y:S01]  /*77ff0*/  IMAD.IADD R108, R81, 0x1, R4.reuse ;  /* 0x00000001516c7824 */ /* 0x100fe200078e0204 */
[----:B------:R-:W-:Y:S01]  /*78000*/  ISETP.LT.AND P3, PT, R13, R76, !P0 ;  /* 0x0000004c0d00720c */ /* 0x000fe20004761270 */
[----:B------:R-:W2:Y:S01]  /*78010*/  LDC R70, c[0x0][0x22c] ;  /* 0x00008b00ff467b82 */ /* 0x000ea20000000800 */
[-C--:B------:R-:W-:Y:S01]  /*78020*/  LEA R16, P1, R67, R2.reuse, 0x2 ;  /* 0x0000000243107211 */ /* 0x080fe200078210ff */
[----:B------:R1:W-:Y:S01]  /*78030*/  @P5 STG.E desc[UR60][R6.64], R19 ;  /* 0x0000001306005986 */ /* 0x0003e2000c10193c */
[----:B---3--:R-:W-:Y:S01]  /*78040*/  LEA R64, P5, R5, R2, 0x2 ;  /* 0x0000000205407211 */ /* 0x008fe200078a10ff */
[----:B------:R-:W-:Y:S01]  /*78050*/  IMAD.IADD R178, R108, 0x1, R4 ;  /* 0x000000016cb27824 */ /* 0x000fe200078e0204 */
[----:B------:R-:W-:-:S03]  /*78060*/  LEA.HI.X.SX32 R17, R67, R3, 0x2, P1 ;  /* 0x0000000343117211 */ /* 0x000fc600008f16ff */
[----:B------:R-:W3:Y:S01]  /*78070*/  LDC R68, c[0x0][0x22c] ;  /* 0x00008b00ff447b82 */ /* 0x000ee20000000800 */
[-C--:B------:R-:W-:Y:S02]  /*78080*/  LEA.HI.X.SX32 R65, R5, R3.reuse, 0x2, P5 ;  /* 0x0000000305417211 */ /* 0x080fe400028f16ff */
[CC--:B------:R-:W-:Y:S01]  /*78090*/  LEA R180, P5, R185.reuse, R2.reuse, 0x2 ;  /* 0x00000002b9b47211 */ /* 0x0c0fe200078a10ff */
[----:B-1----:R-:W3:Y:S01]  /*780a0*/  LDL.LU R19, [R1+0x28d0] ;  /* 0x0028d00001137983 */ /* 0x002ee20000300800 */
[C---:B------:R-:W-:Y:S02]  /*780b0*/  LEA R6, P6, R66.reuse, R2, 0x2 ;  /* 0x0000000242067211 */ /* 0x040fe400078c10ff */
[-C--:B------:R-:W-:Y:S01]  /*780c0*/  LEA.HI.X.SX32 R181, R185, R3.reuse, 0x2, P5 ;  /* 0x00000003b9b57211 */ /* 0x080fe200028f16ff */
[----:B------:R-:W1:Y:S01]  /*780d0*/  LDC R13, c[0x0][0x248] ;  /* 0x00009200ff0d7b82 */ /* 0x000e620000000800 */
[----:B------:R-:W-:Y:S01]  /*780e0*/  LEA.HI.X.SX32 R7, R66, R3, 0x2, P6 ;  /* 0x0000000342077211 */ /* 0x000fe200030f16ff */
[----:B------:R-:W-:-:S05]  /*780f0*/  IMAD.IADD R223, R178, 0x1, R4 ;  /* 0x00000001b2df7824 */ /* 0x000fca00078e0204 */
[----:B------:R-:W-:Y:S01]  /*78100*/  IADD3 R224, R223, R4, RZ ;  /* 0x00000004dfe07210 */ /* 0x000fe20007ffe0ff */
[----:B------:R-:W1:Y:S04]  /*78110*/  LDC R14, c[0x0][0x248] ;  /* 0x00009200ff0e7b82 */ /* 0x000e680000000800 */
        /* <DEDUP_REMOVED lines=8> */
[----:B------:R-:W-:Y:S01]  /*781a0*/  IMAD.IADD R107, R219, 0x1, R4 ;  /* 0x00000001db6b7824 */ /* 0x000fe200078e0204 */
[----:B----4-:R-:W-:Y:S04]  /*781b0*/  @P4 STG.E desc[UR60][R16.64], R18 ;  /* 0x0000001210004986 */ /* 0x010fe8000c10193c */
[----:B------:R4:W-:Y:S01]  /*781c0*/  @P3 STG.E desc[UR60][R64.64], R252 ;  /* 0x000000fc40003986 */ /* 0x0009e2000c10193c */
[----:B------:R-:W-:-:S04]  /*781d0*/  LEA R182, P3, R69, R2, 0x2 ;  /* 0x0000000245b67211 */ /* 0x000fc800078610ff */
[----:B------:R-:W-:Y:S02]  /*781e0*/  LEA.HI.X.SX32 R183, R69, R3, 0x2, P3 ;  /* 0x0000000345b77211 */ /* 0x000fe400018f16ff */
[----:B------:R-:W-:-:S04]  /*781f0*/  LEA R226, P3, R93, R2, 0x2 ;  /* 0x000000025de27211 */ /* 0x000fc800078610ff */
[----:B------:R-:W-:Y:S01]  /*78200*/  LEA.HI.X.SX32 R227, R93, R3, 0x2, P3 ;  /* 0x000000035de37211 */ /* 0x000fe200018f16ff */
[----:B------:R1:W-:Y:S01]  /*78210*/  STL.64 [R1+0xae8], R182 ;  /* 0x000ae8b601007387 */ /* 0x0003e20000100a00 */
[--C-:B------:R-:W-:Y:S01]  /*78220*/  IMAD.IADD R88, R107, 0x1, R4.reuse ;  /* 0x000000016b587824 */ /* 0x100fe200078e0204 */
[----:B--2---:R-:W-:Y:S01]  /*78230*/  ISETP.LT.AND P4, PT, R8, R70, !P0 ;  /* 0x000000460800720c */ /* 0x004fe20004781270 */
[----:B----4-:R-:W2:Y:S01]  /*78240*/  LDC R252, c[0x0][0x248] ;  /* 0x00009200fffc7b82 */ /* 0x010ea20000000800 */
[----:B------:R4:W-:Y:S04]  /*78250*/  STL.64 [R1+0xae0], R180 ;  /* 0x000ae0b401007387 */ /* 0x0009e80000100a00 */
[----:B------:R3:W-:Y:S01]  /*78260*/  STL.64 [R1+0xad8], R226 ;  /* 0x000ad8e201007387 */ /* 0x0007e20000100a00 */
[----:B-1----:R-:W-:Y:S01]  /*78270*/  LEA R182, P5, R71, R2, 0x2 ;  /* 0x0000000247b67211 */ /* 0x002fe200078a10ff */
[----:B------:R-:W-:Y:S01]  /*78280*/  IMAD.IADD R177, R88, 0x1, R4 ;  /* 0x0000000158b17824 */ /* 0x000fe200078e0204 */
[----:B------:R-:W-:Y:S01]  /*78290*/  ISETP.LT.AND P2, PT, R12, R74, !P0 ;  /* 0x0000004a0c00720c */ /* 0x000fe20004741270 */
[----:B------:R-:W1:Y:S01]  /*782a0*/  LDC R8, c[0x0][0x248] ;  /* 0x00009200ff087b82 */ /* 0x000e620000000800 */
[----:B----4-:R-:W-:-:S02]  /*782b0*/  LEA R180, P6, R112, R2, 0x2 ;  /* 0x0000000270b47211 */ /* 0x010fc400078c10ff */
[-C--:B------:R-:W-:Y:S02]  /*782c0*/  LEA.HI.X.SX32 R183, R71, R3.reuse, 0x2, P5 ;  /* 0x0000000347b77211 */ /* 0x080fe400028f16ff */
[-C--:B---3--:R-:W-:Y:S02]  /*782d0*/  LEA R226, P3, R184, R2.reuse, 0x2 ;  /* 0x00000002b8e27211 */ /* 0x088fe400078610ff */
[-C--:B------:R-:W-:Y:S01]  /*782e0*/  LEA.HI.X.SX32 R181, R112, R3.reuse, 0x2, P6 ;  /* 0x0000000370b57211 */ /* 0x080fe200030f16ff */
[--C-:B------:R-:W-:Y:S01]  /*782f0*/  IMAD.IADD R217, R177, 0x1, R4.reuse ;  /* 0x00000001b1d97824 */ /* 0x100fe200078e0204 */
[----:B------:R-:W-:Y:S01]  /*78300*/  LEA.HI.X.SX32 R227, R184, R3, 0x2, P3 ;  /* 0x00000003b8e37211 */ /* 0x000fe200018f16ff */
[----:B------:R3:W-:Y:S01]  /*78310*/  STL.64 [R1+0xad0], R182 ;  /* 0x000ad0b601007387 */ /* 0x0007e20000100a00 */
[----:B------:R-:W-:Y:S01]  /*78320*/  ISETP.LT.AND P1, PT, R10, R11, !P0 ;  /* 0x0000000b0a00720c */ /* 0x000fe20004721270 */
[----:B------:R-:W-:Y:S01]  /*78330*/  IMAD.IADD R89, R217, 0x1, R4 ;  /* 0x00000001d9597824 */ /* 0x000fe200078e0204 */
[----:B------:R-:W4:Y:S01]  /*78340*/  LDC R11, c[0x0][0x248] ;  /* 0x00009200ff0b7b82 */ /* 0x000f220000000800 */
[----:B------:R3:W-:Y:S04]  /*78350*/  STL.64 [R1+0xab8], R180 ;  /* 0x000ab8b401007387 */ /* 0x0007e80000100a00 */
[----:B------:R2:W-:Y:S03]  /*78360*/  STL.64 [R1+0xab0], R226 ;  /* 0x000ab0e201007387 */ /* 0x0005e60000100a00 */
[----:B------:R-:W1:Y:S01]  /*78370*/  LDC R10, c[0x0][0x248] ;  /* 0x00009200ff0a7b82 */ /* 0x000e620000000800 */
[----:B---3--:R-:W-:-:S02]  /*78380*/  LEA R182, P5, R228, R2, 0x2 ;  /* 0x00000002e4b67211 */ /* 0x008fc400078a10ff */
[----:B------:R-:W-:Y:S02]  /*78390*/  LEA R180, P6, R231, R2, 0x2 ;  /* 0x00000002e7b47211 */ /* 0x000fe400078c10ff */
[----:B------:R-:W-:-:S03]  /*783a0*/  LEA.HI.X.SX32 R183, R228, R3, 0x2, P5 ;  /* 0x00000003e4b77211 */ /* 0x000fc600028f16ff */
[----:B------:R-:W3:Y:S01]  /*783b0*/  LDC R12, c[0x0][0x248] ;  /* 0x00009200ff0c7b82 */ /* 0x000ee20000000800 */
[----:B--2---:R-:W-:Y:S02]  /*783c0*/  LEA R226, P3, R229, R2, 0x2 ;  /* 0x00000002e5e27211 */ /* 0x004fe400078610ff */
[-C--:B------:R-:W-:Y:S02]  /*783d0*/  LEA.HI.X.SX32 R181, R231, R3.reuse, 0x2, P6 ;  /* 0x00000003e7b57211 */ /* 0x080fe400030f16ff */
[----:B------:R-:W-:Y:S01]  /*783e0*/  LEA.HI.X.SX32 R227, R229, R3, 0x2, P3 ;  /* 0x00000003e5e37211 */ /* 0x000fe200018f16ff */
[----:B------:R-:W-:Y:S04]  /*783f0*/  STL.64 [R1+0xaa8], R182 ;  /* 0x000aa8b601007387 */ /* 0x000fe80000100a00 */
[----:B------:R-:W-:Y:S04]  /*78400*/  STL.64 [R1+0xaa0], R180 ;  /* 0x000aa0b401007387 */ /* 0x000fe80000100a00 */
[----:B------:R2:W-:Y:S04]  /*78410*/  STL.64 [R1+0xa98], R226 ;  /* 0x000a98e201007387 */ /* 0x0005e80000100a00 */
[----:B--2---:R-:W2:Y:S01]  /*78420*/  LDL.LU.64 R226, [R1+0x28c8] ;  /* 0x0028c80001e27983 */ /* 0x004ea20000300a00 */
        /* <DEDUP_REMOVED lines=17> */
[----:B------:R-:W-:-:S03]  /*78540*/  LEA R182, P5, R92, R2, 0x2 ;  /* 0x000000025cb67211 */ /* 0x000fc600078a10ff */
[--C-:B------:R-:W-:Y:S01]  /*78550*/  IMAD.IADD R82, R104, 0x1, R4.reuse ;  /* 0x0000000168527824 */ /* 0x100fe200078e0204 */
[C---:B------:R-:W-:Y:S02]  /*78560*/  LEA R180, P6, R111.reuse, R2, 0x2 ;  /* 0x000000026fb47211 */ /* 0x040fe400078c10ff */
[-C--:B------:R-:W-:Y:S01]  /*78570*/  LEA.HI.X.SX32 R183, R92, R3.reuse, 0x2, P5 ;  /* 0x000000035cb77211 */ /* 0x080fe200028f16ff */
[----:B------:R-:W-:Y:S01]  /*78580*/  IMAD.IADD R210, R82, 0x1, R4 ;  /* 0x0000000152d27824 */ /* 0x000fe200078e0204 */
[----:B------:R-:W-:-:S03]  /*78590*/  LEA.HI.X.SX32 R181, R111, R3, 0x2, P6 ;  /* 0x000000036fb57211 */ /* 0x000fc600030f16ff */
[--C-:B------:R-:W-:Y:S01]  /*785a0*/  IMAD.IADD R172, R210, 0x1, R4.reuse ;  /* 0x00000001d2ac7824 */ /* 0x100fe200078e0204 */
[----:B------:R4:W-:Y:S03]  /*785b0*/  STL.64 [R1+0xa90], R182 ;  /* 0x000a90b601007387 */ /* 0x0009e60000100a00 */
[----:B------:R-:W-:Y:S01]  /*785c0*/  IMAD.IADD R84, R172, 0x1, R4 ;  /* 0x00000001ac547824 */ /* 0x000fe200078e0204 */
[----:B------:R1:W-:Y:S01]  /*785d0*/  STL.64 [R1+0xa88], R180 ;  /* 0x000a88b401007387 */ /* 0x0003e20000100a00 */
[CC--:B----4-:R-:W-:Y:S02]  /*785e0*/  LEA R182, P3, R73.reuse, R2.reuse, 0x2 ;  /* 0x0000000249b67211 */ /* 0x0d0fe400078610ff */
[----:B-1----:R-:W-:Y:S02]  /*785f0*/  LEA R180, P6, R230, R2, 0x2 ;  /* 0x00000002e6b47211 */ /* 0x002fe400078c10ff */
[----:B------:R-:W-:-:S02]  /*78600*/  LEA.HI.X.SX32 R183, R73, R3, 0x2, P3 ;  /* 0x0000000349b77211 */ /* 0x000fc400018f16ff */
[----:B------:R-:W-:Y:S02]  /*78610*/  IADD3 R209, R84, R4, RZ ;  /* 0x0000000454d17210 */ /* 0x000fe40007ffe0ff */
[----:B------:R-:W-:Y:S01]  /*78620*/  LEA.HI.X.SX32 R181, R230, R3, 0x2, P6 ;  /* 0x00000003e6b57211 */ /* 0x000fe200030f16ff */
[----:B------:R1:W-:Y:S02]  /*78630*/  STL.64 [R1+0xa80], R182 ;  /* 0x000a80b601007387 */ /* 0x0003e40000100a00 */
[----:B------:R-:W-:-:S04]  /*78640*/  IMAD.IADD R103, R209, 0x1, R4 ;  /* 0x00000001d1677824 */ /* 0x000fc800078e0204 */
[--C-:B------:R-:W-:Y:S01]  /*78650*/  IMAD.IADD R171, R103, 0x1, R4.reuse ;  /* 0x0000000167ab7824 */ /* 0x100fe200078e0204 */
[----:B-1----:R-:W4:Y:S04]  /*78660*/  LDL.LU R182, [R1+0x28c0] ;  /* 0x0028c00001b67983 */ /* 0x002f280000300800 */
[----:B------:R1:W-:Y:S01]  /*78670*/  STL.64 [R1+0xa70], R180 ;  /* 0x000a70b401007387 */ /* 0x0003e20000100a00 */
        /* <DEDUP_REMOVED lines=19> */
[----:B------:R-:W-:Y:S01]  /*787b0*/  IMAD.IADD R100, R202, 0x1, R4 ;  /* 0x00000001ca647824 */ /* 0x000fe200078e0204 */
[CC--:B--2---:R-:W-:Y:S02]  /*787c0*/  LEA R228, P5, R226.reuse, R2.reuse, 0x2 ;  /* 0x00000002e2e47211 */ /* 0x0c4fe400078a10ff */
[C---:B-1----:R-:W-:Y:S02]  /*787d0*/  LEA R180, P3, R227.reuse, R2, 0x2 ;  /* 0x00000002e3b47211 */ /* 0x042fe400078610ff */
[-C--:B------:R-:W-:Y:S02]  /*787e0*/  LEA.HI.X.SX32 R229, R226, R3.reuse, 0x2, P5 ;  /* 0x00000003e2e57211 */ /* 0x080fe400028f16ff */
[----:B------:R-:W-:-:S03]  /*787f0*/  LEA.HI.X.SX32 R181, R227, R3, 0x2, P3 ;  /* 0x00000003e3b57211 */ /* 0x000fc600018f16ff */
[----:B------:R-:W-:Y:S04]  /*78800*/  STL.64 [R1+0xa78], R228 ;  /* 0x000a78e401007387 */ /* 0x000fe80000100a00 */
[----:B------:R1:W-:Y:S04]  /*78810*/  STL.64 [R1+0xa68], R180 ;  /* 0x000a68b401007387 */ /* 0x0003e80000100a00 */
[----:B-1----:R-:W2:Y:S01]  /*78820*/  LDL.LU.64 R180, [R1+0x28b8] ;  /* 0x0028b80001b47983 */ /* 0x002ea20000300a00 */
[----:B------:R-:W-:-:S04]  /*78830*/  IMAD.IADD R64, R100, 0x1, R4 ;  /* 0x0000000164407824 */ /* 0x000fc800078e0204 */
[----:B------:R-:W-:-:S04]  /*78840*/  IMAD.IADD R201, R64, 0x1, R4 ;  /* 0x0000000140c97824 */ /* 0x000fc800078e0204 */
[----:B------:R-:W-:-:S04]  /*78850*/  IMAD.IADD R150, R201, 0x1, R4 ;  /* 0x00000001c9967824 */ /* 0x000fc800078e0204 */
[----:B------:R-:W-:-:S04]  /*78860*/  IMAD.IADD R99, R150, 0x1, R4 ;  /* 0x0000000196637824 */ /* 0x000fc800078e0204 */
[----:B------:R-:W-:-:S05]  /*78870*/  IMAD.IADD R200, R99, 0x1, R4 ;  /* 0x0000000163c87824 */ /* 0x000fca00078e0204 */
[----:B------:R-:W-:-:S05]  /*78880*/  IADD3 R66, R200, R4, RZ ;  /* 0x00000004c8427210 */ /* 0x000fca0007ffe0ff */
[--C-:B------:R-:W-:Y:S01]  /*78890*/  IMAD.IADD R149, R66, 0x1, R4.reuse ;  /* 0x0000000142957824 */ /* 0x100fe200078e0204 */
[----:B------:R1:W-:Y:S03]  /*788a0*/  @P2 STG.E desc[UR60][R6.64], R19 ;  /* 0x0000001306002986 */ /* 0x0003e6000c10193c */
[--C-:B------:R-:W-:Y:S01]  /*788b0*/  IMAD.IADD R199, R149, 0x1, R4.reuse ;  /* 0x0000000195c77824 */ /* 0x100fe200078e0204 */
[----:B------:R-:W-:Y:S02]  /*788c0*/  ISETP.LT.AND P2, PT, R9, R68, !P0 ;  /* 0x000000440900720c */ /* 0x000fe40004741270 */
[-C--:B------:R-:W-:Y:S01]  /*788d0*/  LEA R230, P5, R75, R2.reuse, 0x2 ;  /* 0x000000024be67211 */ /* 0x080fe200078a10ff */
[--C-:B------:R-:W-:Y:S01]  /*788e0*/  IMAD.IADD R68, R199, 0x1, R4.reuse ;  /* 0x00000001c7447824 */ /* 0x100fe200078e0204 */
[----:B------:R-:W-:Y:S01]  /*788f0*/  LEA R228, P6, R110, R2, 0x2 ;  /* 0x000000026ee47211 */ /* 0x000fe200078c10ff */
[----:B------:R-:W3:Y:S02]  /*78900*/  LDC R9, c[0x0][0x248] ;  /* 0x00009200ff097b82 */ /* 0x000ee40000000800 */
[----:B------:R-:W-:-:S04]  /*78910*/  IMAD.IADD R197, R68, 0x1, R4 ;  /* 0x0000000144c57824 */ /* 0x000fc800078e0204 */
[----:B------:R-:W-:-:S04]  /*78920*/  IMAD.IADD R198, R197, 0x1, R4 ;  /* 0x00000001c5c67824 */ /* 0x000fc800078e0204 */
[----:B------:R-:W-:-:S05]  /*78930*/  IMAD.IADD R148, R198, 0x1, R4 ;  /* 0x00000001c6947824 */ /* 0x000fca00078e0204 */
[----:B------:R-:W-:-:S05]  /*78940*/  IADD3 R98, R148, R4, RZ ;  /* 0x0000000494627210 */ /* 0x000fca0007ffe0ff */
[----:B------:R-:W-:-:S04]  /*78950*/  IMAD.IADD R196, R98, 0x1, R4 ;  /* 0x0000000162c47824 */ /* 0x000fc800078e0204 */
[----:B-1----:R-:W-:-:S04]  /*78960*/  IMAD.IADD R6, R196, 0x1, R4 ;  /* 0x00000001c4067824 */ /* 0x002fc800078e0204 */
        /* <DEDUP_REMOVED lines=31> */
[----:B------:R-:W-:Y:S01]  /*78b60*/  IMAD.IADD R185, R93, 0x1, R4 ;  /* 0x000000015db97824 */ /* 0x000fe200078e0204 */
[-C--:B------:R-:W-:Y:S02]  /*78b70*/  LEA.HI.X.SX32 R231, R75, R3.reuse, 0x2, P5 ;  /* 0x000000034be77211 */ /* 0x080fe400028f16ff */
[----:B------:R-:W-:Y:S02]  /*78b80*/  LEA.HI.X.SX32 R229, R110, R3, 0x2, P6 ;  /* 0x000000036ee57211 */ /* 0x000fe400030f16ff */
[----:B------:R-:W-:Y:S01]  /*78b90*/  IADD3 R112, R185, R4, RZ ;  /* 0x00000004b9707210 */ /* 0x000fe20007ffe0ff */
[----:B------:R1:W-:Y:S01]  /*78ba0*/  STL.64 [R1+0xa60], R230 ;  /* 0x000a60e601007387 */ /* 0x0003e20000100a00 */
[----:B------:R-:W-:-:S03]  /*78bb0*/  LEA R226, P6, R109, R2, 0x2 ;  /* 0x000000026de27211 */ /* 0x000fc600078c10ff */
[--C-:B------:R-:W-:Y:S01]  /*78bc0*/  IMAD.IADD R71, R112, 0x1, R4.reuse ;  /* 0x0000000170477824 */ /* 0x100fe200078e0204 */
[----:B------:R3:W-:Y:S03]  /*78bd0*/  STL.64 [R1+0xa58], R228 ;  /* 0x000a58e401007387 */ /* 0x0007e60000100a00 */
[--C-:B------:R-:W-:Y:S01]  /*78be0*/  IMAD.IADD R184, R71, 0x1, R4.reuse ;  /* 0x0000000147b87824 */ /* 0x100fe200078e0204 */
[-C--:B-1----:R-:W-:Y:S02]  /*78bf0*/  LEA R230, P3, R77, R2.reuse, 0x2 ;  /* 0x000000024de67211 */ /* 0x082fe400078610ff */
[----:B---3--:R-:W-:Y:S02]  /*78c00*/  LEA R228, P5, R91, R2, 0x2 ;  /* 0x000000025be47211 */ /* 0x008fe400078a10ff */
[-C--:B------:R-:W-:Y:S02]  /*78c10*/  LEA.HI.X.SX32 R231, R77, R3.reuse, 0x2, P3 ;  /* 0x000000034de77211 */ /* 0x080fe400018f16ff */
[-C--:B------:R-:W-:Y:S01]  /*78c20*/  LEA.HI.X.SX32 R229, R91, R3.reuse, 0x2, P5 ;  /* 0x000000035be57211 */ /* 0x080fe200028f16ff */
[--C-:B------:R-:W-:Y:S01]  /*78c30*/  IMAD.IADD R111, R184, 0x1, R4.reuse ;  /* 0x00000001b86f7824 */ /* 0x100fe200078e0204 */
[----:B------:R-:W-:Y:S01]  /*78c40*/  LEA.HI.X.SX32 R227, R109, R3, 0x2, P6 ;  /* 0x000000036de37211 */ /* 0x000fe200030f16ff */
[----:B------:R-:W-:Y:S02]  /*78c50*/  STL.64 [R1+0xa50], R230 ;  /* 0x000a50e601007387 */ /* 0x000fe40000100a00 */
[----:B------:R-:W-:-:S02]  /*78c60*/  IMAD.IADD R73, R111, 0x1, R4 ;  /* 0x000000016f497824 */ /* 0x000fc400078e0204 */
[----:B------:R4:W-:Y:S04]  /*78c70*/  STL.64 [R1+0xa38], R228 ;  /* 0x000a38e401007387 */ /* 0x0009e80000100a00 */
[----:B------:R1:W-:Y:S01]  /*78c80*/  STL.64 [R1+0xa30], R226 ;  /* 0x000a30e201007387 */ /* 0x0003e20000100a00 */
[----:B------:R-:W-:Y:S01]  /*78c90*/  IMAD.IADD R183, R73, 0x1, R4 ;  /* 0x0000000149b77824 */ /* 0x000fe200078e0204 */
[CC--:B----4-:R-:W-:Y:S02]  /*78ca0*/  LEA R228, P5, R182.reuse, R2.reuse, 0x2 ;  /* 0x00000002b6e47211 */ /* 0x0d0fe400078a10ff */
[----:B-1----:R-:W-:Y:S02]  /*78cb0*/  LEA R226, P6, R225, R2, 0x2 ;  /* 0x00000002e1e27211 */ /* 0x002fe400078c10ff */
[----:B------:R-:W-:-:S02]  /*78cc0*/  LEA.HI.X.SX32 R229, R182, R3, 0x2, P5 ;  /* 0x00000003b6e57211 */ /* 0x000fc400028f16ff */
[----:B------:R-:W-:Y:S01]  /*78cd0*/  LEA.HI.X.SX32 R227, R225, R3, 0x2, P6 ;  /* 0x00000003e1e37211 */ /* 0x000fe200030f16ff */
[----:B------:R-:W-:-:S05]  /*78ce0*/  IMAD.IADD R92, R183, 0x1, R4 ;  /* 0x00000001b75c7824 */ /* 0x000fca00078e0204 */
[----:B------:R-:W-:-:S05]  /*78cf0*/  IADD3 R75, R92, R4, RZ ;  /* 0x000000045c4b7210 */ /* 0x000fca0007ffe0ff */
[----:B------:R-:W-:-:S04]  /*78d00*/  IMAD.IADD R110, R75, 0x1, R4 ;  /* 0x000000014b6e7824 */ /* 0x000fc800078e0204 */
[----:B------:R-:W-:Y:S01]  /*78d10*/  IMAD.IADD R77, R110, 0x1, R4 ;  /* 0x000000016e4d7824 */ /* 0x000fe200078e0204 */
[----:B--2---:R-:W-:-:S04]  /*78d20*/  LEA R230, P3, R181, R2, 0x2 ;  /* 0x00000002b5e67211 */ /* 0x004fc800078610ff */
[----:B------:R-:W-:-:S05]  /*78d30*/  LEA.HI.X.SX32 R231, R181, R3, 0x2, P3 ;  /* 0x00000003b5e77211 */ /* 0x000fca00018f16ff */
[----:B------:R1:W-:Y:S04]  /*78d40*/  STL.64 [R1+0xa28], R230 ;  /* 0x000a28e601007387 */ /* 0x0003e80000100a00 */
[----:B------:R2:W-:Y:S04]  /*78d50*/  STL.64 [R1+0xa20], R228 ;  /* 0x000a20e401007387 */ /* 0x0005e80000100a00 */
[----:B------:R3:W-:Y:S01]  /*78d60*/  STL.64 [R1+0xa18], R226 ;  /* 0x000a18e201007387 */ /* 0x0007e20000100a00 */
[-C--:B-1----:R-:W-:Y:S02]  /*78d70*/  LEA R230, P3, R180, R2.reuse, 0x2 ;  /* 0x00000002b4e67211 */ /* 0x082fe400078610ff */
[----:B--2---:R-:W-:-:S02]  /*78d80*/  LEA R228, P5, R0, R2, 0x2 ;  /* 0x0000000200e47211 */ /* 0x004fc400078a10ff */
[-C--:B------:R-:W-:Y:S02]  /*78d90*/  LEA.HI.X.SX32 R231, R180, R3.reuse, 0x2, P3 ;  /* 0x00000003b4e77211 */ /* 0x080fe400018f16ff */
[CC--:B---3--:R-:W-:Y:S02]  /*78da0*/  LEA R226, P6, R81.reuse, R2.reuse, 0x2 ;  /* 0x0000000251e27211 */ /* 0x0c8fe400078c10ff */
[-C--:B------:R-:W-:Y:S02]  /*78db0*/  LEA.HI.X.SX32 R229, R0, R3.reuse, 0x2, P5 ;  /* 0x0000000300e57211 */ /* 0x080fe400028f16ff */
[----:B------:R-:W-:Y:S01]  /*78dc0*/  LEA.HI.X.SX32 R227, R81, R3, 0x2, P6 ;  /* 0x0000000351e37211 */ /* 0x000fe200030f16ff */
[----:B------:R1:W-:Y:S04]  /*78dd0*/  STL.64 [R1+0xa10], R230 ;  /* 0x000a10e601007387 */ /* 0x0003e80000100a00 */
[----:B------:R2:W-:Y:S04]  /*78de0*/  STL.64 [R1+0xa08], R228 ;  /* 0x000a08e401007387 */ /* 0x0005e80000100a00 */
[----:B------:R3:W-:Y:S01]  /*78df0*/  STL.64 [R1+0xa00], R226 ;  /* 0x000a00e201007387 */ /* 0x0007e20000100a00 */
[----:B-1----:R-:W-:-:S02]  /*78e00*/  LEA R230, P3, R108, R2, 0x2 ;  /* 0x000000026ce67211 */ /* 0x002fc400078610ff */
[-C--:B--2---:R-:W-:Y:S02]  /*78e10*/  LEA R228, P5, R178, R2.reuse, 0x2 ;  /* 0x00000002b2e47211 */ /* 0x084fe400078a10ff */
[-C--:B------:R-:W-:Y:S02]  /*78e20*/  LEA.HI.X.SX32 R231, R108, R3.reuse, 0x2, P3 ;  /* 0x000000036ce77211 */ /* 0x080fe400018f16ff */
[----:B---3--:R-:W-:Y:S02]  /*78e30*/  LEA R226, P6, R223, R2, 0x2 ;  /* 0x00000002dfe27211 */ /* 0x008fe400078c10ff */
[-C--:B------:R-:W-:Y:S01]  /*78e40*/  LEA.HI.X.SX32 R229, R178, R3.reuse, 0x2, P5 ;  /* 0x00000003b2e57211 */ /* 0x080fe200028f16ff */
[----:B------:R-:W-:Y:S01]  /*78e50*/  IMAD.IADD R181, R77, 0x1, R4 ;  /* 0x000000014db57824 */ /* 0x000fe200078e0204 */
[----:B------:R-:W-:Y:S01]  /*78e60*/  LEA.HI.X.SX32 R227, R223, R3, 0x2, P6 ;  /* 0x00000003dfe37211 */ /* 0x000fe200030f16ff */
[----:B------:R1:W-:Y:S02]  /*78e70*/  STL.64 [R1+0x9f8], R230 ;  /* 0x0009f8e601007387 */ /* 0x0003e40000100a00 */
[----:B------:R-:W-:-:S02]  /*78e80*/  IMAD.IADD R182, R181, 0x1, R232 ;  /* 0x00000001b5b67824 */ /* 0x000fc400078e02e8 */
[----:B------:R2:W-:Y:S01]  /*78e90*/  STL.64 [R1+0x9f0], R228 ;  /* 0x0009f0e401007387 */ /* 0x0005e20000100a00 */
[----:B------:R-:W3:Y:S03]  /*78ea0*/  LDC R232, c[0x0][0x248] ;  /* 0x00009200ffe87b82 */ /* 0x000ee60000000800 */
[----:B------:R4:W-:Y:S01]  /*78eb0*/  STL.64 [R1+0x9d8], R226 ;  /* 0x0009d8e201007387 */ /* 0x0009e20000100a00 */
[-C--:B-1----:R-:W-:Y:S02]  /*78ec0*/  LEA R230, P3, R224, R2.reuse, 0x2 ;  /* 0x00000002e0e67211 */ /* 0x082fe400078610ff */
[-C--:B--2---:R-:W-:Y:S01]  /*78ed0*/  LEA R228, P5, R179, R2.reuse, 0x2 ;  /* 0x00000002b3e47211 */ /* 0x084fe200078a10ff */
[----:B------:R-:W-:Y:S01]  /*78ee0*/  IMAD.IADD R91, R182, 0x1, R233 ;  /* 0x00000001b65b7824 */ /* 0x000fe200078e02e9 */
[----:B------:R-:W-:Y:S02]  /*78ef0*/  LEA.HI.X.SX32 R231, R224, R3, 0x2, P3 ;  /* 0x00000003e0e77211 */ /* 0x000fe400018f16ff */
[----:B----4-:R-:W-:-:S02]  /*78f00*/  LEA R226, P6, R220, R2, 0x2 ;  /* 0x00000002dce27211 */ /* 0x010fc400078c10ff */
[-C--:B------:R-:W-:Y:S02]  /*78f10*/  LEA.HI.X.SX32 R229, R179, R3.reuse, 0x2, P5 ;  /* 0x00000003b3e57211 */ /* 0x080fe400028f16ff */
[----:B------:R-:W-:Y:S01]  /*78f20*/  LEA.HI.X.SX32 R227, R220, R3, 0x2, P6 ;  /* 0x00000003dce37211 */ /* 0x000fe200030f16ff */
[----:B------:R-:W-:Y:S01]  /*78f30*/  IMAD.IADD R109, R91, 0x1, R234 ;  /* 0x000000015b6d7824 */ /* 0x000fe200078e02ea */
[----:B------:R1:W-:Y:S01]  /*78f40*/  STL.64 [R1+0x9d0], R230 ;  /* 0x0009d0e601007387 */ /* 0x0003e20000100a00 */
[----:B------:R-:W-:-:S03]  /*78f50*/  LEA R224, P6, R221, R2, 0x2 ;  /* 0x00000002dde07211 */ /* 0x000fc600078c10ff */
[----:B------:R2:W-:Y:S01]  /*78f60*/  STL.64 [R1+0x9c8], R228 ;  /* 0x0009c8e401007387 */ /* 0x0005e20000100a00 */
[----:B------:R-:W-:-:S03]  /*78f70*/  IADD3 R180, R109, R235, RZ ;  /* 0x000000eb6db47210 */ /* 0x000fc60007ffe0ff */
[----:B------:R4:W-:Y:S01]  /*78f80*/  STL.64 [R1+0x9c0], R226 ;  /* 0x0009c0e201007387 */ /* 0x0009e20000100a00 */
[-C--:B------:R-:W-:Y:S01]  /*78f90*/  LEA.HI.X.SX32 R225, R221, R3.reuse, 0x2, P6 ;  /* 0x00000003dde17211 */ /* 0x080fe200030f16ff */
[----:B-1----:R-:W1:Y:S01]  /*78fa0*/  LDC R230, c[0x0][0x248] ;  /* 0x00009200ffe67b82 */ /* 0x002e620000000800 */
[CC--:B--2---:R-:W-:Y:S02]  /*78fb0*/  LEA R228, P3, R83.reuse, R2.reuse, 0x2 ;  /* 0x0000000253e47211 */ /* 0x0c4fe400078610ff */
[C---:B----4-:R-:W-:Y:S02]  /*78fc0*/  LEA R226, P5, R90.reuse, R2, 0x2 ;  /* 0x000000025ae27211 */ /* 0x050fe400078a10ff */
[-C--:B------:R-:W-:Y:S02]  /*78fd0*/  LEA.HI.X.SX32 R229, R83, R3.reuse, 0x2, P3 ;  /* 0x0000000353e57211 */ /* 0x080fe400018f16ff */
[----:B------:R-:W-:Y:S01]  /*78fe0*/  LEA.HI.X.SX32 R227, R90, R3, 0x2, P5 ;  /* 0x000000035ae37211 */ /* 0x000fe200028f16ff */
[----:B------:R-:W-:-:S02]  /*78ff0*/  IMAD.IADD R0, R180, 0x1, R236 ;  /* 0x00000001b4007824 */ /* 0x000fc400078e02ec */
[----:B------:R2:W-:Y:S01]  /*79000*/  STL.64 [R1+0x9b8], R228 ;  /* 0x0009b8e401007387 */ /* 0x0005e20000100a00 */
[----:B------:R-:W4:Y:S01]  /*79010*/  LDC R236, c[0x0][0x248] ;  /* 0x00009200ffec7b82 */ /* 0x000f220000000800 */
[----:B------:R-:W-:Y:S02]  /*79020*/  IMAD.IADD R81, R0, 0x1, R237 ;  /* 0x0000000100517824 */ /* 0x000fe400078e02ed */
[----:B------:R-:W-:Y:S04]  /*79030*/  STL.64 [R1+0x9b0], R226 ;  /* 0x0009b0e201007387 */ /* 0x000fe80000100a00 */
[----:B------:R3:W-:Y:S01]  /*79040*/  STL.64 [R1+0x9a8], R224 ;  /* 0x0009a8e001007387 */ /* 0x0007e20000100a00 */
[----:B--2---:R-:W-:Y:S01]  /*79050*/  LEA R228, P3, R222, R2, 0x2 ;  /* 0x00000002dee47211 */ /* 0x004fe200078610ff */
[----:B------:R-:W-:-:S03]  /*79060*/  IMAD.IADD R179, R81, 0x1, R238 ;  /* 0x0000000151b37824 */ /* 0x000fc600078e02ee */
[-C--:B------:R-:W-:Y:S02]  /*79070*/  LEA.HI.X.SX32 R229, R222, R3.reuse, 0x2, P3 ;  /* 0x00000003dee57211 */ /* 0x080fe400018f16ff */
[CC--:B---3--:R-:W-:Y:S02]  /*79080*/  LEA R224, P6, R219.reuse, R2.reuse, 0x2 ;  /* 0x00000002dbe07211 */ /* 0x0c8fe400078c10ff */
[C---:B------:R-:W-:Y:S02]  /*79090*/  LEA R226, P5, R218.reuse, R2, 0x2 ;  /* 0x00000002dae27211 */ /* 0x040fe400078a10ff */
[-C--:B------:R-:W-:Y:S01]  /*790a0*/  LEA.HI.X.SX32 R225, R219, R3.reuse, 0x2, P6 ;  /* 0x00000003dbe17211 */ /* 0x080fe200030f16ff */
[----:B------:R-:W-:Y:S01]  /*790b0*/  IMAD.IADD R108, R179, 0x1, R239 ;  /* 0x00000001b36c7824 */ /* 0x000fe200078e02ef */
[----:B------:R2:W-:Y:S01]  /*790c0*/  STL.64 [R1+0x9a0], R228 ;  /* 0x0009a0e401007387 */ /* 0x0005e20000100a00 */
[----:B------:R-:W-:-:S03]  /*790d0*/  LEA.HI.X.SX32 R227, R218, R3, 0x2, P5 ;  /* 0x00000003dae37211 */ /* 0x000fc600028f16ff */
[----:B------:R3:W-:Y:S01]  /*790e0*/  STL.64 [R1+0x990], R224 ;  /* 0x000990e001007387 */ /* 0x0007e20000100a00 */
[-C--:B------:R-:W-:Y:S01]  /*790f0*/  LEA R222, P5, R88, R2.reuse, 0x2 ;  /* 0x0000000258de7211 */ /* 0x080fe200078a10ff */
[----:B------:R-:W-:Y:S01]  /*79100*/  IMAD.IADD R90, R108, 0x1, R240 ;  /* 0x000000016c5a7824 */ /* 0x000fe200078e02f0 */
[-C--:B------:R-:W-:Y:S02]  /*79110*/  LEA R220, P6, R177, R2.reuse, 0x2 ;  /* 0x00000002b1dc7211 */ /* 0x080fe400078c10ff */
[-C--:B------:R-:W-:Y:S01]  /*79120*/  LEA.HI.X.SX32 R223, R88, R3.reuse, 0x2, P5 ;  /* 0x0000000358df7211 */ /* 0x080fe200028f16ff */
[----:B------:R-:W-:Y:S01]  /*79130*/  IMAD.IADD R178, R90, 0x1, R241 ;  /* 0x000000015ab27824 */ /* 0x000fe200078e02f1 */
[----:B--2---:R-:W2:Y:S01]  /*79140*/  LDC R228, c[0x0][0x248] ;  /* 0x00009200ffe47b82 */ /* 0x004ea20000000800 */
[----:B---3--:R-:W-:Y:S02]  /*79150*/  LEA R224, P3, R107, R2, 0x2 ;  /* 0x000000026be07211 */ /* 0x008fe400078610ff */
[----:B------:R-:W-:-:S02]  /*79160*/  LEA.HI.X.SX32 R221, R177, R3, 0x2, P6 ;  /* 0x00000003b1dd7211 */ /* 0x000fc400030f16ff */
[-C--:B------:R-:W-:Y:S01]  /*79170*/  LEA.HI.X.SX32 R225, R107, R3.reuse, 0x2, P3 ;  /* 0x000000036be17211 */ /* 0x080fe200018f16ff */
[----:B------:R-:W-:Y:S01]  /*79180*/  STL.64 [R1+0x998], R226 ;  /* 0x000998e201007387 */ /* 0x000fe20000100a00 */
[----:B------:R-:W-:Y:S02]  /*79190*/  IADD3 R83, R178, R242, RZ ;  /* 0x000000f2b2537210 */ /* 0x000fe40007ffe0ff */
[C---:B------:R-:W-:Y:S01]  /*791a0*/  LEA R218, P6, R176.reuse, R2, 0x2 ;  /* 0x00000002b0da7211 */ /* 0x040fe200078c10ff */
[----:B------:R-:W-:Y:S01]  /*791b0*/  STL.64 [R1+0x978], R224 ;  /* 0x000978e001007387 */ /* 0x000fe20000100a00 */
[----:B------:R-:W3:Y:S03]  /*791c0*/  LDC R242, c[0x0][0x248] ;  /* 0x00009200fff27b82 */ /* 0x000ee60000000800 */
[----:B------:R1:W-:Y:S04]  /*791d0*/  STL.64 [R1+0x970], R222 ;  /* 0x000970de01007387 */ /* 0x0003e80000100a00 */
[----:B------:R4:W-:Y:S01]  /*791e0*/  STL.64 [R1+0x968], R220 ;  /* 0x000968dc01007387 */ /* 0x0009e20000100a00 */
[----:B------:R-:W-:Y:S01]  /*791f0*/  IMAD.IADD R107, R83, 0x1, R243 ;  /* 0x00000001536b7824 */ /* 0x000fe200078e02f3 */
[----:B------:R-:W-:-:S02]  /*79200*/  LEA.HI.X.SX32 R219, R176, R3, 0x2, P6 ;  /* 0x00000003b0db7211 */ /* 0x000fc400030f16ff */
[-C--:B-1----:R-:W-:Y:S02]  /*79210*/  LEA R222, P3, R217, R2.reuse, 0x2 ;  /* 0x00000002d9de7211 */ /* 0x082fe400078610ff */
[----:B----4-:R-:W-:Y:S02]  /*79220*/  LEA R220, P5, R89, R2, 0x2 ;  /* 0x0000000259dc7211 */ /* 0x010fe400078a10ff */
[-C--:B------:R-:W-:Y:S02]  /*79230*/  LEA.HI.X.SX32 R223, R217, R3.reuse, 0x2, P3 ;  /* 0x00000003d9df7211 */ /* 0x080fe400018f16ff */
[----:B------:R-:W-:Y:S01]  /*79240*/  LEA.HI.X.SX32 R221, R89, R3, 0x2, P5 ;  /* 0x0000000359dd7211 */ /* 0x000fe200028f16ff */
[----:B------:R-:W-:Y:S02]  /*79250*/  IMAD.IADD R177, R107, 0x1, R244 ;  /* 0x000000016bb17824 */ /* 0x000fe400078e02f4 */
[----:B------:R1:W-:Y:S01]  /*79260*/  STL.64 [R1+0x960], R222 ;  /* 0x000960de01007387 */ /* 0x0003e20000100a00 */
[----:B------:R-:W4:Y:S03]  /*79270*/  LDC R244, c[0x0][0x248] ;  /* 0x00009200fff47b82 */ /* 0x000f260000000800 */
[----:B------:R2:W-:Y:S01]  /*79280*/  STL.64 [R1+0x958], R220 ;  /* 0x000958dc01007387 */ /* 0x0005e20000100a00 */
[----:B------:R-:W-:-:S03]  /*79290*/  IMAD.IADD R88, R177, 0x1, R245 ;  /* 0x00000001b1587824 */ /* 0x000fc600078e02f5 */
[----:B------:R3:W-:Y:S01]  /*792a0*/  STL.64 [R1+0x950], R218 ;  /* 0x000950da01007387 */ /* 0x0007e20000100a00 */
[CC--:B-1----:R-:W-:Y:S02]  /*792b0*/  LEA R222, P3, R106.reuse, R2.reuse, 0x2 ;  /* 0x000000026ade7211 */ /* 0x0c2fe400078610ff */
        /* <DEDUP_REMOVED lines=8> */
[----:B------:R2:W-:Y:S04]  /*79340*/  STL.64 [R1+0x940], R220 ;  /* 0x000940dc01007387 */ /* 0x0005e80000100a00 */
[----:B------:R3:W-:Y:S01]  /*79350*/  STL.64 [R1+0x938], R218 ;  /* 0x000938da01007387 */ /* 0x0007e20000100a00 */
[-C--:B-1----:R-:W-:Y:S02]  /*79360*/  LEA R222, P3, R216, R2.reuse, 0x2 ;  /* 0x00000002d8de7211 */ /* 0x082fe400078610ff */
[-C--:B--2---:R-:W-:Y:S01]  /*79370*/  LEA R220, P5, R175, R2.reuse, 0x2 ;  /* 0x00000002afdc7211 */ /* 0x084fe200078a10ff */
[----:B------:R-:W-:Y:S01]  /*79380*/  IMAD.IADD R106, R176, 0x1, R248 ;  /* 0x00000001b06a7824 */ /* 0x000fe200078e02f8 */
[----:B------:R-:W-:Y:S02]  /*79390*/  LEA.HI.X.SX32 R223, R216, R3, 0x2, P3 ;  /* 0x00000003d8df7211 */ /* 0x000fe400018f16ff */
[----:B---3--:R-:W-:-:S02]  /*793a0*/  LEA R218, P6, R214, R2, 0x2 ;  /* 0x00000002d6da7211 */ /* 0x008fc400078c10ff */
[-C--:B------:R-:W-:Y:S02]  /*793b0*/  LEA.HI.X.SX32 R221, R175, R3.reuse, 0x2, P5 ;  /* 0x00000003afdd7211 */ /* 0x080fe400028f16ff */
[----:B------:R-:W-:Y:S01]  /*793c0*/  LEA.HI.X.SX32 R219, R214, R3, 0x2, P6 ;  /* 0x00000003d6db7211 */ /* 0x000fe200030f16ff */
[----:B------:R-:W-:Y:S01]  /*793d0*/  STL.64 [R1+0x930], R222 ;  /* 0x000930de01007387 */ /* 0x000fe20000100a00 */
[----:B------:R-:W-:-:S03]  /*793e0*/  IADD3 R85, R106, R249, RZ ;  /* 0x000000f96a557210 */ /* 0x000fc60007ffe0ff */
[----:B------:R1:W-:Y:S04]  /*793f0*/  STL.64 [R1+0x928], R220 ;  /* 0x000928dc01007387 */ /* 0x0003e80000100a00 */
[----:B------:R2:W-:Y:S01]  /*79400*/  STL.64 [R1+0x920], R218 ;  /* 0x000920da01007387 */ /* 0x0005e20000100a00 */
[----:B------:R-:W-:Y:S01]  /*79410*/  IMAD.IADD R175, R85, 0x1, R250 ;  /* 0x0000000155af7824 */ /* 0x000fe200078e02fa */
[CC--:B-1----:R-:W-:Y:S02]  /*79420*/  LEA R220, P3, R105.reuse, R2.reuse, 0x2 ;  /* 0x0000000269dc7211 */ /* 0x0c2fe400078610ff */
[----:B--2---:R-:W-:Y:S02]  /*79430*/  LEA R218, P5, R86, R2, 0x2 ;  /* 0x0000000256da7211 */ /* 0x004fe400078a10ff */
[----:B------:R-:W-:-:S02]  /*79440*/  LEA.HI.X.SX32 R221, R105, R3, 0x2, P3 ;  /* 0x0000000369dd7211 */ /* 0x000fc400018f16ff */
[----:B------:R-:W-:Y:S01]  /*79450*/  LEA.HI.X.SX32 R219, R86, R3, 0x2, P5 ;  /* 0x0000000356db7211 */ /* 0x000fe200028f16ff */
[----:B------:R-:W-:Y:S02]  /*79460*/  IMAD.IADD R105, R175, 0x1, R251 ;  /* 0x00000001af697824 */ /* 0x000fe400078e02fb */
[----:B------:R-:W-:Y:S02]  /*79470*/  STL.64 [R1+0x918], R220 ;  /* 0x000918dc01007387 */ /* 0x000fe40000100a00 */
[----:B------:R-:W-:Y:S02]  /*79480*/  IMAD.IADD R86, R105, 0x1, R252 ;  /* 0x0000000169567824 */ /* 0x000fe400078e02fc */
[----:B------:R1:W-:Y:S02]  /*79490*/  STL.64 [R1+0x910], R218 ;  /* 0x000910da01007387 */ /* 0x0003e40000100a00 */
[----:B-1----:R-:W-:-:S04]  /*794a0*/  LEA R218, P3, R174, R2, 0x2 ;  /* 0x00000002aeda7211 */ /* 0x002fc800078610ff */
[----:B------:R-:W-:Y:S01]  /*794b0*/  LEA.HI.X.SX32 R219, R174, R3, 0x2, P3 ;  /* 0x00000003aedb7211 */ /* 0x000fe200018f16ff */
[----:B------:R-:W-:Y:S02]  /*794c0*/  IMAD.IADD R174, R86, 0x1, R228 ;  /* 0x0000000156ae7824 */ /* 0x000fe400078e02e4 */
[----:B------:R-:W1:Y:S01]  /*794d0*/  LDC R228, c[0x0][0x248] ;  /* 0x00009200ffe47b82 */ /* 0x000e620000000800 */
[----:B------:R-:W-:-:S04]  /*794e0*/  LEA R216, P6, R213, R2, 0x2 ;  /* 0x00000002d5d87211 */ /* 0x000fc800078c10ff */
[----:B------:R-:W-:-:S05]  /*794f0*/  LEA.HI.X.SX32 R217, R213, R3, 0x2, P6 ;  /* 0x00000003d5d97211 */ /* 0x000fca00030f16ff */
[----:B------:R2:W-:Y:S02]  /*79500*/  STL.64 [R1+0x8f8], R216 ;  /* 0x0008f8d801007387 */ /* 0x0005e40000100a00 */
[----:B--2---:R-:W-:-:S04]  /*79510*/  LEA R216, P5, R87, R2, 0x2 ;  /* 0x0000000257d87211 */ /* 0x004fc800078a10ff */
[----:B------:R-:W-:Y:S01]  /*79520*/  LEA.HI.X.SX32 R217, R87, R3, 0x2, P5 ;  /* 0x0000000357d97211 */ /* 0x000fe200028f16ff */
[----:B-1----:R-:W-:Y:S02]  /*79530*/  IMAD.IADD R87, R174, 0x1, R228 ;  /* 0x00000001ae577824 */ /* 0x002fe400078e02e4 */
[----:B------:R-:W1:Y:S01]  /*79540*/  LDC R228, c[0x0][0x248] ;  /* 0x00009200ffe47b82 */ /* 0x000e620000000800 */
[----:B------:R-:W-:Y:S04]  /*79550*/  STL.64 [R1+0x8f0], R218 ;  /* 0x0008f0da01007387 */ /* 0x000fe80000100a00 */
[----:B------:R2:W-:Y:S02]  /*79560*/  STL.64 [R1+0x8e8], R216 ;  /* 0x0008e8d801007387 */ /* 0x0005e40000100a00 */
[----:B--2---:R-:W-:-:S04]  /*79570*/  LEA R216, P3, R80, R2, 0x2 ;  /* 0x0000000250d87211 */ /* 0x004fc800078610ff */
[----:B------:R-:W-:Y:S01]  /*79580*/  LEA.HI.X.SX32 R217, R80, R3, 0x2, P3 ;  /* 0x0000000350d97211 */ /* 0x000fe200018f16ff */
[----:B-1----:R-:W-:Y:S02]  /*79590*/  IMAD.IADD R80, R87, 0x1, R228 ;  /* 0x0000000157507824 */ /* 0x002fe400078e02e4 */
[----:B------:R-:W1:Y:S01]  /*795a0*/  LDC R228, c[0x0][0x248] ;  /* 0x00009200ffe47b82 */ /* 0x000e620000000800 */
[----:B------:R-:W-:-:S04]  /*795b0*/  LEA R214, P6, R212, R2, 0x2 ;  /* 0x00000002d4d67211 */ /* 0x000fc800078c10ff */
[----:B------:R-:W-:-:S05]  /*795c0*/  LEA.HI.X.SX32 R215, R212, R3, 0x2, P6 ;  /* 0x00000003d4d77211 */ /* 0x000fca00030f16ff */
[----:B------:R2:W-:Y:S02]  /*795d0*/  STL.64 [R1+0x8e0], R214 ;  /* 0x0008e0d601007387 */ /* 0x0005e40000100a00 */
[----:B--2---:R-:W-:-:S04]  /*795e0*/  LEA R214, P5, R173, R2, 0x2 ;  /* 0x00000002add67211 */ /* 0x004fc800078a10ff */
[----:B------:R-:W-:Y:S02]  /*795f0*/  LEA.HI.X.SX32 R215, R173, R3, 0x2, P5 ;  /* 0x00000003add77211 */ /* 0x000fe400028f16ff */
[----:B-1----:R-:W-:Y:S02]  /*79600*/  IADD3 R173, R80, R228, RZ ;  /* 0x000000e450ad7210 */ /* 0x002fe40007ffe0ff */
[----:B------:R-:W1:Y:S01]  /*79610*/  LDC R228, c[0x0][0x248] ;  /* 0x00009200ffe47b82 */ /* 0x000e620000000800 */
[----:B------:R2:W-:Y:S02]  /*79620*/  STL.64 [R1+0x8d8], R216 ;  /* 0x0008d8d801007387 */ /* 0x0005e40000100a00 */
[----:B--2---:R-:W-:-:S04]  /*79630*/  LEA R216, P3, R104, R2, 0x2 ;  /* 0x0000000268d87211 */ /* 0x004fc800078610ff */
[----:B------:R-:W-:Y:S01]  /*79640*/  LEA.HI.X.SX32 R217, R104, R3, 0x2, P3 ;  /* 0x0000000368d97211 */ /* 0x000fe200018f16ff */
[----:B-1----:R-:W-:Y:S02]  /*79650*/  IMAD.IADD R104, R173, 0x1, R228 ;  /* 0x00000001ad687824 */ /* 0x002fe400078e02e4 */
[----:B------:R-:W1:Y:S01]  /*79660*/  LDC R228, c[0x0][0x248] ;  /* 0x00009200ffe47b82 */ /* 0x000e620000000800 */
[----:B------:R2:W-:Y:S02]  /*79670*/  STL.64 [R1+0x8d0], R214 ;  /* 0x0008d0d601007387 */ /* 0x0005e40000100a00 */
[----:B--2---:R-:W-:-:S04]  /*79680*/  LEA R214, P5, R82, R2, 0x2 ;  /* 0x0000000252d67211 */ /* 0x004fc800078a10ff */
[----:B------:R-:W-:Y:S01]  /*79690*/  LEA.HI.X.SX32 R215, R82, R3, 0x2, P5 ;  /* 0x0000000352d77211 */ /* 0x000fe200028f16ff */
[----:B-1----:R-:W-:Y:S02]  /*796a0*/  IMAD.IADD R82, R104, 0x1, R228 ;  /* 0x0000000168527824 */ /* 0x002fe400078e02e4 */
[----:B------:R-:W1:Y:S01]  /*796b0*/  LDC R228, c[0x0][0x248] ;  /* 0x00009200ffe47b82 */ /* 0x000e620000000800 */
[----:B------:R-:W-:-:S04]  /*796c0*/  LEA R212, P6, R211, R2, 0x2 ;  /* 0x00000002d3d47211 */ /* 0x000fc800078c10ff */
[----:B------:R-:W-:-:S05]  /*796d0*/  LEA.HI.X.SX32 R213, R211, R3, 0x2, P6 ;  /* 0x00000003d3d57211 */ /* 0x000fca00030f16ff */
[----:B------:R-:W-:Y:S04]  /*796e0*/  STL.64 [R1+0x8b8], R212 ;  /* 0x0008b8d401007387 */ /* 0x000fe80000100a00 */
        /* <DEDUP_REMOVED lines=29> */
[----:B------:R-:W-:Y:S02]  /*798c0*/  LEA.HI.X.SX32 R213, R76, R3, 0x2, P3 ;  /* 0x000000034cd57211 */ /* 0x000fe400018f16ff */
[----:B-1----:R-:W-:Y:S02]  /*798d0*/  IADD3 R76, R171, R228, RZ ;  /* 0x000000e4ab4c7210 */ /* 0x002fe40007ffe0ff */
        /* <DEDUP_REMOVED lines=41> */
[----:B------:R-:W-:Y:S02]  /*79b70*/  LEA.HI.X.SX32 R209, R101, R3, 0x2, P5 ;  /* 0x0000000365d17211 */ /* 0x000fe400028f16ff */
[----:B-1----:R-:W-:Y:S02]  /*79b80*/  IADD3 R101, R70, R228, RZ ;  /* 0x000000e446657210 */ /* 0x002fe40007ffe0ff */
        /* <DEDUP_REMOVED lines=71> */
[-C--:B------:R-:W-:Y:S01]  /*7a000*/  LEA.HI.X.SX32 R205, R68, R3.reuse, 0x2, P3 ;  /* 0x0000000344cd7211 */ /* 0x080fe200018f16ff */
[----:B-1----:R-:W-:Y:S02]  /*7a010*/  IMAD.IADD R68, R149, 0x1, R228 ;  /* 0x0000000195447824 */ /* 0x002fe400078e02e4 */
[----:B------:R-:W1:Y:S01]  /*7a020*/  LDC R228, c[0x0][0x248] ;  /* 0x00009200ffe47b82 */ /* 0x000e620000000800 */
[CC--:B------:R-:W-:Y:S01]  /*7a030*/  LEA R200, P6, R199.reuse, R2.reuse, 0x2 ;  /* 0x00000002c7c87211 */ /* 0x0c0fe200078c10ff */
[----:B------:R2:W-:Y:S03]  /*7a040*/  STL.64 [R1+0x740], R202 ;  /* 0x000740ca01007387 */ /* 0x0005e60000100a00 */
[----:B------:R-:W-:Y:S02]  /*7a050*/  LEA.HI.X.SX32 R201, R199, R3, 0x2, P6 ;  /* 0x00000003c7c97211 */ /* 0x000fe400030f16ff */
[----:B--2---:R-:W-:Y:S01]  /*7a060*/  LEA R202, P5, R197, R2, 0x2 ;  /* 0x00000002c5ca7211 */ /* 0x004fe200078a10ff */
[----:B-1----:R-:W-:-:S02]  /*7a070*/  IMAD.IADD R4, R68, 0x1, R228 ;  /* 0x0000000144047824 */ /* 0x002fc400078e02e4 */
[----:B------:R-:W1:Y:S01]  /*7a080*/  LDC R228, c[0x0][0x248] ;  /* 0x00009200ffe47b82 */ /* 0x000e620000000800 */
[----:B------:R-:W-:Y:S01]  /*7a090*/  LEA.HI.X.SX32 R203, R197, R3, 0x2, P5 ;  /* 0x00000003c5cb7211 */ /* 0x000fe200028f16ff */
        /* <DEDUP_REMOVED lines=205> */
[----:B------:R2:W-:Y:S04]  /*7ad70*/  STL.64 [R1+0x550], R186 ;  /* 0x000550ba01007387 */ /* 0x0005e80000100a00 */
[----:B------:R-:W-:Y:S01]  /*7ad80*/  STL.64 [R1+0x528], R184 ;  /* 0x000528b801007387 */ /* 0x000fe20000100a00 */
[----:B--2---:R-:W-:-:S04]  /*7ad90*/  LEA R186, P5, R181, R2, 0x2 ;  /* 0x00000002b5ba7211 */ /* 0x004fc800078a10ff */
[----:B------:R-:W-:Y:S01]  /*7ada0*/  LEA.HI.X.SX32 R187, R181, R3, 0x2, P5 ;  /* 0x00000003b5bb7211 */ /* 0x000fe200028f16ff */
        /* <DEDUP_REMOVED lines=64> */
[----:B------:R2:W-:Y:S04]  /*7b1b0*/  STL.64 [R1+0x4b0], R178 ;  /* 0x0004b0b201007387 */ /* 0x0005e80000100a00 */
[----:B------:R-:W-:Y:S04]  /*7b1c0*/  STL.64 [R1+0x4a8], R182 ;  /* 0x0004a8b601007387 */ /* 0x000fe80000100a00 */
[----:B------:R3:W-:Y:S01]  /*7b1d0*/  STL.64 [R1+0x4a0], R180 ;  /* 0x0004a0b401007387 */ /* 0x0007e20000100a00 */
[-C--:B--2---:R-:W-:Y:S02]  /*7b1e0*/  LEA R178, P6, R176, R2.reuse, 0x2 ;  /* 0x00000002b0b27211 */ /* 0x084fe400078c10ff */
[----:B---3--:R-:W-:-:S04]  /*7b1f0*/  LEA R180, P3, R106, R2, 0x2 ;  /* 0x000000026ab47211 */ /* 0x008fc800078610ff */
[-C--:B------:R-:W-:Y:S01]  /*7b200*/  LEA.HI.X.SX32 R181, R106, R3.reuse, 0x2, P3 ;  /* 0x000000036ab57211 */ /* 0x080fe200018f16ff */
[----:B-1----:R-:W-:Y:S02]  /*7b210*/  IMAD.IADD R106, R89, 0x1, R228 ;  /* 0x00000001596a7824 */ /* 0x002fe400078e02e4 */
[----:B------:R-:W1:Y:S01]  /*7b220*/  LDC R228, c[0x0][0x248] ;  /* 0x00009200ffe47b82 */ /* 0x000e620000000800 */
[----:B------:R-:W-:Y:S02]  /*7b230*/  LEA.HI.X.SX32 R179, R176, R3, 0x2, P6 ;  /* 0x00000003b0b37211 */ /* 0x000fe400030f16ff */
[----:B------:R-:W-:-:S03]  /*7b240*/  LEA R176, P6, R175, R2, 0x2 ;  /* 0x00000002afb07211 */ /* 0x000fc600078c10ff */
[----:B------:R2:W-:Y:S01]  /*7b250*/  STL.64 [R1+0x498], R178 ;  /* 0x000498b201007387 */ /* 0x0005e20000100a00 */
[----:B------:R-:W-:-:S03]  /*7b260*/  LEA.HI.X.SX32 R177, R175, R3, 0x2, P6 ;  /* 0x00000003afb17211 */ /* 0x000fc600030f16ff */
[----:B------:R3:W-:Y:S01]  /*7b270*/  STL.64 [R1+0x490], R180 ;  /* 0x000490b401007387 */ /* 0x0007e20000100a00 */
[----:B--2---:R-:W-:-:S04]  /*7b280*/  LEA R178, P5, R85, R2, 0x2 ;  /* 0x0000000255b27211 */ /* 0x004fc800078a10ff */
[----:B------:R-:W-:Y:S02]  /*7b290*/  LEA.HI.X.SX32 R179, R85, R3, 0x2, P5 ;  /* 0x0000000355b37211 */ /* 0x000fe400028f16ff */
[----:B---3--:R-:W-:-:S03]  /*7b2a0*/  LEA R180, P3, R105, R2, 0x2 ;  /* 0x0000000269b47211 */ /* 0x008fc600078610ff */
[----:B------:R-:W-:Y:S01]  /*7b2b0*/  STL.64 [R1+0x488], R178 ;  /* 0x000488b201007387 */ /* 0x000fe20000100a00 */
[----:B-1----:R-:W-:Y:S02]  /*7b2c0*/  IADD3 R85, R106, R228, RZ ;  /* 0x000000e46a557210 */ /* 0x002fe40007ffe0ff */
[----:B------:R-:W-:Y:S01]  /*7b2d0*/  LEA.HI.X.SX32 R181, R105, R3, 0x2, P3 ;  /* 0x0000000369b57211 */ /* 0x000fe200018f16ff */
[----:B------:R1:W-:Y:S01]  /*7b2e0*/  STL.64 [R1+0x480], R176 ;  /* 0x000480b001007387 */ /* 0x0003e20000100a00 */
[----:B------:R-:W2:Y:S01]  /*7b2f0*/  LDC R228, c[0x0][0x248] ;  /* 0x00009200ffe47b82 */ /* 0x000ea20000000800 */
[----:B------:R-:W-:Y:S02]  /*7b300*/  IMAD.IADD R105, R85, 0x1, R11 ;  /* 0x0000000155697824 */ /* 0x000fe400078e020b */
[----:B------:R-:W-:Y:S01]  /*7b310*/  STL.64 [R1+0x478], R180 ;  /* 0x000478b401007387 */ /* 0x000fe20000100a00 */
[-C--:B-1----:R-:W-:Y:S02]  /*7b320*/  LEA R176, P6, R174, R2.reuse, 0x2 ;  /* 0x00000002aeb07211 */ /* 0x082fe400078c10ff */
[----:B------:R-:W-:-:S02]  /*7b330*/  LEA R178, P5, R86, R2, 0x2 ;  /* 0x0000000256b27211 */ /* 0x000fc400078a10ff */
[-C--:B------:R-:W-:Y:S02]  /*7b340*/  LEA.HI.X.SX32 R177, R174, R3.reuse, 0x2, P6 ;  /* 0x00000003aeb17211 */ /* 0x080fe400030f16ff */
[-C--:B------:R-:W-:Y:S01]  /*7b350*/  LEA.HI.X.SX32 R179, R86, R3.reuse, 0x2, P5 ;  /* 0x0000000356b37211 */ /* 0x080fe200028f16ff */
[----:B------:R-:W-:Y:S02]  /*7b360*/  IMAD.IADD R86, R105, 0x1, R10 ;  /* 0x0000000169567824 */ /* 0x000fe400078e020a */
[----:B------:R1:W-:Y:S01]  /*7b370*/  STL.64 [R1+0x468], R176 ;  /* 0x000468b001007387 */ /* 0x0003e20000100a00 */
[CC--:B------:R-:W-:Y:S02]  /*7b380*/  LEA R10, P6, R173.reuse, R2.reuse, 0x2 ;  /* 0x00000002ad0a7211 */ /* 0x0c0fe400078c10ff */
[----:B------:R-:W-:Y:S02]  /*7b390*/  LEA R174, P5, R80, R2, 0x2 ;  /* 0x0000000250ae7211 */ /* 0x000fe400078a10ff */
[----:B------:R-:W-:-:S02]  /*7b3a0*/  LEA.HI.X.SX32 R11, R173, R3, 0x2, P6 ;  /* 0x00000003ad0b7211 */ /* 0x000fc400030f16ff */
[C---:B-1----:R-:W-:Y:S02]  /*7b3b0*/  LEA R176, P3, R87.reuse, R2, 0x2 ;  /* 0x0000000257b07211 */ /* 0x042fe400078610ff */
[-C--:B------:R-:W-:Y:S02]  /*7b3c0*/  LEA.HI.X.SX32 R175, R80, R3.reuse, 0x2, P5 ;  /* 0x0000000350af7211 */ /* 0x080fe400028f16ff */
[----:B------:R-:W-:Y:S01]  /*7b3d0*/  LEA.HI.X.SX32 R177, R87, R3, 0x2, P3 ;  /* 0x0000000357b17211 */ /* 0x000fe200018f16ff */
[----:B------:R-:W-:Y:S01]  /*7b3e0*/  STL.64 [R1+0x470], R178 ;  /* 0x000470b201007387 */ /* 0x000fe20000100a00 */
[----:B------:R-:W-:-:S03]  /*7b3f0*/  IMAD.IADD R87, R86, 0x1, R167 ;  /* 0x0000000156577824 */ /* 0x000fc600078e02a7 */
[----:B------:R-:W-:Y:S01]  /*7b400*/  STL.64 [R1+0x460], R176 ;  /* 0x000460b001007387 */ /* 0x000fe20000100a00 */
[----:B------:R-:W-:-:S03]  /*7b410*/  IMAD.IADD R80, R87, 0x1, R166 ;  /* 0x0000000157507824 */ /* 0x000fc600078e02a6 */
[----:B------:R-:W-:Y:S01]  /*7b420*/  STL.64 [R1+0x28a8], R10 ;  /* 0x0028a80a01007387 */ /* 0x000fe20000100a00 */
[----:B------:R-:W-:-:S03]  /*7b430*/  LEA R166, P5, R82, R2, 0x2 ;  /* 0x0000000252a67211 */ /* 0x000fc600078a10ff */
[----:B------:R1:W-:Y:S01]  /*7b440*/  STL.64 [R1+0x458], R174 ;  /* 0x000458ae01007387 */ /* 0x0003e20000100a00 */
[----:B------:R-:W-:Y:S02]  /*7b450*/  LEA.HI.X.SX32 R167, R82, R3, 0x2, P5 ;  /* 0x0000000352a77211 */ /* 0x000fe400028f16ff */
[----:B-1----:R-:W-:-:S04]  /*7b460*/  LEA R174, P3, R104, R2, 0x2 ;  /* 0x0000000268ae7211 */ /* 0x002fc800078610ff */
[----:B------:R-:W-:Y:S01]  /*7b470*/  LEA.HI.X.SX32 R175, R104, R3, 0x2, P3 ;  /* 0x0000000368af7211 */ /* 0x000fe200018f16ff */
[----:B------:R-:W-:Y:S01]  /*7b480*/  IMAD.IADD R104, R80, 0x1, R165 ;  /* 0x0000000150687824 */ /* 0x000fe200078e02a5 */
[----:B------:R-:W-:-:S03]  /*7b490*/  LEA R10, P6, R172, R2, 0x2 ;  /* 0x00000002ac0a7211 */ /* 0x000fc600078c10ff */
[----:B------:R-:W-:Y:S01]  /*7b4a0*/  STL.64 [R1+0x448], R174 ;  /* 0x000448ae01007387 */ /* 0x000fe20000100a00 */
[----:B------:R-:W-:Y:S01]  /*7b4b0*/  IMAD.IADD R82, R104, 0x1, R164 ;  /* 0x0000000168527824 */ /* 0x000fe200078e02a4 */
[CC--:B------:R-:W-:Y:S02]  /*7b4c0*/  LEA R164, P5, R103.reuse, R2.reuse, 0x2 ;  /* 0x0000000267a47211 */ /* 0x0c0fe400078a10ff */
[----:B------:R1:W-:Y:S01]  /*7b4d0*/  STL.64 [R1+0x440], R166 ;  /* 0x000440a601007387 */ /* 0x0003e20000100a00 */
[-C--:B------:R-:W-:Y:S02]  /*7b4e0*/  LEA.HI.X.SX32 R11, R172, R3.reuse, 0x2, P6 ;  /* 0x00000003ac0b7211 */ /* 0x080fe400030f16ff */
[----:B------:R-:W-:Y:S02]  /*7b4f0*/  LEA.HI.X.SX32 R165, R103, R3, 0x2, P5 ;  /* 0x0000000367a57211 */ /* 0x000fe400028f16ff */
[----:B-1----:R-:W-:-:S04]  /*7b500*/  LEA R166, P3, R84, R2, 0x2 ;  /* 0x0000000254a67211 */ /* 0x002fc800078610ff */
[----:B------:R-:W-:Y:S02]  /*7b510*/  LEA.HI.X.SX32 R167, R84, R3, 0x2, P3 ;  /* 0x0000000354a77211 */ /* 0x000fe400018f16ff */
[----:B------:R-:W-:Y:S01]  /*7b520*/  IADD3 R84, R82, R163, RZ ;  /* 0x000000a352547210 */ /* 0x000fe20007ffe0ff */
[----:B------:R1:W-:Y:S04]  /*7b530*/  STL.64 [R1+0x438], R10 ;  /* 0x0004380a01007387 */ /* 0x0003e80000100a00 */
[----:B------:R-:W-:Y:S01]  /*7b540*/  STL.64 [R1+0x430], R166 ;  /* 0x000430a601007387 */ /* 0x000fe20000100a00 */
[----:B------:R-:W-:Y:S01]  /*7b550*/  IMAD.IADD R103, R84, 0x1, R162 ;  /* 0x0000000154677824 */ /* 0x000fe200078e02a2 */
[-C--:B------:R-:W-:Y:S02]  /*7b560*/  LEA R162, P5, R78, R2.reuse, 0x2 ;  /* 0x000000024ea27211 */ /* 0x080fe400078a10ff */
[----:B------:R3:W-:Y:S01]  /*7b570*/  STL.64 [R1+0x428], R164 ;  /* 0x000428a401007387 */ /* 0x0007e20000100a00 */
[----:B-1----:R-:W-:-:S02]  /*7b580*/  LEA R10, P6, R171, R2, 0x2 ;  /* 0x00000002ab0a7211 */ /* 0x002fc400078c10ff */
[-C--:B------:R-:W-:Y:S02]  /*7b590*/  LEA.HI.X.SX32 R163, R78, R3.reuse, 0x2, P5 ;  /* 0x000000034ea37211 */ /* 0x080fe400028f16ff */
[----:B------:R-:W-:Y:S02]  /*7b5a0*/  LEA.HI.X.SX32 R11, R171, R3, 0x2, P6 ;  /* 0x00000003ab0b7211 */ /* 0x000fe400030f16ff */
[----:B---3--:R-:W-:-:S04]  /*7b5b0*/  LEA R164, P3, R76, R2, 0x2 ;  /* 0x000000024ca47211 */ /* 0x008fc800078610ff */
[----:B------:R-:W-:Y:S01]  /*7b5c0*/  LEA.HI.X.SX32 R165, R76, R3, 0x2, P3 ;  /* 0x000000034ca57211 */ /* 0x000fe200018f16ff */
[----:B------:R-:W-:Y:S01]  /*7b5d0*/  IMAD.IADD R76, R103, 0x1, R161 ;  /* 0x00000001674c7824 */ /* 0x000fe200078e02a1 */
[----:B------:R1:W-:Y:S04]  /*7b5e0*/  STL.64 [R1+0x420], R10 ;  /* 0x0004200a01007387 */ /* 0x0003e80000100a00 */
[----:B------:R-:W-:Y:S01]  /*7b5f0*/  STL.64 [R1+0x418], R164 ;  /* 0x000418a401007387 */ /* 0x000fe20000100a00 */
[----:B------:R-:W-:Y:S01]  /*7b600*/  IMAD.IADD R78, R76, 0x1, R160 ;  /* 0x000000014c4e7824 */ /* 0x000fe200078e02a0 */
[-C--:B------:R-:W-:Y:S02]  /*7b610*/  LEA R160, P5, R79, R2.reuse, 0x2 ;  /* 0x000000024fa07211 */ /* 0x080fe400078a10ff */
[----:B------:R3:W-:Y:S01]  /*7b620*/  STL.64 [R1+0x410], R162 ;  /* 0x000410a201007387 */ /* 0x0007e20000100a00 */
[----:B-1----:R-:W-:-:S04]  /*7b630*/  LEA R10, P6, R170, R2, 0x2 ;  /* 0x00000002aa0a7211 */ /* 0x002fc800078c10ff */
[-C--:B------:R-:W-:Y:S02]  /*7b640*/  LEA.HI.X.SX32 R11, R170, R3.reuse, 0x2, P6 ;  /* 0x00000003aa0b7211 */ /* 0x080fe400030f16ff */
[C---:B---3--:R-:W-:Y:S02]  /*7b650*/  LEA R162, P3, R102.reuse, R2, 0x2 ;  /* 0x0000000266a27211 */ /* 0x048fe400078610ff */
[-C--:B------:R-:W-:Y:S02]  /*7b660*/  LEA.HI.X.SX32 R161, R79, R3.reuse, 0x2, P5 ;  /* 0x000000034fa17211 */ /* 0x080fe400028f16ff */
[----:B------:R-:W-:Y:S01]  /*7b670*/  LEA.HI.X.SX32 R163, R102, R3, 0x2, P3 ;  /* 0x0000000366a37211 */ /* 0x000fe200018f16ff */
[----:B------:R1:W-:Y:S01]  /*7b680*/  STL.64 [R1+0x408], R10 ;  /* 0x0004080a01007387 */ /* 0x0003e20000100a00 */
[----:B------:R-:W-:-:S03]  /*7b690*/  IMAD.IADD R102, R78, 0x1, R159 ;  /* 0x000000014e667824 */ /* 0x000fc600078e029f */
[----:B------:R-:W-:Y:S01]  /*7b6a0*/  STL.64 [R1+0x400], R162 ;  /* 0x000400a201007387 */ /* 0x000fe20000100a00 */
[----:B------:R-:W-:Y:S01]  /*7b6b0*/  IMAD.IADD R79, R102, 0x1, R158 ;  /* 0x00000001664f7824 */ /* 0x000fe200078e029e */
[-C--:B------:R-:W-:Y:S02]  /*7b6c0*/  LEA R158, P5, R101, R2.reuse, 0x2 ;  /* 0x00000002659e7211 */ /* 0x080fe400078a10ff */
[----:B------:R3:W-:Y:S01]  /*7b6d0*/  STL.64 [R1+0x3f8], R160 ;  /* 0x0003f8a001007387 */ /* 0x0007e20000100a00 */
[----:B-1----:R-:W-:-:S04]  /*7b6e0*/  LEA R10, P6, R169, R2, 0x2 ;  /* 0x00000002a90a7211 */ /* 0x002fc800078c10ff */
[----:B------:R-:W-:Y:S02]  /*7b6f0*/  LEA.HI.X.SX32 R11, R169, R3, 0x2, P6 ;  /* 0x00000003a90b7211 */ /* 0x000fe400030f16ff */
[----:B---3--:R-:W-:-:S03]  /*7b700*/  LEA R160, P3, R70, R2, 0x2 ;  /* 0x0000000246a07211 */ /* 0x008fc600078610ff */
[----:B------:R1:W-:Y:S01]  /*7b710*/  STL.64 [R1+0x3f0], R10 ;  /* 0x0003f00a01007387 */ /* 0x0003e20000100a00 */
[-C--:B------:R-:W-:Y:S02]  /*7b720*/  LEA.HI.X.SX32 R159, R101, R3.reuse, 0x2, P5 ;  /* 0x00000003659f7211 */ /* 0x080fe400028f16ff */
[----:B------:R-:W-:Y:S01]  /*7b730*/  LEA.HI.X.SX32 R161, R70, R3, 0x2, P3 ;  /* 0x0000000346a17211 */ /* 0x000fe200018f16ff */
[----:B------:R-:W-:-:S04]  /*7b740*/  IMAD.IADD R70, R79, 0x1, R157 ;  /* 0x000000014f467824 */ /* 0x000fc800078e029d */
[----:B------:R-:W-:Y:S01]  /*7b750*/  STL.64 [R1+0x3e8], R160 ;  /* 0x0003e8a001007387 */ /* 0x000fe20000100a00 */
[----:B-1----:R-:W-:-:S03]  /*7b760*/  LEA R10, P6, R168, R2, 0x2 ;  /* 0x00000002a80a7211 */ /* 0x002fc600078c10ff */
[----:B------:R1:W-:Y:S01]  /*7b770*/  STL.64 [R1+0x3e0], R158 ;  /* 0x0003e09e01007387 */ /* 0x0003e20000100a00 */
[----:B------:R-:W-:Y:S02]  /*7b780*/  IADD3 R101, R70, R156, RZ ;  /* 0x0000009c46657210 */ /* 0x000fe40007ffe0ff */
[-C--:B------:R-:W-:Y:S02]  /*7b790*/  LEA.HI.X.SX32 R11, R168, R3.reuse, 0x2, P6 ;  /* 0x00000003a80b7211 */ /* 0x080fe400030f16ff */
[CC--:B------:R-:W-:Y:S02]  /*7b7a0*/  LEA R156, P5, R151.reuse, R2.reuse, 0x2 ;  /* 0x00000002979c7211 */ /* 0x0c0fe400078a10ff */
[C---:B-1----:R-:W-:Y:S01]  /*7b7b0*/  LEA R158, P3, R72.reuse, R2, 0x2 ;  /* 0x00000002489e7211 */ /* 0x042fe200078610ff */
[----:B------:R1:W-:Y:S01]  /*7b7c0*/  STL.64 [R1+0x3d8], R10 ;  /* 0x0003d80a01007387 */ /* 0x0003e20000100a00 */
[-C--:B------:R-:W-:Y:S02]  /*7b7d0*/  LEA.HI.X.SX32 R157, R151, R3.reuse, 0x2, P5 ;  /* 0x00000003979d7211 */ /* 0x080fe400028f16ff */
[----:B------:R-:W-:Y:S01]  /*7b7e0*/  LEA.HI.X.SX32 R159, R72, R3, 0x2, P3 ;  /* 0x00000003489f7211 */ /* 0x000fe200018f16ff */
[----:B------:R-:W-:-:S04]  /*7b7f0*/  IMAD.IADD R72, R101, 0x1, R153 ;  /* 0x0000000165487824 */ /* 0x000fc800078e0299 */
[----:B------:R-:W-:Y:S01]  /*7b800*/  STL.64 [R1+0x3d0], R158 ;  /* 0x0003d09e01007387 */ /* 0x000fe20000100a00 */
[----:B-1----:R-:W-:-:S03]  /*7b810*/  LEA R10, P6, R74, R2, 0x2 ;  /* 0x000000024a0a7211 */ /* 0x002fc600078c10ff */
[----:B------:R1:W-:Y:S01]  /*7b820*/  STL.64 [R1+0x3c8], R156 ;  /* 0x0003c89c01007387 */ /* 0x0003e20000100a00 */
[-C--:B------:R-:W-:Y:S01]  /*7b830*/  LEA.HI.X.SX32 R11, R74, R3.reuse, 0x2, P6 ;  /* 0x000000034a0b7211 */ /* 0x080fe200030f16ff */
[----:B------:R-:W-:Y:S01]  /*7b840*/  IMAD.IADD R74, R72, 0x1, R152 ;  /* 0x00000001484a7824 */ /* 0x000fe200078e0298 */
[-C--:B------:R-:W-:Y:S02]  /*7b850*/  LEA R152, P5, R64, R2.reuse, 0x2 ;  /* 0x0000000240987211 */ /* 0x080fe400078a10ff */
[----:B-1----:R-:W-:Y:S01]  /*7b860*/  LEA R156, P3, R100, R2, 0x2 ;  /* 0x00000002649c7211 */ /* 0x002fe200078610ff */
[----:B------:R1:W-:Y:S01]  /*7b870*/  STL.64 [R1+0x3c0], R10 ;  /* 0x0003c00a01007387 */ /* 0x0003e20000100a00 */
[-C--:B------:R-:W-:Y:S02]  /*7b880*/  LEA.HI.X.SX32 R153, R64, R3.reuse, 0x2, P5 ;  /* 0x0000000340997211 */ /* 0x080fe400028f16ff */
[----:B------:R-:W-:Y:S01]  /*7b890*/  LEA.HI.X.SX32 R157, R100, R3, 0x2, P3 ;  /* 0x00000003649d7211 */ /* 0x000fe200018f16ff */
[----:B------:R-:W-:-:S04]  /*7b8a0*/  IMAD.IADD R100, R74, 0x1, R155 ;  /* 0x000000014a647824 */ /* 0x000fc800078e029b */
[----:B------:R-:W-:Y:S01]  /*7b8b0*/  STL.64 [R1+0x3b8], R156 ;  /* 0x0003b89c01007387 */ /* 0x000fe20000100a00 */
[----:B-1----:R-:W-:-:S03]  /*7b8c0*/  LEA R10, P6, R150, R2, 0x2 ;  /* 0x00000002960a7211 */ /* 0x002fc600078c10ff */
[----:B------:R1:W-:Y:S01]  /*7b8d0*/  STL.64 [R1+0x3b0], R152 ;  /* 0x0003b09801007387 */ /* 0x0003e20000100a00 */
[-C--:B------:R-:W-:Y:S02]  /*7b8e0*/  LEA.HI.X.SX32 R11, R150, R3.reuse, 0x2, P6 ;  /* 0x00000003960b7211 */ /* 0x080fe400030f16ff */
[-C--:B------:R-:W-:Y:S01]  /*7b8f0*/  LEA R150, P5, R66, R2.reuse, 0x2 ;  /* 0x0000000242967211 */ /* 0x080fe200078a10ff */
[----:B------:R-:W-:Y:S01]  /*7b900*/  IMAD.IADD R64, R100, 0x1, R154 ;  /* 0x0000000164407824 */ /* 0x000fe200078e029a */
[CC--:B-1----:R-:W-:Y:S02]  /*7b910*/  LEA R152, P3, R99.reuse, R2.reuse, 0x2 ;  /* 0x0000000263987211 */ /* 0x0c2fe400078610ff */
[-C--:B------:R-:W-:Y:S02]  /*7b920*/  LEA.HI.X.SX32 R151, R66, R3.reuse, 0x2, P5 ;  /* 0x0000000342977211 */ /* 0x080fe400028f16ff */
[----:B------:R-:W-:Y:S01]  /*7b930*/  LEA.HI.X.SX32 R153, R99, R3, 0x2, P3 ;  /* 0x0000000363997211 */ /* 0x000fe200018f16ff */
[----:B------:R-:W-:Y:S01]  /*7b940*/  IMAD.IADD R99, R64, 0x1, R147 ;  /* 0x0000000140637824 */ /* 0x000fe200078e0293 */
[----:B------:R1:W-:Y:S04]  /*7b950*/  STL.64 [R1+0x3a8], R10 ;  /* 0x0003a80a01007387 */ /* 0x0003e80000100a00 */
[----:B------:R-:W-:Y:S01]  /*7b960*/  STL.64 [R1+0x3a0], R152 ;  /* 0x0003a09801007387 */ /* 0x000fe20000100a00 */
[----:B------:R-:W-:Y:S01]  /*7b970*/  IMAD.IADD R66, R99, 0x1, R146 ;  /* 0x0000000163427824 */ /* 0x000fe200078e0292 */
[----:B------:R-:W-:-:S02]  /*7b980*/  LEA R146, P5, R4, R2, 0x2 ;  /* 0x0000000204927211 */ /* 0x000fc400078a10ff */
[----:B------:R3:W-:Y:S01]  /*7b990*/  STL.64 [R1+0x398], R150 ;  /* 0x0003989601007387 */ /* 0x0007e20000100a00 */
[CC--:B-1----:R-:W-:Y:S02]  /*7b9a0*/  LEA R10, P6, R149.reuse, R2.reuse, 0x2 ;  /* 0x00000002950a7211 */ /* 0x0c2fe400078c10ff */
[-C--:B------:R-:W-:Y:S02]  /*7b9b0*/  LEA.HI.X.SX32 R147, R4, R3.reuse, 0x2, P5 ;  /* 0x0000000304937211 */ /* 0x080fe400028f16ff */
[----:B------:R-:W-:Y:S02]  /*7b9c0*/  LEA.HI.X.SX32 R11, R149, R3, 0x2, P6 ;  /* 0x00000003950b7211 */ /* 0x000fe400030f16ff */
[----:B---3--:R-:W-:-:S04]  /*7b9d0*/  LEA R150, P3, R68, R2, 0x2 ;  /* 0x0000000244967211 */ /* 0x008fc800078610ff */
[----:B------:R-:W-:Y:S02]  /*7b9e0*/  LEA.HI.X.SX32 R151, R68, R3, 0x2, P3 ;  /* 0x0000000344977211 */ /* 0x000fe400018f16ff */
[----:B------:R-:W-:Y:S01]  /*7b9f0*/  IADD3 R68, R66, R145, RZ ;  /* 0x0000009142447210 */ /* 0x000fe20007ffe0ff */
[----:B------:R1:W-:Y:S04]  /*7ba00*/  STL.64 [R1+0x390], R10 ;  /* 0x0003900a01007387 */ /* 0x0003e80000100a00 */
[----:B------:R-:W-:Y:S01]  /*7ba10*/  STL.64 [R1+0x388], R150 ;  /* 0x0003889601007387 */ /* 0x000fe20000100a00 */
[----:B------:R-:W-:Y:S01]  /*7ba20*/  IMAD.IADD R4, R68, 0x1, R144 ;  /* 0x0000000144047824 */ /* 0x000fe200078e0290 */
[-C--:B------:R-:W-:Y:S02]  /*7ba30*/  LEA R144, P5, R6, R2.reuse, 0x2 ;  /* 0x0000000206907211 */ /* 0x080fe400078a10ff */
[----:B------:R3:W-:Y:S01]  /*7ba40*/  STL.64 [R1+0x380], R146 ;  /* 0x0003809201007387 */ /* 0x0007e20000100a00 */
[----:B-1----:R-:W-:-:S04]  /*7ba50*/  LEA R10, P6, R148, R2, 0x2 ;  /* 0x00000002940a7211 */ /* 0x002fc800078c10ff */
[-C--:B------:R-:W-:Y:S02]  /*7ba60*/  LEA.HI.X.SX32 R11, R148, R3.reuse, 0x2, P6 ;  /* 0x00000003940b7211 */ /* 0x080fe400030f16ff */
[----:B---3--:R-:W-:Y:S02]  /*7ba70*/  LEA R146, P3, R98, R2, 0x2 ;  /* 0x0000000262927211 */ /* 0x008fe400078610ff */
        /* <DEDUP_REMOVED lines=21> */
[-C--:B-1----:R-:W-:Y:S01]  /*7bbd0*/  LEA R142, P3, R5, R2.reuse, 0x2 ;  /* 0x00000002058e7211 */ /* 0x082fe200078610ff */
[----:B------:R1:W-:Y:S01]  /*7bbe0*/  STL.64 [R1+0x348], R10 ;  /* 0x0003480a01007387 */ /* 0x0003e20000100a00 */
[-C--:B------:R-:W-:Y:S02]  /*7bbf0*/  LEA.HI.X.SX32 R119, R117, R3.reuse, 0x2, P5 ;  /* 0x0000000375777211 */ /* 0x080fe400028f16ff */
[----:B------:R-:W-:Y:S01]  /*7bc00*/  LEA.HI.X.SX32 R143, R5, R3, 0x2, P3 ;  /* 0x00000003058f7211 */ /* 0x000fe200018f16ff */
[----:B------:R-:W-:Y:S01]  /*7bc10*/  IMAD.IADD R5, R97, 0x1, R138 ;  /* 0x0000000161057824 */ /* 0x000fe200078e028a */
[----:B------:R-:W-:-:S03]  /*7bc20*/  LEA R138, P3, R96, R2, 0x2 ;  /* 0x00000002608a7211 */ /* 0x000fc600078610ff */
[----:B------:R-:W-:Y:S01]  /*7bc30*/  STL.64 [R1+0x340], R142 ;  /* 0x0003408e01007387 */ /* 0x000fe20000100a00 */
[----:B-1----:R-:W-:-:S03]  /*7bc40*/  LEA R10, P6, R7, R2, 0x2 ;  /* 0x00000002070a7211 */ /* 0x002fc600078c10ff */
[----:B------:R1:W-:Y:S01]  /*7bc50*/  STL.64 [R1+0x338], R118 ;  /* 0x0003387601007387 */ /* 0x0003e20000100a00 */
[-C--:B------:R-:W-:Y:S02]  /*7bc60*/  LEA.HI.X.SX32 R11, R7, R3.reuse, 0x2, P6 ;  /* 0x00000003070b7211 */ /* 0x080fe400030f16ff */
[----:B------:R-:W-:Y:S02]  /*7bc70*/  IADD3 R7, R5, R140, RZ ;  /* 0x0000008c05077210 */ /* 0x000fe40007ffe0ff */
[-C--:B------:R-:W-:Y:S02]  /*7bc80*/  LEA.HI.X.SX32 R139, R96, R3.reuse, 0x2, P3 ;  /* 0x00000003608b7211 */ /* 0x080fe400018f16ff */
[CC--:B-1----:R-:W-:Y:S01]  /*7bc90*/  LEA R118, P5, R16.reuse, R2.reuse, 0x2 ;  /* 0x0000000210767211 */ /* 0x0c2fe200078a10ff */
[----:B------:R1:W-:Y:S03]  /*7bca0*/  STL.64 [R1+0x330], R10 ;  /* 0x0003300a01007387 */ /* 0x0003e60000100a00 */
[----:B------:R-:W-:Y:S01]  /*7bcb0*/  LEA.HI.X.SX32 R119, R16, R3, 0x2, P5 ;  /* 0x0000000310777211 */ /* 0x000fe200028f16ff */
[----:B------:R-:W-:Y:S01]  /*7bcc0*/  IMAD.IADD R96, R7, 0x1, R137 ;  /* 0x0000000107607824 */ /* 0x000fe200078e0289 */
[----:B------:R-:W-:Y:S04]  /*7bcd0*/  STL.64 [R1+0x328], R138 ;  /* 0x0003288a01007387 */ /* 0x000fe80000100a00 */
[----:B------:R3:W-:Y:S01]  /*7bce0*/  STL.64 [R1+0x320], R118 ;  /* 0x0003207601007387 */ /* 0x0007e20000100a00 */
[----:B-1----:R-:W-:Y:S01]  /*7bcf0*/  LEA R10, P6, R116, R2, 0x2 ;  /* 0x00000002740a7211 */ /* 0x002fe200078c10ff */
[----:B------:R-:W-:-:S03]  /*7bd00*/  IMAD.IADD R16, R96, 0x1, R136 ;  /* 0x0000000160107824 */ /* 0x000fc600078e0288 */
[-C--:B------:R-:W-:Y:S02]  /*7bd10*/  LEA.HI.X.SX32 R11, R116, R3.reuse, 0x2, P6 ;  /* 0x00000003740b7211 */ /* 0x080fe400030f16ff */
[-C--:B------:R-:W-:Y:S02]  /*7bd20*/  LEA R116, P5, R17, R2.reuse, 0x2 ;  /* 0x0000000211747211 */ /* 0x080fe400078a10ff */
[----:B---3--:R-:W-:Y:S01]  /*7bd30*/  LEA R118, P3, R95, R2, 0x2 ;  /* 0x000000025f767211 */ /* 0x008fe200078610ff */
[----:B------:R1:W-:Y:S01]  /*7bd40*/  STL.64 [R1+0x318], R10 ;  /* 0x0003180a01007387 */ /* 0x0003e20000100a00 */
[-C--:B------:R-:W-:Y:S02]  /*7bd50*/  LEA.HI.X.SX32 R117, R17, R3.reuse, 0x2, P5 ;  /* 0x0000000311757211 */ /* 0x080fe400028f16ff */
[----:B------:R-:W-:Y:S01]  /*7bd60*/  LEA.HI.X.SX32 R119, R95, R3, 0x2, P3 ;  /* 0x000000035f777211 */ /* 0x000fe200018f16ff */
[----:B------:R-:W-:-:S04]  /*7bd70*/  IMAD.IADD R95, R16, 0x1, R131 ;  /* 0x00000001105f7824 */ /* 0x000fc800078e0283 */
[----:B------:R-:W-:Y:S01]  /*7bd80*/  STL.64 [R1+0x310], R118 ;  /* 0x0003107601007387 */ /* 0x000fe20000100a00 */
[----:B------:R-:W-:Y:S01]  /*7bd90*/  IMAD.IADD R17, R95, 0x1, R130 ;  /* 0x000000015f117824 */ /* 0x000fe200078e0282 */
[-C--:B-1----:R-:W-:Y:S02]  /*7bda0*/  LEA R10, P6, R115, R2.reuse, 0x2 ;  /* 0x00000002730a7211 */ /* 0x082fe400078c10ff */
[----:B------:R1:W-:Y:S01]  /*7bdb0*/  STL.64 [R1+0x308], R116 ;  /* 0x0003087401007387 */ /* 0x0003e20000100a00 */
[----:B------:R-:W-:Y:S02]  /*7bdc0*/  LEA R130, P5, R65, R2, 0x2 ;  /* 0x0000000241827211 */ /* 0x000fe400078a10ff */
[-C--:B------:R-:W-:Y:S02]  /*7bdd0*/  LEA.HI.X.SX32 R11, R115, R3.reuse, 0x2, P6 ;  /* 0x00000003730b7211 */ /* 0x080fe400030f16ff */
[----:B------:R-:W-:-:S03]  /*7bde0*/  LEA.HI.X.SX32 R131, R65, R3, 0x2, P5 ;  /* 0x0000000341837211 */ /* 0x000fc600028f16ff */
[----:B------:R3:W-:Y:S01]  /*7bdf0*/  STL.64 [R1+0x300], R10 ;  /* 0x0003000a01007387 */ /* 0x0007e20000100a00 */
[----:B-1----:R-:W-:-:S04]  /*7be00*/  LEA R116, P3, R19, R2, 0x2 ;  /* 0x0000000213747211 */ /* 0x002fc800078610ff */
[----:B------:R-:W-:Y:S01]  /*7be10*/  LEA.HI.X.SX32 R117, R19, R3, 0x2, P3 ;  /* 0x0000000313757211 */ /* 0x000fe200018f16ff */
[----:B------:R1:W-:Y:S01]  /*7be20*/  STL.64 [R1+0x28b0], R130 ;  /* 0x0028b08201007387 */ /* 0x0003e20000100a00 */
[----:B---3--:R-:W-:-:S03]  /*7be30*/  LEA R10, P6, R114, R2, 0x2 ;  /* 0x00000002720a7211 */ /* 0x008fc600078c10ff */
[----:B------:R3:W-:Y:S01]  /*7be40*/  STL.64 [R1+0x2f8], R116 ;  /* 0x0002f87401007387 */ /* 0x0007e20000100a00 */
[----:B------:R-:W-:Y:S02]  /*7be50*/  LEA.HI.X.SX32 R11, R114, R3, 0x2, P6 ;  /* 0x00000003720b7211 */ /* 0x000fe400030f16ff */
[----:B------:R-:W-:-:S03]  /*7be60*/  LEA R114, P5, R113, R2, 0x2 ;  /* 0x0000000271727211 */ /* 0x000fc600078a10ff */
[----:B------:R4:W-:Y:S01]  /*7be70*/  STL.64 [R1+0x2e8], R10 ;  /* 0x0002e80a01007387 */ /* 0x0009e20000100a00 */
[----:B------:R-:W-:Y:S01]  /*7be80*/  IMAD.IADD R19, R17, 0x1, R135 ;  /* 0x0000000111137824 */ /* 0x000fe200078e0287 */
[----:B-1----:R-:W1:Y:S01]  /*7be90*/  LDC R130, c[0x0][0x22c] ;  /* 0x00008b00ff827b82 */ /* 0x002e620000000800 */
[CC--:B---3--:R-:W-:Y:S02]  /*7bea0*/  LEA R116, P3, R94.reuse, R2.reuse, 0x2 ;  /* 0x000000025e747211 */ /* 0x0c8fe400078610ff */
[-C--:B------:R-:W-:Y:S02]  /*7beb0*/  LEA.HI.X.SX32 R115, R113, R3.reuse, 0x2, P5 ;  /* 0x0000000371737211 */ /* 0x080fe400028f16ff */
[----:B------:R-:W-:Y:S02]  /*7bec0*/  LEA.HI.X.SX32 R117, R94, R3, 0x2, P3 ;  /* 0x000000035e757211 */ /* 0x000fe400018f16ff */
[----:B----4-:R-:W-:-:S03]  /*7bed0*/  LEA R10, P6, R67, R2, 0x2 ;  /* 0x00000002430a7211 */ /* 0x010fc600078c10ff */
[----:B------:R3:W-:Y:S01]  /*7bee0*/  STL.64 [R1+0x2e0], R116 ;  /* 0x0002e07401007387 */ /* 0x0007e20000100a00 */
[----:B------:R-:W-:Y:S01]  /*7bef0*/  IMAD.IADD R65, R19, 0x1, R134 ;  /* 0x0000000113417824 */ /* 0x000fe200078e0286 */
[----:B------:R-:W-:Y:S02]  /*7bf00*/  LEA.HI.X.SX32 R11, R67, R3, 0x2, P6 ;  /* 0x00000003430b7211 */ /* 0x000fe400030f16ff */
[----:B------:R4:W-:Y:S02]  /*7bf10*/  STL.64 [R1+0x2d8], R114 ;  /* 0x0002d87201007387 */ /* 0x0009e40000100a00 */
[----:B------:R-:W-:Y:S02]  /*7bf20*/  IADD3 R94, R65, R133, RZ ;  /* 0x00000085415e7210 */ /* 0x000fe40007ffe0ff */
[----:B------:R2:W-:Y:S01]  /*7bf30*/  STL.64 [R1+0x2d0], R10 ;  /* 0x0002d00a01007387 */ /* 0x0005e20000100a00 */
[-C--:B---3--:R-:W-:Y:S02]  /*7bf40*/  LEA R116, P3, R69, R2.reuse, 0x2 ;  /* 0x0000000245747211 */ /* 0x088fe400078610ff */
[----:B----4-:R-:W-:-:S02]  /*7bf50*/  LEA R114, P5, R93, R2, 0x2 ;  /* 0x000000025d727211 */ /* 0x010fc400078a10ff */
[-C--:B------:R-:W-:Y:S02]  /*7bf60*/  LEA.HI.X.SX32 R117, R69, R3.reuse, 0x2, P3 ;  /* 0x0000000345757211 */ /* 0x080fe400018f16ff */
[CC--:B--2---:R-:W-:Y:S02]  /*7bf70*/  LEA R10, P6, R112.reuse, R2.reuse, 0x2 ;  /* 0x00000002700a7211 */ /* 0x0c4fe400078c10ff */
[-C--:B------:R-:W-:Y:S01]  /*7bf80*/  LEA.HI.X.SX32 R115, R93, R3.reuse, 0x2, P5 ;  /* 0x000000035d737211 */ /* 0x080fe200028f16ff */
[----:B------:R-:W-:Y:S01]  /*7bf90*/  STL.64 [R1+0x2c8], R116 ;  /* 0x0002c87401007387 */ /* 0x000fe20000100a00 */
[----:B------:R-:W-:Y:S01]  /*7bfa0*/  LEA.HI.X.SX32 R11, R112, R3, 0x2, P6 ;  /* 0x00000003700b7211 */ /* 0x000fe200030f16ff */
[----:B------:R-:W-:Y:S02]  /*7bfb0*/  IMAD.IADD R67, R94, 0x1, R132 ;  /* 0x000000015e437824 */ /* 0x000fe400078e0284 */
[----:B------:R2:W-:Y:S01]  /*7bfc0*/  STL.64 [R1+0x2c0], R114 ;  /* 0x0002c07201007387 */ /* 0x0005e20000100a00 */
[----:B------:R-:W-:Y:S01]  /*7bfd0*/  LEA R112, P5, R111, R2, 0x2 ;  /* 0x000000026f707211 */ /* 0x000fe200078a10ff */
[----:B------:R-:W-:-:S02]  /*7bfe0*/  IMAD.IADD R69, R67, 0x1, R129 ;  /* 0x0000000143457824 */ /* 0x000fc400078e0281 */
[----:B------:R3:W-:Y:S01]  /*7bff0*/  STL.64 [R1+0x2b8], R10 ;  /* 0x0002b80a01007387 */ /* 0x0007e20000100a00 */
[-C--:B------:R-:W-:Y:S02]  /*7c000*/  LEA.HI.X.SX32 R113, R111, R3.reuse, 0x2, P5 ;  /* 0x000000036f717211 */ /* 0x080fe400028f16ff */
[-C--:B--2---:R-:W-:Y:S02]  /*7c010*/  LEA R114, P3, R71, R2.reuse, 0x2 ;  /* 0x0000000247727211 */ /* 0x084fe400078610ff */
[----:B---3--:R-:W-:Y:S02]  /*7c020*/  LEA R10, P6, R73, R2, 0x2 ;  /* 0x00000002490a7211 */ /* 0x008fe400078c10ff */
[-C--:B------:R-:W-:Y:S01]  /*7c030*/  LEA.HI.X.SX32 R115, R71, R3.reuse, 0x2, P3 ;  /* 0x0000000347737211 */ /* 0x080fe200018f16ff */
[----:B------:R-:W-:Y:S01]  /*7c040*/  IMAD.IADD R93, R69, 0x1, R128 ;  /* 0x00000001455d7824 */ /* 0x000fe200078e0280 */
[----:B------:R-:W-:-:S03]  /*7c050*/  LEA.HI.X.SX32 R11, R73, R3, 0x2, P6 ;  /* 0x00000003490b7211 */ /* 0x000fc600030f16ff */
[----:B------:R2:W-:Y:S01]  /*7c060*/  STL.64 [R1+0x2b0], R114 ;  /* 0x0002b07201007387 */ /* 0x0005e20000100a00 */
[----:B------:R-:W-:-:S03]  /*7c070*/  IMAD.IADD R71, R93, 0x1, R127 ;  /* 0x000000015d477824 */ /* 0x000fc600078e027f */
[----:B------:R3:W-:Y:S01]  /*7c080*/  STL.64 [R1+0x2a8], R112 ;  /* 0x0002a87001007387 */ /* 0x0007e20000100a00 */
[----:B------:R-:W-:-:S03]  /*7c090*/  IMAD.IADD R73, R71, 0x1, R126 ;  /* 0x0000000147497824 */ /* 0x000fc600078e027e */
[----:B------:R4:W-:Y:S01]  /*7c0a0*/  STL.64 [R1+0x2a0], R10 ;  /* 0x0002a00a01007387 */ /* 0x0009e20000100a00 */
[CC--:B--2---:R-:W-:Y:S02]  /*7c0b0*/  LEA R114, P3, R92.reuse, R2.reuse, 0x2 ;  /* 0x000000025c727211 */ /* 0x0c4fe400078610ff */
[CC--:B---3--:R-:W-:Y:S02]  /*7c0c0*/  LEA R112, P5, R75.reuse, R2.reuse, 0x2 ;  /* 0x000000024b707211 */ /* 0x0c8fe400078a10ff */
[-C--:B------:R-:W-:Y:S02]  /*7c0d0*/  LEA.HI.X.SX32 R115, R92, R3.reuse, 0x2, P3 ;  /* 0x000000035c737211 */ /* 0x080fe400018f16ff */
[C---:B----4-:R-:W-:Y:S02]  /*7c0e0*/  LEA R10, P6, R110.reuse, R2, 0x2 ;  /* 0x000000026e0a7211 */ /* 0x050fe400078c10ff */
[-C--:B------:R-:W-:Y:S01]  /*7c0f0*/  LEA.HI.X.SX32 R113, R75, R3.reuse, 0x2, P5 ;  /* 0x000000034b717211 */ /* 0x080fe200028f16ff */
[----:B------:R-:W-:Y:S01]  /*7c100*/  STL.64 [R1+0x298], R114 ;  /* 0x0002987201007387 */ /* 0x000fe20000100a00 */
[----:B------:R-:W-:Y:S01]  /*7c110*/  LEA.HI.X.SX32 R11, R110, R3, 0x2, P6 ;  /* 0x000000036e0b7211 */ /* 0x000fe200030f16ff */
[----:B------:R-:W-:-:S02]  /*7c120*/  IMAD.IADD R92, R73, 0x1, R125 ;  /* 0x00000001495c7824 */ /* 0x000fc400078e027d */
[----:B------:R2:W-:Y:S01]  /*7c130*/  STL.64 [R1+0x290], R112 ;  /* 0x0002907001007387 */ /* 0x0005e20000100a00 */
[----:B------:R-:W-:-:S03]  /*7c140*/  LEA R110, P5, R91, R2, 0x2 ;  /* 0x000000025b6e7211 */ /* 0x000fc600078a10ff */
[----:B------:R3:W-:Y:S01]  /*7c150*/  STL.64 [R1+0x288], R10 ;  /* 0x0002880a01007387 */ /* 0x0007e20000100a00 */
[----:B------:R-:W-:Y:S02]  /*7c160*/  IADD3 R75, R92, R124, RZ ;  /* 0x0000007c5c4b7210 */ /* 0x000fe40007ffe0ff */
[-C--:B------:R-:W-:Y:S02]  /*7c170*/  LEA.HI.X.SX32 R111, R91, R3.reuse, 0x2, P5 ;  /* 0x000000035b6f7211 */ /* 0x080fe400028f16ff */
[-C--:B--2---:R-:W-:Y:S02]  /*7c180*/  LEA R112, P3, R77, R2.reuse, 0x2 ;  /* 0x000000024d707211 */ /* 0x084fe400078610ff */
[----:B---3--:R-:W-:Y:S02]  /*7c190*/  LEA R10, P6, R109, R2, 0x2 ;  /* 0x000000026d0a7211 */ /* 0x008fe400078c10ff */
[-C--:B------:R-:W-:Y:S02]  /*7c1a0*/  LEA.HI.X.SX32 R113, R77, R3.reuse, 0x2, P3 ;  /* 0x000000034d717211 */ /* 0x080fe400018f16ff */
[----:B------:R-:W-:Y:S01]  /*7c1b0*/  LEA.HI.X.SX32 R11, R109, R3, 0x2, P6 ;  /* 0x000000036d0b7211 */ /* 0x000fe200030f16ff */
[----:B------:R-:W-:-:S02]  /*7c1c0*/  IMAD.IADD R77, R75, 0x1, R123 ;  /* 0x000000014b4d7824 */ /* 0x000fc400078e027b */
[----:B------:R2:W-:Y:S04]  /*7c1d0*/  STL.64 [R1+0x280], R112 ;  /* 0x0002807001007387 */ /* 0x0005e80000100a00 */
        /* <DEDUP_REMOVED lines=8> */
[----:B------:R-:W-:Y:S01]  /*7c260*/  IMAD.IADD R0, R91, 0x1, R57 ;  /* 0x000000015b007824 */ /* 0x000fe200078e0239 */
[----:B------:R-:W-:Y:S01]  /*7c270*/  LEA.HI.X.SX32 R11, R108, R3, 0x2, P6 ;  /* 0x000000036c0b7211 */ /* 0x000fe200030f16ff */
[----:B------:R-:W-:Y:S02]  /*7c280*/  STL.64 [R1+0x268], R112 ;  /* 0x0002687001007387 */ /* 0x000fe40000100a00 */
[----:B------:R-:W-:-:S02]  /*7c290*/  IMAD.IADD R81, R0, 0x1, R56 ;  /* 0x0000000100517824 */ /* 0x000fc400078e0238 */
[----:B------:R2:W-:Y:S01]  /*7c2a0*/  STL.64 [R1+0x260], R110 ;  /* 0x0002606e01007387 */ /* 0x0005e20000100a00 */
[----:B------:R-:W-:-:S03]  /*7c2b0*/  LEA R56, P6, R107, R2, 0x2 ;  /* 0x000000026b387211 */ /* 0x000fc600078c10ff */
[----:B------:R3:W-:Y:S01]  /*7c2c0*/  STL.64 [R1+0x258], R10 ;  /* 0x0002580a01007387 */ /* 0x0007e20000100a00 */
[-C--:B------:R-:W-:Y:S02]  /*7c2d0*/  LEA.HI.X.SX32 R57, R107, R3.reuse, 0x2, P6 ;  /* 0x000000036b397211 */ /* 0x080fe400030f16ff */
[CC--:B--2---:R-:W-:Y:S02]  /*7c2e0*/  LEA R110, P3, R90.reuse, R2.reuse, 0x2 ;  /* 0x000000025a6e7211 */ /* 0x0c4fe400078610ff */
[-C--:B---3--:R-:W-:Y:S02]  /*7c2f0*/  LEA R10, P5, R83, R2.reuse, 0x2 ;  /* 0x00000002530a7211 */ /* 0x088fe400078a10ff */
[-C--:B------:R-:W-:Y:S01]  /*7c300*/  LEA.HI.X.SX32 R111, R90, R3.reuse, 0x2, P3 ;  /* 0x000000035a6f7211 */ /* 0x080fe200018f16ff */
[----:B------:R-:W-:Y:S01]  /*7c310*/  IMAD.IADD R90, R81, 0x1, R121 ;  /* 0x00000001515a7824 */ /* 0x000fe200078e0279 */
[----:B------:R-:W-:Y:S02]  /*7c320*/  LEA.HI.X.SX32 R11, R83, R3, 0x2, P5 ;  /* 0x00000003530b7211 */ /* 0x000fe400028f16ff */
[-C--:B------:R-:W-:Y:S01]  /*7c330*/  LEA R154, P5, R89, R2.reuse, 0x2 ;  /* 0x00000002599a7211 */ /* 0x080fe200078a10ff */
[----:B------:R-:W-:Y:S01]  /*7c340*/  STL.64 [R1+0x250], R110 ;  /* 0x0002506e01007387 */ /* 0x000fe20000100a00 */
[----:B------:R-:W-:Y:S01]  /*7c350*/  LEA R108, P3, R88, R2, 0x2 ;  /* 0x00000002586c7211 */ /* 0x000fe200078610ff */
[----:B------:R-:W-:-:S02]  /*7c360*/  IMAD.IADD R83, R90, 0x1, R63 ;  /* 0x000000015a537824 */ /* 0x000fc400078e023f */
[----:B------:R-:W-:Y:S01]  /*7c370*/  STL.64 [R1+0x2888], R56 ;  /* 0x0028883801007387 */ /* 0x000fe20000100a00 */
[----:B------:R-:W-:-:S03]  /*7c380*/  LEA.HI.X.SX32 R155, R89, R3, 0x2, P5 ;  /* 0x00000003599b7211 */ /* 0x000fc600028f16ff */
[----:B------:R2:W-:Y:S01]  /*7c390*/  STL.64 [R1+0x248], R10 ;  /* 0x0002480a01007387 */ /* 0x0005e20000100a00 */
[-C--:B------:R-:W-:Y:S02]  /*7c3a0*/  LEA.HI.X.SX32 R109, R88, R3.reuse, 0x2, P3 ;  /* 0x00000003586d7211 */ /* 0x080fe400018f16ff */
[----:B------:R-:W-:Y:S02]  /*7c3b0*/  IADD3 R88, R83, R62, RZ ;  /* 0x0000003e53587210 */ /* 0x000fe40007ffe0ff */
[-C--:B------:R-:W-:Y:S02]  /*7c3c0*/  LEA R62, P3, R85, R2.reuse, 0x2 ;  /* 0x00000002553e7211 */ /* 0x080fe400078610ff */
[CC--:B--2---:R-:W-:Y:S01]  /*7c3d0*/  LEA R10, P6, R106.reuse, R2.reuse, 0x2 ;  /* 0x000000026a0a7211 */ /* 0x0c4fe200078c10ff */
[----:B------:R-:W-:Y:S01]  /*7c3e0*/  STL.64 [R1+0x2880], R154 ;  /* 0x0028809a01007387 */ /* 0x000fe20000100a00 */
[----:B------:R-:W-:Y:S02]  /*7c3f0*/  LEA R56, P5, R105, R2, 0x2 ;  /* 0x0000000269387211 */ /* 0x000fe400078a10ff */
[-C--:B------:R-:W-:Y:S01]  /*7c400*/  LEA.HI.X.SX32 R11, R106, R3.reuse, 0x2, P6 ;  /* 0x000000036a0b7211 */ /* 0x080fe200030f16ff */
[----:B------:R-:W-:Y:S01]  /*7c410*/  STL.64 [R1+0x238], R108 ;  /* 0x0002386c01007387 */ /* 0x000fe20000100a00 */
[-C--:B------:R-:W-:Y:S01]  /*7c420*/  LEA.HI.X.SX32 R63, R85, R3.reuse, 0x2, P3 ;  /* 0x00000003553f7211 */ /* 0x080fe200018f16ff */
[----:B------:R-:W-:Y:S01]  /*7c430*/  IMAD.IADD R89, R88, 0x1, R120 ;  /* 0x0000000158597824 */ /* 0x000fe200078e0278 */
[----:B------:R-:W-:Y:S01]  /*7c440*/  LEA.HI.X.SX32 R57, R105, R3, 0x2, P5 ;  /* 0x0000000369397211 */ /* 0x000fe200028f16ff */
[----:B------:R2:W-:Y:S02]  /*7c450*/  STL.64 [R1+0x228], R10 ;  /* 0x0002280a01007387 */ /* 0x0005e40000100a00 */
[----:B------:R-:W-:-:S02]  /*7c460*/  IMAD.IADD R85, R89, 0x1, R61 ;  /* 0x0000000159557824 */ /* 0x000fc400078e023d */
[----:B------:R3:W-:Y:S01]  /*7c470*/  STL.64 [R1+0x220], R62 ;  /* 0x0002203e01007387 */ /* 0x0007e20000100a00 */
[----:B--2---:R-:W-:-:S03]  /*7c480*/  LEA R10, P6, R86, R2, 0x2 ;  /* 0x00000002560a7211 */ /* 0x004fc600078c10ff */
[----:B------:R2:W-:Y:S01]  /*7c490*/  STL.64 [R1+0x218], R56 ;  /* 0x0002183801007387 */ /* 0x0005e20000100a00 */
[-C--:B------:R-:W-:Y:S02]  /*7c4a0*/  LEA.HI.X.SX32 R11, R86, R3.reuse, 0x2, P6 ;  /* 0x00000003560b7211 */ /* 0x080fe400030f16ff */
[-C--:B---3--:R-:W-:Y:S01]  /*7c4b0*/  LEA R62, P3, R87, R2.reuse, 0x2 ;  /* 0x00000002573e7211 */ /* 0x088fe200078610ff */
[----:B------:R-:W-:Y:S02]  /*7c4c0*/  IMAD.IADD R86, R85, 0x1, R59 ;  /* 0x0000000155567824 */ /* 0x000fe400078e023b */
[----:B------:R3:W-:Y:S01]  /*7c4d0*/  STL.64 [R1+0x210], R10 ;  /* 0x0002100a01007387 */ /* 0x0007e20000100a00 */
[----:B------:R-:W-:Y:S02]  /*7c4e0*/  LEA.HI.X.SX32 R63, R87, R3, 0x2, P3 ;  /* 0x00000003573f7211 */ /* 0x000fe400018f16ff */
[----:B--2---:R-:W-:Y:S01]  /*7c4f0*/  LEA R56, P5, R80, R2, 0x2 ;  /* 0x0000000250387211 */ /* 0x004fe200078a10ff */
[----:B------:R-:W-:-:S03]  /*7c500*/  IMAD.IADD R87, R86, 0x1, R58 ;  /* 0x0000000156577824 */ /* 0x000fc600078e023a */
[-C--:B------:R-:W-:Y:S02]  /*7c510*/  LEA.HI.X.SX32 R57, R80, R3.reuse, 0x2, P5 ;  /* 0x0000000350397211 */ /* 0x080fe400028f16ff */
[-C--:B---3--:R-:W-:Y:S01]  /*7c520*/  LEA R10, P6, R104, R2.reuse, 0x2 ;  /* 0x00000002680a7211 */ /* 0x088fe200078c10ff */
[----:B------:R-:W-:Y:S01]  /*7c530*/  STL.64 [R1+0x208], R62 ;  /* 0x0002083e01007387 */ /* 0x000fe20000100a00 */
[-C--:B------:R-:W-:Y:S02]  /*7c540*/  LEA R58, P3, R82, R2.reuse, 0x2 ;  /* 0x00000002523a7211 */ /* 0x080fe400078610ff */
[-C--:B------:R-:W-:Y:S01]  /*7c550*/  LEA.HI.X.SX32 R11, R104, R3.reuse, 0x2, P6 ;  /* 0x00000003680b7211 */ /* 0x080fe200030f16ff */
[----:B------:R2:W-:Y:S01]  /*7c560*/  STL.64 [R1+0x200], R56 ;  /* 0x0002003801007387 */ /* 0x0005e20000100a00 */
[----:B------:R-:W-:Y:S01]  /*7c570*/  IMAD.IADD R80, R87, 0x1, R60 ;  /* 0x0000000157507824 */ /* 0x000fe200078e023c */
[----:B------:R-:W-:Y:S02]  /*7c580*/  LEA.HI.X.SX32 R59, R82, R3, 0x2, P3 ;  /* 0x00000003523b7211 */ /* 0x000fe400018f16ff */
[----:B------:R3:W-:Y:S01]  /*7c590*/  STL.64 [R1+0x1f8], R10 ;  /* 0x0001f80a01007387 */ /* 0x0007e20000100a00 */
[----:B------:R-:W-:Y:S01]  /*7c5a0*/  IMAD.IADD R82, R80, 0x1, R55 ;  /* 0x0000000150527824 */ /* 0x000fe200078e0237 */
[----:B--2---:R-:W-:-:S02]  /*7c5b0*/  LEA R56, P5, R84, R2, 0x2 ;  /* 0x0000000254387211 */ /* 0x004fc400078a10ff */
[C---:B---3--:R-:W-:Y:S02]  /*7c5c0*/  LEA R10, P6, R103.reuse, R2, 0x2 ;  /* 0x00000002670a7211 */ /* 0x048fe400078c10ff */
[-C--:B------:R-:W-:Y:S01]  /*7c5d0*/  LEA.HI.X.SX32 R57, R84, R3.reuse, 0x2, P5 ;  /* 0x0000000354397211 */ /* 0x080fe200028f16ff */
[----:B------:R-:W-:Y:S01]  /*7c5e0*/  STL.64 [R1+0x1f0], R58 ;  /* 0x0001f03a01007387 */ /* 0x000fe20000100a00 */
[----:B------:R-:W-:Y:S02]  /*7c5f0*/  LEA.HI.X.SX32 R11, R103, R3, 0x2, P6 ;  /* 0x00000003670b7211 */ /* 0x000fe400030f16ff */
[----:B------:R-:W-:Y:S01]  /*7c600*/  IADD3 R84, R82, R54, RZ ;  /* 0x0000003652547210 */ /* 0x000fe20007ffe0ff */
[----:B------:R2:W-:Y:S01]  /*7c610*/  STL.64 [R1+0x1e8], R56 ;  /* 0x0001e83801007387 */ /* 0x0005e20000100a00 */
[----:B------:R-:W-:-:S03]  /*7c620*/  LEA R54, P5, R78, R2, 0x2 ;  /* 0x000000024e367211 */ /* 0x000fc600078a10ff */
[----:B------:R3:W-:Y:S01]  /*7c630*/  STL.64 [R1+0x1e0], R10 ;  /* 0x0001e00a01007387 */ /* 0x0007e20000100a00 */
[-C--:B------:R-:W-:Y:S02]  /*7c640*/  LEA.HI.X.SX32 R55, R78, R3.reuse, 0x2, P5 ;  /* 0x000000034e377211 */ /* 0x080fe400028f16ff */
[-C--:B--2---:R-:W-:Y:S02]  /*7c650*/  LEA R56, P3, R76, R2.reuse, 0x2 ;  /* 0x000000024c387211 */ /* 0x084fe400078610ff */
[----:B---3--:R-:W-:Y:S02]  /*7c660*/  LEA R10, P6, R102, R2, 0x2 ;  /* 0x00000002660a7211 */ /* 0x008fe400078c10ff */
[-C--:B------:R-:W-:Y:S01]  /*7c670*/  LEA.HI.X.SX32 R57, R76, R3.reuse, 0x2, P3 ;  /* 0x000000034c397211 */ /* 0x080fe200018f16ff */
[----:B------:R-:W-:Y:S01]  /*7c680*/  IMAD.IADD R76, R84, 0x1, R53 ;  /* 0x00000001544c7824 */ /* 0x000fe200078e0235 */
[----:B------:R-:W-:-:S03]  /*7c690*/  LEA.HI.X.SX32 R11, R102, R3, 0x2, P6 ;  /* 0x00000003660b7211 */ /* 0x000fc600030f16ff */
[----:B------:R-:W-:Y:S01]  /*7c6a0*/  STL.64 [R1+0x1d8], R56 ;  /* 0x0001d83801007387 */ /* 0x000fe20000100a00 */
[----:B------:R-:W-:Y:S01]  /*7c6b0*/  IMAD.IADD R78, R76, 0x1, R52 ;  /* 0x000000014c4e7824 */ /* 0x000fe200078e0234 */
[CC--:B------:R-:W-:Y:S02]  /*7c6c0*/  LEA R52, P5, R70.reuse, R2.reuse, 0x2 ;  /* 0x0000000246347211 */ /* 0x0c0fe400078a10ff */
[----:B------:R2:W-:Y:S04]  /*7c6d0*/  STL.64 [R1+0x1d0], R54 ;  /* 0x0001d03601007387 */ /* 0x0005e80000100a00 */
[----:B------:R3:W-:Y:S01]  /*7c6e0*/  STL.64 [R1+0x1c8], R10 ;  /* 0x0001c80a01007387 */ /* 0x0007e20000100a00 */
[----:B------:R-:W-:Y:S02]  /*7c6f0*/  LEA.HI.X.SX32 R53, R70, R3, 0x2, P5 ;  /* 0x0000000346357211 */ /* 0x000fe400028f16ff */
[----:B--2---:R-:W-:-:S02]  /*7c700*/  LEA R54, P3, R79, R2, 0x2 ;  /* 0x000000024f367211 */ /* 0x004fc400078610ff */
        /* <DEDUP_REMOVED lines=11> */
[-C--:B---3--:R-:W-:Y:S02]  /*7c7c0*/  LEA R10, P6, R100, R2.reuse, 0x2 ;  /* 0x00000002640a7211 */ /* 0x088fe400078c10ff */
[-C--:B------:R-:W-:Y:S01]  /*7c7d0*/  LEA.HI.X.SX32 R53, R72, R3.reuse, 0x2, P3 ;  /* 0x0000000348357211 */ /* 0x080fe200018f16ff */
[----:B------:R-:W-:Y:S01]  /*7c7e0*/  IMAD.IADD R72, R70, 0x1, R49 ;  /* 0x0000000146487824 */ /* 0x000fe200078e0231 */
[-C--:B------:R-:W-:Y:S02]  /*7c7f0*/  LEA.HI.X.SX32 R11, R100, R3.reuse, 0x2, P6 ;  /* 0x00000003640b7211 */ /* 0x080fe400030f16ff */
[-C--:B------:R-:W-:Y:S01]  /*7c800*/  LEA R122, P3, R64, R2.reuse, 0x2 ;  /* 0x00000002407a7211 */ /* 0x080fe200078610ff */
[----:B------:R-:W-:Y:S01]  /*7c810*/  STL.64 [R1+0x1a8], R52 ;  /* 0x0001a83401007387 */ /* 0x000fe20000100a00 */
[----:B------:R-:W-:Y:S01]  /*7c820*/  IMAD.IADD R74, R72, 0x1, R48 ;  /* 0x00000001484a7824 */ /* 0x000fe200078e0230 */
[----:B------:R-:W-:Y:S02]  /*7c830*/  LEA R124, P5, R99, R2, 0x2 ;  /* 0x00000002637c7211 */ /* 0x000fe400078a10ff */
[----:B------:R-:W-:Y:S01]  /*7c840*/  STL.64 [R1+0x1a0], R50 ;  /* 0x0001a03201007387 */ /* 0x000fe20000100a00 */
[----:B------:R-:W-:-:S03]  /*7c850*/  LEA.HI.X.SX32 R123, R64, R3, 0x2, P3 ;  /* 0x00000003407b7211 */ /* 0x000fc600018f16ff */
[----:B------:R2:W-:Y:S01]  /*7c860*/  STL.64 [R1+0x198], R10 ;  /* 0x0001980a01007387 */ /* 0x0005e20000100a00 */
[----:B------:R-:W-:Y:S02]  /*7c870*/  IADD3 R64, R74, R47, RZ ;  /* 0x0000002f4a407210 */ /* 0x000fe40007ffe0ff */
[----:B------:R-:W-:Y:S01]  /*7c880*/  LEA.HI.X.SX32 R125, R99, R3, 0x2, P5 ;  /* 0x00000003637d7211 */ /* 0x000fe200028f16ff */
[----:B------:R3:W-:Y:S01]  /*7c890*/  STL.64 [R1+0x2860], R122 ;  /* 0x0028607a01007387 */ /* 0x0007e20000100a00 */
[----:B--2---:R-:W-:-:S04]  /*7c8a0*/  LEA R10, P6, R66, R2, 0x2 ;  /* 0x00000002420a7211 */ /* 0x004fc800078c10ff */
[-C--:B------:R-:W-:Y:S01]  /*7c8b0*/  LEA.HI.X.SX32 R11, R66, R3.reuse, 0x2, P6 ;  /* 0x00000003420b7211 */ /* 0x080fe200030f16ff */
[----:B------:R-:W-:Y:S01]  /*7c8c0*/  STL.64 [R1+0x2868], R124 ;  /* 0x0028687c01007387 */ /* 0x000fe20000100a00 */
[-C--:B------:R-:W-:Y:S01]  /*7c8d0*/  LEA R48, P3, R68, R2.reuse, 0x2 ;  /* 0x0000000244307211 */ /* 0x080fe200078610ff */
[----:B------:R-:W-:Y:S01]  /*7c8e0*/  IMAD.IADD R66, R64, 0x1, R46 ;  /* 0x0000000140427824 */ /* 0x000fe200078e022e */
[-C--:B------:R-:W-:Y:S01]  /*7c8f0*/  LEA R46, P5, R4, R2.reuse, 0x2 ;  /* 0x00000002042e7211 */ /* 0x080fe200078a10ff */
[----:B------:R2:W-:Y:S01]  /*7c900*/  STL.64 [R1+0x180], R10 ;  /* 0x0001800a01007387 */ /* 0x0005e20000100a00 */
[-C--:B------:R-:W-:Y:S01]  /*7c910*/  LEA.HI.X.SX32 R49, R68, R3.reuse, 0x2, P3 ;  /* 0x0000000344317211 */ /* 0x080fe200018f16ff */
[----:B---3--:R-:W3:Y:S01]  /*7c920*/  LDC R123, c[0x0][0x22c] ;  /* 0x00008b00ff7b7b82 */ /* 0x008ee20000000800 */
[-C--:B------:R-:W-:Y:S02]  /*7c930*/  LEA.HI.X.SX32 R47, R4, R3.reuse, 0x2, P5 ;  /* 0x00000003042f7211 */ /* 0x080fe400028f16ff */
[C---:B--2---:R-:W-:Y:S01]  /*7c940*/  LEA R10, P6, R98.reuse, R2, 0x2 ;  /* 0x00000002620a7211 */ /* 0x044fe200078c10ff */
[----:B------:R-:W-:Y:S03]  /*7c950*/  STL.64 [R1+0x178], R48 ;  /* 0x0001783001007387 */ /* 0x000fe60000100a00 */
[----:B------:R-:W-:Y:S01]  /*7c960*/  LEA.HI.X.SX32 R11, R98, R3, 0x2, P6 ;  /* 0x00000003620b7211 */ /* 0x000fe200030f16ff */
[----:B------:R2:W-:Y:S01]  /*7c970*/  STL.64 [R1+0x170], R46 ;  /* 0x0001702e01007387 */ /* 0x0005e20000100a00 */
[----:B------:R-:W-:-:S03]  /*7c980*/  IMAD.IADD R68, R66, 0x1, R45 ;  /* 0x0000000142447824 */ /* 0x000fc600078e022d */
[----:B------:R4:W-:Y:S01]  /*7c990*/  STL.64 [R1+0x168], R10 ;  /* 0x0001680a01007387 */ /* 0x0009e20000100a00 */
[----:B------:R-:W-:Y:S01]  /*7c9a0*/  IMAD.IADD R4, R68, 0x1, R44 ;  /* 0x0000000144047824 */ /* 0x000fe200078e022c */
[CC--:B--2---:R-:W-:Y:S02]  /*7c9b0*/  LEA R46, P3, R6.reuse, R2.reuse, 0x2 ;  /* 0x00000002062e7211 */ /* 0x0c4fe400078610ff */
[CC--:B----4-:R-:W-:Y:S02]  /*7c9c0*/  LEA R10, P6, R97.reuse, R2.reuse, 0x2 ;  /* 0x00000002610a7211 */ /* 0x0d0fe400078c10ff */
[-C--:B------:R-:W-:Y:S02]  /*7c9d0*/  LEA.HI.X.SX32 R47, R6, R3.reuse, 0x2, P3 ;  /* 0x00000003062f7211 */ /* 0x080fe400018f16ff */
[-C--:B------:R-:W-:Y:S01]  /*7c9e0*/  LEA.HI.X.SX32 R11, R97, R3.reuse, 0x2, P6 ;  /* 0x00000003610b7211 */ /* 0x080fe200030f16ff */
[----:B------:R-:W-:Y:S01]  /*7c9f0*/  IMAD.IADD R6, R4, 0x1, R43 ;  /* 0x0000000104067824 */ /* 0x000fe200078e022b */
[CC--:B------:R-:W-:Y:S01]  /*7ca00*/  LEA R44, P5, R18.reuse, R2.reuse, 0x2 ;  /* 0x00000002122c7211 */ /* 0x0c0fe200078a10ff */
[----:B------:R-:W-:Y:S03]  /*7ca10*/  STL.64 [R1+0x160], R46 ;  /* 0x0001602e01007387 */ /* 0x000fe60000100a00 */
[----:B------:R-:W-:Y:S01]  /*7ca20*/  LEA.HI.X.SX32 R45, R18, R3, 0x2, P5 ;  /* 0x00000003122d7211 */ /* 0x000fe200028f16ff */
[----:B------:R2:W-:Y:S01]  /*7ca30*/  STL.64 [R1+0x150], R10 ;  /* 0x0001500a01007387 */ /* 0x0005e20000100a00 */
[----:B------:R-:W-:Y:S01]  /*7ca40*/  IMAD.IADD R18, R6, 0x1, R42 ;  /* 0x0000000106127824 */ /* 0x000fe200078e022a */
[----:B------:R-:W-:-:S02]  /*7ca50*/  LEA R162, P5, R7, R2, 0x2 ;  /* 0x0000000207a27211 */ /* 0x000fc400078a10ff */
[----:B--2---:R-:W-:-:S04]  /*7ca60*/  LEA R10, P3, R5, R2, 0x2 ;  /* 0x00000002050a7211 */ /* 0x004fc800078610ff */
[-C--:B------:R-:W-:Y:S01]  /*7ca70*/  LEA.HI.X.SX32 R11, R5, R3.reuse, 0x2, P3 ;  /* 0x00000003050b7211 */ /* 0x080fe200018f16ff */
[----:B------:R-:W-:Y:S01]  /*7ca80*/  IMAD.IADD R5, R18, 0x1, R41 ;  /* 0x0000000112057824 */ /* 0x000fe200078e0229 */
[-C--:B------:R-:W-:Y:S02]  /*7ca90*/  LEA R164, P6, R96, R2.reuse, 0x2 ;  /* 0x0000000260a47211 */ /* 0x080fe400078c10ff */
[-C--:B------:R-:W-:Y:S02]  /*7caa0*/  LEA.HI.X.SX32 R163, R7, R3.reuse, 0x2, P5 ;  /* 0x0000000307a37211 */ /* 0x080fe400028f16ff */
[----:B------:R-:W-:Y:S02]  /*7cab0*/  LEA R166, P3, R16, R2, 0x2 ;  /* 0x0000000210a67211 */ /* 0x000fe400078610ff */
[----:B------:R-:W-:Y:S02]  /*7cac0*/  IADD3 R7, R5, R40, RZ ;  /* 0x0000002805077210 */ /* 0x000fe40007ffe0ff */
[----:B------:R-:W-:-:S02]  /*7cad0*/  LEA.HI.X.SX32 R165, R96, R3, 0x2, P6 ;  /* 0x0000000360a57211 */ /* 0x000fc400030f16ff */
[-C--:B------:R-:W-:Y:S02]  /*7cae0*/  LEA R146, P6, R17, R2.reuse, 0x2 ;  /* 0x0000000211927211 */ /* 0x080fe400078c10ff */
[-C--:B------:R-:W-:Y:S01]  /*7caf0*/  LEA.HI.X.SX32 R167, R16, R3.reuse, 0x2, P3 ;  /* 0x0000000310a77211 */ /* 0x080fe200018f16ff */
[----:B------:R-:W-:Y:S01]  /*7cb00*/  IMAD.IADD R16, R7, 0x1, R39 ;  /* 0x0000000107107824 */ /* 0x000fe200078e0227 */
[-C--:B------:R-:W-:Y:S02]  /*7cb10*/  LEA R144, P5, R95, R2.reuse, 0x2 ;  /* 0x000000025f907211 */ /* 0x080fe400078a10ff */
[-C--:B------:R-:W-:Y:S01]  /*7cb20*/  LEA.HI.X.SX32 R147, R17, R3.reuse, 0x2, P6 ;  /* 0x0000000311937211 */ /* 0x080fe200030f16ff */
[----:B------:R-:W-:Y:S01]  /*7cb30*/  IMAD.IADD R17, R16, 0x1, R38 ;  /* 0x0000000110117824 */ /* 0x000fe200078e0226 */
[----:B------:R-:W-:Y:S02]  /*7cb40*/  LEA R156, P3, R19, R2, 0x2 ;  /* 0x00000002139c7211 */ /* 0x000fe400078610ff */
[----:B------:R-:W-:-:S02]  /*7cb50*/  LEA.HI.X.SX32 R145, R95, R3, 0x2, P5 ;  /* 0x000000035f917211 */ /* 0x000fc400028f16ff */
[-C--:B------:R-:W-:Y:S02]  /*7cb60*/  LEA R158, P5, R65, R2.reuse, 0x2 ;  /* 0x00000002419e7211 */ /* 0x080fe400078a10ff */
[-C--:B------:R-:W-:Y:S01]  /*7cb70*/  LEA.HI.X.SX32 R157, R19, R3.reuse, 0x2, P3 ;  /* 0x00000003139d7211 */ /* 0x080fe200018f16ff */
[----:B------:R-:W-:Y:S01]  /*7cb80*/  IMAD.IADD R19, R17, 0x1, R37 ;  /* 0x0000000111137824 */ /* 0x000fe200078e0225 */
[-C--:B------:R-:W-:Y:S02]  /*7cb90*/  LEA.HI.X.SX32 R159, R65, R3.reuse, 0x2, P5 ;  /* 0x00000003419f7211 */ /* 0x080fe400028f16ff */
[-C--:B------:R-:W-:Y:S01]  /*7cba0*/  LEA R140, P3, R67, R2.reuse, 0x2 ;  /* 0x00000002438c7211 */ /* 0x080fe200078610ff */
[----:B------:R-:W-:Y:S01]  /*7cbb0*/  IMAD.IADD R65, R19, 0x1, R31 ;  /* 0x0000000113417824 */ /* 0x000fe200078e021f */
[----:B------:R-:W-:Y:S02]  /*7cbc0*/  LEA R142, P5, R69, R2, 0x2 ;  /* 0x00000002458e7211 */ /* 0x000fe400078a10ff */
[-C--:B------:R-:W-:Y:S01]  /*7cbd0*/  LEA.HI.X.SX32 R141, R67, R3.reuse, 0x2, P3 ;  /* 0x00000003438d7211 */ /* 0x080fe200018f16ff */
[----:B------:R-:W-:Y:S01]  /*7cbe0*/  IMAD.IADD R67, R65, 0x1, R29 ;  /* 0x0000000141437824 */ /* 0x000fe200078e021d */
[----:B------:R-:W-:-:S02]  /*7cbf0*/  LEA.HI.X.SX32 R143, R69, R3, 0x2, P5 ;  /* 0x00000003458f7211 */ /* 0x000fc400028f16ff */
[-C--:B------:R-:W-:Y:S01]  /*7cc00*/  LEA R138, P3, R71, R2.reuse, 0x2 ;  /* 0x00000002478a7211 */ /* 0x080fe200078610ff */
[----:B------:R-:W-:Y:S01]  /*7cc10*/  IMAD.IADD R69, R67, 0x1, R28 ;  /* 0x0000000143457824 */ /* 0x000fe200078e021c */
[-C--:B------:R-:W-:Y:S02]  /*7cc20*/  LEA R152, P5, R73, R2.reuse, 0x2 ;  /* 0x0000000249987211 */ /* 0x080fe400078a10ff */
[----:B------:R-:W-:Y:S02]  /*7cc30*/  LEA.HI.X.SX32 R139, R71, R3, 0x2, P3 ;  /* 0x00000003478b7211 */ /* 0x000fe400018f16ff */
[----:B------:R-:W-:Y:S02]  /*7cc40*/  IADD3 R71, R69, R25, RZ ;  /* 0x0000001945477210 */ /* 0x000fe40007ffe0ff */
[----:B------:R-:W-:Y:S02]  /*7cc50*/  LEA.HI.X.SX32 R153, R73, R3, 0x2, P5 ;  /* 0x0000000349997211 */ /* 0x000fe400028f16ff */
[-C--:B------:R-:W-:Y:S01]  /*7cc60*/  LEA R132, P3, R75, R2.reuse, 0x2 ;  /* 0x000000024b847211 */ /* 0x080fe200078610ff */
[----:B------:R-:W-:Y:S01]  /*7cc70*/  IMAD.IADD R73, R71, 0x1, R23 ;  /* 0x0000000147497824 */ /* 0x000fe200078e0217 */
[----:B------:R-:W-:-:S02]  /*7cc80*/  LEA R134, P5, R77, R2, 0x2 ;  /* 0x000000024d867211 */ /* 0x000fc400078a10ff */
[-C--:B------:R-:W-:Y:S01]  /*7cc90*/  LEA.HI.X.SX32 R133, R75, R3.reuse, 0x2, P3 ;  /* 0x000000034b857211 */ /* 0x080fe200018f16ff */
[----:B------:R-:W-:Y:S01]  /*7cca0*/  IMAD.IADD R75, R73, 0x1, R21 ;  /* 0x00000001494b7824 */ /* 0x000fe200078e0215 */
[-C--:B------:R-:W-:Y:S02]  /*7ccb0*/  LEA R160, P6, R94, R2.reuse, 0x2 ;  /* 0x000000025ea07211 */ /* 0x080fe400078c10ff */
[-C--:B------:R-:W-:Y:S01]  /*7ccc0*/  LEA.HI.X.SX32 R135, R77, R3.reuse, 0x2, P5 ;  /* 0x000000034d877211 */ /* 0x080fe200028f16ff */
[----:B------:R-:W-:Y:S01]  /*7ccd0*/  IMAD.IADD R77, R75, 0x1, R20 ;  /* 0x000000014b4d7824 */ /* 0x000fe200078e0214 */
[-C--:B------:R-:W-:Y:S02]  /*7cce0*/  LEA R126, P3, R0, R2.reuse, 0x2 ;  /* 0x00000002007e7211 */ /* 0x080fe400078610ff */
[----:B------:R-:W-:Y:S02]  /*7ccf0*/  LEA.HI.X.SX32 R161, R94, R3, 0x2, P6 ;  /* 0x000000035ea17211 */ /* 0x000fe400030f16ff */
[----:B------:R-:W-:-:S02]  /*7cd00*/  LEA R136, P6, R93, R2, 0x2 ;  /* 0x000000025d887211 */ /* 0x000fc400078c10ff */
[-C--:B------:R-:W-:Y:S02]  /*7cd10*/  LEA R58, P5, R81, R2.reuse, 0x2 ;  /* 0x00000002513a7211 */ /* 0x080fe400078a10ff */
[-C--:B------:R-:W-:Y:S01]  /*7cd20*/  LEA.HI.X.SX32 R127, R0, R3.reuse, 0x2, P3 ;  /* 0x00000003007f7211 */ /* 0x080fe200018f16ff */
[----:B------:R-:W-:Y:S01]  /*7cd30*/  IMAD.IADD R0, R77, 0x1, R13 ;  /* 0x000000014d007824 */ /* 0x000fe200078e020d */
[-C--:B------:R-:W-:Y:S02]  /*7cd40*/  LEA.HI.X.SX32 R137, R93, R3.reuse, 0x2, P6 ;  /* 0x000000035d897211 */ /* 0x080fe400030f16ff */
[-C--:B------:R-:W-:Y:S02]  /*7cd50*/  LEA R128, P6, R92, R2.reuse, 0x2 ;  /* 0x000000025c807211 */ /* 0x080fe400078c10ff */
[----:B------:R-:W-:Y:S01]  /*7cd60*/  LEA.HI.X.SX32 R59, R81, R3, 0x2, P5 ;  /* 0x00000003513b7211 */ /* 0x000fe200028f16ff */
[----:B------:R-:W-:Y:S01]  /*7cd70*/  IMAD.IADD R81, R0, 0x1, R12 ;  /* 0x0000000100517824 */ /* 0x000fe200078e020c */
[----:B------:R-:W-:-:S02]  /*7cd80*/  LEA R62, P3, R83, R2, 0x2 ;  /* 0x00000002533e7211 */ /* 0x000fc400078610ff */
[-C--:B------:R-:W-:Y:S02]  /*7cd90*/  LEA.HI.X.SX32 R129, R92, R3.reuse, 0x2, P6 ;  /* 0x000000035c817211 */ /* 0x080fe400030f16ff */
[-C--:B------:R-:W-:Y:S02]  /*7cda0*/  LEA R120, P6, R91, R2.reuse, 0x2 ;  /* 0x000000025b787211 */ /* 0x080fe400078c10ff */
[-C--:B------:R-:W-:Y:S01]  /*7cdb0*/  LEA.HI.X.SX32 R63, R83, R3.reuse, 0x2, P3 ;  /* 0x00000003533f7211 */ /* 0x080fe200018f16ff */
[----:B------:R-:W-:Y:S01]  /*7cdc0*/  IMAD.IADD R83, R81, 0x1, R22 ;  /* 0x0000000151537824 */ /* 0x000fe200078e0216 */
[----:B------:R-:W-:Y:S02]  /*7cdd0*/  LEA.HI.X.SX32 R121, R91, R3, 0x2, P6 ;  /* 0x000000035b797211 */ /* 0x000fe400030f16ff */
[----:B------:R-:W-:Y:S02]  /*7cde0*/  LEA R60, P6, R90, R2, 0x2 ;  /* 0x000000025a3c7211 */ /* 0x000fe400078c10ff */
[----:B------:R-:W-:-:S02]  /*7cdf0*/  IADD3 R91, R83, R15, RZ ;  /* 0x0000000f535b7210 */ /* 0x000fc40007ffe0ff */
[----:B------:R-:W-:Y:S02]  /*7ce00*/  LEA.HI.X.SX32 R61, R90, R3, 0x2, P6 ;  /* 0x000000035a3d7211 */ /* 0x000fe400030f16ff */
[----:B------:R-:W-:Y:S01]  /*7ce10*/  LEA R12, P6, R89, R2, 0x2 ;  /* 0x00000002590c7211 */ /* 0x000fe200078c10ff */
[----:B------:R-:W-:-:S03]  /*7ce20*/  IMAD.IADD R90, R91, 0x1, R14 ;  /* 0x000000015b5a7824 */ /* 0x000fc600078e020e */
[----:B------:R-:W-:Y:S01]  /*7ce30*/  LEA.HI.X.SX32 R13, R89, R3, 0x2, P6 ;  /* 0x00000003590d7211 */ /* 0x000fe200030f16ff */
        /* <DEDUP_REMOVED lines=9> */
[----:B------:R-:W-:Y:S02]  /*7ced0*/  IMAD.IADD R107, R105, 0x1, R228 ;  /* 0x00000001696b7824 */ /* 0x000fe400078e02e4 */
[----:B------:R-:W2:Y:S02]  /*7cee0*/  LDC R228, c[0x0][0x248] ;  /* 0x00009200ffe47b82 */ /* 0x000ea40000000800 */
[----:B--2---:R-:W-:-:S06]  /*7cef0*/  IMAD.IADD R109, R107, 0x1, R228 ;  /* 0x000000016b6d7824 */ /* 0x004fcc00078e02e4 */
[----:B------:R-:W2:Y:S02]  /*7cf00*/  LDC R228, c[0x0][0x248] ;  /* 0x00009200ffe47b82 */ /* 0x000ea40000000800 */
[----:B--2---:R-:W-:-:S06]  /*7cf10*/  IMAD.IADD R111, R109, 0x1, R228 ;  /* 0x000000016d6f7824 */ /* 0x004fcc00078e02e4 */
[----:B------:R-:W2:Y:S02]  /*7cf20*/  LDC R228, c[0x0][0x248] ;  /* 0x00009200ffe47b82 */ /* 0x000ea40000000800 */
[----:B--2---:R-:W-:-:S06]  /*7cf30*/  IADD3 R113, R111, R228, RZ ;  /* 0x000000e46f717210 */ /* 0x004fcc0007ffe0ff */
[----:B------:R-:W2:Y:S02]  /*7cf40*/  LDC R228, c[0x0][0x248] ;  /* 0x00009200ffe47b82 */ /* 0x000ea40000000800 */
[----:B--2---:R-:W-:-:S06]  /*7cf50*/  IMAD.IADD R115, R113, 0x1, R228 ;  /* 0x0000000171737824 */ /* 0x004fcc00078e02e4 */
        /* <DEDUP_REMOVED lines=8> */
[----:B------:R-:W2:Y:S01]  /*7cfe0*/  LDC R228, c[0x0][0x248] ;  /* 0x00009200ffe47b82 */ /* 0x000ea20000000800 */
[CC--:B------:R-:W-:Y:S02]  /*7cff0*/  LEA R20, P5, R88.reuse, R2.reuse, 0x2 ;  /* 0x0000000258147211 */ /* 0x0c0fe400078a10ff */
[-C--:B------:R-:W-:Y:S02]  /*7d000*/  LEA R48, P3, R85, R2.reuse, 0x2 ;  /* 0x0000000255307211 */ /* 0x080fe400078610ff */
[----:B------:R-:W-:Y:S01]  /*7d010*/  LEA.HI.X.SX32 R21, R88, R3, 0x2, P5 ;  /* 0x0000000358157211 */ /* 0x000fe200028f16ff */
[----:B--2---:R-:W-:Y:S02]  /*7d020*/  IMAD.IADD R169, R151, 0x1, R228 ;  /* 0x0000000197a97824 */ /* 0x004fe400078e02e4 */
[----:B------:R-:W2:Y:S01]  /*7d030*/  LDC R228, c[0x0][0x248] ;  /* 0x00009200ffe47b82 */ /* 0x000ea20000000800 */
[-C--:B------:R-:W-:Y:S02]  /*7d040*/  LEA R50, P5, R86, R2.reuse, 0x2 ;  /* 0x0000000256327211 */ /* 0x080fe400078a10ff */
[----:B------:R-:W-:-:S02]  /*7d050*/  LEA R22, P6, R87, R2, 0x2 ;  /* 0x0000000257167211 */ /* 0x000fc400078c10ff */
[-C--:B------:R-:W-:Y:S02]  /*7d060*/  LEA.HI.X.SX32 R49, R85, R3.reuse, 0x2, P3 ;  /* 0x0000000355317211 */ /* 0x080fe400018f16ff */
[-C--:B------:R-:W-:Y:S02]  /*7d070*/  LEA.HI.X.SX32 R51, R86, R3.reuse, 0x2, P5 ;  /* 0x0000000356337211 */ /* 0x080fe400028f16ff */
[-C--:B------:R-:W-:Y:S02]  /*7d080*/  LEA R14, P3, R80, R2.reuse, 0x2 ;  /* 0x00000002500e7211 */ /* 0x080fe400078610ff */
[----:B------:R-:W-:Y:S02]  /*7d090*/  LEA.HI.X.SX32 R23, R87, R3, 0x2, P6 ;  /* 0x0000000357177211 */ /* 0x000fe400030f16ff */
[-C--:B------:R-:W-:Y:S02]  /*7d0a0*/  LEA R52, P5, R82, R2.reuse, 0x2 ;  /* 0x0000000252347211 */ /* 0x080fe400078a10ff */
[----:B------:R-:W-:-:S02]  /*7d0b0*/  LEA R24, P6, R84, R2, 0x2 ;  /* 0x0000000254187211 */ /* 0x000fc400078c10ff */
[-C--:B------:R-:W-:Y:S02]  /*7d0c0*/  LEA.HI.X.SX32 R15, R80, R3.reuse, 0x2, P3 ;  /* 0x00000003500f7211 */ /* 0x080fe400018f16ff */
[-C--:B------:R-:W-:Y:S02]  /*7d0d0*/  LEA.HI.X.SX32 R53, R82, R3.reuse, 0x2, P5 ;  /* 0x0000000352357211 */ /* 0x080fe400028f16ff */
[----:B------:R-:W-:Y:S02]  /*7d0e0*/  LEA R28, P3, R76, R2, 0x2 ;  /* 0x000000024c1c7211 */ /* 0x000fe400078610ff */
[----:B--2---:R-:W-:Y:S02]  /*7d0f0*/  IADD3 R171, R169, R228, RZ ;  /* 0x000000e4a9ab7210 */ /* 0x004fe40007ffe0ff */
[----:B------:R-:W2:Y:S01]  /*7d100*/  LDC R228, c[0x0][0x248] ;  /* 0x00009200ffe47b82 */ /* 0x000ea20000000800 */
[----:B------:R-:W-:Y:S02]  /*7d110*/  LEA.HI.X.SX32 R25, R84, R3, 0x2, P6 ;  /* 0x0000000354197211 */ /* 0x000fe400030f16ff */
[----:B------:R-:W-:-:S02]  /*7d120*/  LEA R54, P5, R78, R2, 0x2 ;  /* 0x000000024e367211 */ /* 0x000fc400078a10ff */
[CC--:B------:R-:W-:Y:S02]  /*7d130*/  LEA R26, P6, R79.reuse, R2.reuse, 0x2 ;  /* 0x000000024f1a7211 */ /* 0x0c0fe400078c10ff */
[-C--:B------:R-:W-:Y:S02]  /*7d140*/  LEA.HI.X.SX32 R29, R76, R3.reuse, 0x2, P3 ;  /* 0x000000034c1d7211 */ /* 0x080fe400018f16ff */
[-C--:B------:R-:W-:Y:S02]  /*7d150*/  LEA.HI.X.SX32 R55, R78, R3.reuse, 0x2, P5 ;  /* 0x000000034e377211 */ /* 0x080fe400028f16ff */
[-C--:B------:R-:W-:Y:S02]  /*7d160*/  LEA R30, P3, R70, R2.reuse, 0x2 ;  /* 0x00000002461e7211 */ /* 0x080fe400078610ff */
[----:B------:R-:W-:Y:S02]  /*7d170*/  LEA.HI.X.SX32 R27, R79, R3, 0x2, P6 ;  /* 0x000000034f1b7211 */ /* 0x000fe400030f16ff */
[----:B------:R-:W-:-:S02]  /*7d180*/  LEA R40, P5, R72, R2, 0x2 ;  /* 0x0000000248287211 */ /* 0x000fc400078a10ff */
[-C--:B------:R-:W-:Y:S01]  /*7d190*/  LEA R42, P6, R74, R2.reuse, 0x2 ;  /* 0x000000024a2a7211 */ /* 0x080fe200078c10ff */
[----:B------:R4:W-:Y:S01]  /*7d1a0*/  STL.64 [R1+0x158], R44 ;  /* 0x0001582c01007387 */ /* 0x0009e20000100a00 */
[-C--:B------:R-:W-:Y:S02]  /*7d1b0*/  LEA.HI.X.SX32 R31, R70, R3.reuse, 0x2, P3 ;  /* 0x00000003461f7211 */ /* 0x080fe400018f16ff */
[-C--:B------:R-:W-:Y:S02]  /*7d1c0*/  LEA.HI.X.SX32 R41, R72, R3.reuse, 0x2, P5 ;  /* 0x0000000348297211 */ /* 0x080fe400028f16ff */
[----:B------:R-:W-:Y:S02]  /*7d1d0*/  LEA.HI.X.SX32 R43, R74, R3, 0x2, P6 ;  /* 0x000000034a2b7211 */ /* 0x000fe400030f16ff */
[-C--:B------:R-:W-:Y:S02]  /*7d1e0*/  LEA R36, P5, R66, R2.reuse, 0x2 ;  /* 0x0000000242247211 */ /* 0x080fe400078a10ff */
[----:B------:R-:W-:-:S02]  /*7d1f0*/  LEA R32, P6, R68, R2, 0x2 ;  /* 0x0000000244207211 */ /* 0x000fc400078c10ff */
[-C--:B----4-:R-:W-:Y:S02]  /*7d200*/  LEA R44, P3, R64, R2.reuse, 0x2 ;  /* 0x00000002402c7211 */ /* 0x090fe400078610ff */
[-C--:B------:R-:W-:Y:S02]  /*7d210*/  LEA.HI.X.SX32 R37, R66, R3.reuse, 0x2, P5 ;  /* 0x0000000342257211 */ /* 0x080fe400028f16ff */
[-C--:B------:R-:W-:Y:S02]  /*7d220*/  LEA.HI.X.SX32 R45, R64, R3.reuse, 0x2, P3 ;  /* 0x00000003402d7211 */ /* 0x080fe400018f16ff */
[-C--:B------:R-:W-:Y:S02]  /*7d230*/  LEA R46, P3, R4, R2.reuse, 0x2 ;  /* 0x00000002042e7211 */ /* 0x080fe400078610ff */
[----:B------:R-:W-:Y:S02]  /*7d240*/  LEA.HI.X.SX32 R33, R68, R3, 0x2, P6 ;  /* 0x0000000344217211 */ /* 0x000fe400030f16ff */
[----:B------:R-:W-:-:S02]  /*7d250*/  LEA R38, P5, R6, R2, 0x2 ;  /* 0x0000000206267211 */ /* 0x000fc400078a10ff */
[-C--:B------:R-:W-:Y:S02]  /*7d260*/  LEA R34, P6, R18, R2.reuse, 0x2 ;  /* 0x0000000212227211 */ /* 0x080fe400078c10ff */
[-C--:B------:R-:W-:Y:S02]  /*7d270*/  LEA.HI.X.SX32 R47, R4, R3.reuse, 0x2, P3 ;  /* 0x00000003042f7211 */ /* 0x080fe400018f16ff */
[-C--:B------:R-:W-:Y:S02]  /*7d280*/  LEA.HI.X.SX32 R39, R6, R3.reuse, 0x2, P5 ;  /* 0x0000000306277211 */ /* 0x080fe400028f16ff */
[-C--:B------:R-:W-:Y:S01]  /*7d290*/  LEA R250, P3, R5, R2.reuse, 0x2 ;  /* 0x0000000205fa7211 */ /* 0x080fe200078610ff */
[----:B--2---:R-:W-:Y:S01]  /*7d2a0*/  IMAD.IADD R173, R171, 0x1, R228 ;  /* 0x00000001abad7824 */ /* 0x004fe200078e02e4 */
[----:B------:R-:W-:Y:S01]  /*7d2b0*/  LEA.HI.X.SX32 R35, R18, R3, 0x2, P6 ;  /* 0x0000000312237211 */ /* 0x000fe200030f16ff */
[----:B------:R-:W2:Y:S01]  /*7d2c0*/  LDC R228, c[0x0][0x248] ;  /* 0x00009200ffe47b82 */ /* 0x000ea20000000800 */
[----:B------:R-:W-:-:S02]  /*7d2d0*/  LEA R4, P5, R7, R2, 0x2 ;  /* 0x0000000207047211 */ /* 0x000fc400078a10ff */
[CC--:B------:R-:W-:Y:S02]  /*7d2e0*/  LEA R6, P6, R16.reuse, R2.reuse, 0x2 ;  /* 0x0000000210067211 */ /* 0x0c0fe400078c10ff */
[-C--:B------:R-:W-:Y:S02]  /*7d2f0*/  LEA.HI.X.SX32 R251, R5, R3.reuse, 0x2, P3 ;  /* 0x0000000305fb7211 */ /* 0x080fe400018f16ff */
[-C--:B------:R-:W-:Y:S02]  /*7d300*/  LEA.HI.X.SX32 R5, R7, R3.reuse, 0x2, P5 ;  /* 0x0000000307057211 */ /* 0x080fe400028f16ff */
[----:B------:R-:W-:Y:S02]  /*7d310*/  LEA.HI.X.SX32 R7, R16, R3, 0x2, P6 ;  /* 0x0000000310077211 */ /* 0x000fe400030f16ff */
[----:B------:R-:W-:-:S04]  /*7d320*/  LEA R16, P3, R17, R2, 0x2 ;  /* 0x0000000211107211 */ /* 0x000fc800078610ff */
[----:B------:R-:W-:Y:S02]  /*7d330*/  LEA.HI.X.SX32 R17, R17, R3, 0x2, P3 ;  /* 0x0000000311117211 */ /* 0x000fe400018f16ff */
[----:B------:R-:W-:-:S04]  /*7d340*/  LEA R66, P3, R67, R2, 0x2 ;  /* 0x0000000243427211 */ /* 0x000fc800078610ff */
[----:B------:R-:W-:Y:S02]  /*7d350*/  LEA.HI.X.SX32 R67, R67, R3, 0x2, P3 ;  /* 0x0000000343437211 */ /* 0x000fe400018f16ff */
[----:B------:R-:W-:-:S04]  /*7d360*/  LEA R72, P3, R73, R2, 0x2 ;  /* 0x0000000249487211 */ /* 0x000fc800078610ff */
[----:B------:R-:W-:Y:S02]  /*7d370*/  LEA.HI.X.SX32 R73, R73, R3, 0x2, P3 ;  /* 0x0000000349497211 */ /* 0x000fe400018f16ff */
[----:B------:R-:W-:-:S04]  /*7d380*/  LEA R78, P3, R0, R2, 0x2 ;  /* 0x00000002004e7211 */ /* 0x000fc800078610ff */
[----:B------:R-:W-:Y:S01]  /*7d390*/  LEA.HI.X.SX32 R79, R0, R3, 0x2, P3 ;  /* 0x00000003004f7211 */ /* 0x000fe200018f16ff */
[----:B--2---:R-:W-:Y:S02]  /*7d3a0*/  IMAD.IADD R0, R173, 0x1, R228 ;  /* 0x00000001ad007824 */ /* 0x004fe400078e02e4 */
        /* <DEDUP_REMOVED lines=23> */
[----:B------:R-:W-:-:S04]  /*7d520*/  LEA R64, P6, R65, R2, 0x2 ;  /* 0x0000000241407211 */ /* 0x000fc800078c10ff */
[----:B------:R-:W-:Y:S02]  /*7d530*/  LEA.HI.X.SX32 R65, R65, R3, 0x2, P6 ;  /* 0x0000000341417211 */ /* 0x000fe400030f16ff */
[----:B--2---:R-:W-:Y:S02]  /*7d540*/  IADD3 R199, R197, R228, RZ ;  /* 0x000000e4c5c77210 */ /* 0x004fe40007ffe0ff */
[----:B------:R-:W2:Y:S01]  /*7d550*/  LDC R228, c[0x0][0x248] ;  /* 0x00009200ffe47b82 */ /* 0x000ea20000000800 */
[----:B------:R-:W-:-:S04]  /*7d560*/  LEA R70, P6, R71, R2, 0x2 ;  /* 0x0000000247467211 */ /* 0x000fc800078c10ff */
[----:B------:R-:W-:Y:S02]  /*7d570*/  LEA.HI.X.SX32 R71, R71, R3, 0x2, P6 ;  /* 0x0000000347477211 */ /* 0x000fe400030f16ff */
[----:B------:R-:W-:-:S04]  /*7d580*/  LEA R76, P6, R77, R2, 0x2 ;  /* 0x000000024d4c7211 */ /* 0x000fc800078c10ff */
[-C--:B------:R-:W-:Y:S02]  /*7d590*/  LEA.HI.X.SX32 R77, R77, R3.reuse, 0x2, P6 ;  /* 0x000000034d4d7211 */ /* 0x080fe400030f16ff */
[-C--:B------:R-:W-:Y:S01]  /*7d5a0*/  LEA R82, P6, R83, R2.reuse, 0x2 ;  /* 0x0000000253527211 */ /* 0x080fe200078c10ff */
[----:B--2---:R-:W-:Y:S02]  /*7d5b0*/  IMAD.IADD R201, R199, 0x1, R228 ;  /* 0x00000001c7c97824 */ /* 0x004fe400078e02e4 */
[----:B------:R-:W2:Y:S01]  /*7d5c0*/  LDC R228, c[0x0][0x248] ;  /* 0x00009200ffe47b82 */ /* 0x000ea20000000800 */
[----:B------:R-:W-:Y:S02]  /*7d5d0*/  LEA.HI.X.SX32 R83, R83, R3, 0x2, P6 ;  /* 0x0000000353537211 */ /* 0x000fe400030f16ff */
[----:B------:R-:W-:-:S04]  /*7d5e0*/  LEA R88, P6, R89, R2, 0x2 ;  /* 0x0000000259587211 */ /* 0x000fc800078c10ff */
[----:B------:R-:W-:Y:S02]  /*7d5f0*/  LEA.HI.X.SX32 R89, R89, R3, 0x2, P6 ;  /* 0x0000000359597211 */ /* 0x000fe400030f16ff */
        /* <DEDUP_REMOVED lines=40> */
[----:B------:R-:W-:-:S04]  /*7d880*/  LEA R186, P6, R187, R2, 0x2 ;  /* 0x00000002bbba7211 */ /* 0x000fc800078c10ff */
[-C--:B------:R-:W-:Y:S02]  /*7d890*/  LEA.HI.X.SX32 R187, R187, R3.reuse, 0x2, P6 ;  /* 0x00000003bbbb7211 */ /* 0x080fe400030f16ff */
[----:B------:R-:W-:Y:S02]  /*7d8a0*/  LEA R192, P6, R193, R2, 0x2 ;  /* 0x00000002c1c07211 */ /* 0x000fe400078c10ff */
[----:B--2---:R-:W-:Y:S02]  /*7d8b0*/  IADD3 R227, R225, R228, RZ ;  /* 0x000000e4e1e37210 */ /* 0x004fe40007ffe0ff */
[----:B------:R-:W2:Y:S01]  /*7d8c0*/  LDC R228, c[0x0][0x248] ;  /* 0x00009200ffe47b82 */ /* 0x000ea20000000800 */
        /* <DEDUP_REMOVED lines=10> */
[----:B------:R-:W2:Y:S01]  /*7d970*/  LDC R228, c[0x0][0x248] ;  /* 0x00009200ffe47b82 */ /* 0x000ea20000000800 */
[----:B------:R-:W-:-:S04]  /*7d980*/  LEA R210, P6, R211, R2, 0x2 ;  /* 0x00000002d3d27211 */ /* 0x000fc800078c10ff */
[----:B------:R-:W-:Y:S01]  /*7d990*/  LEA.HI.X.SX32 R211, R211, R3, 0x2, P6 ;  /* 0x00000003d3d37211 */ /* 0x000fe200030f16ff */
[----:B--2---:R-:W-:Y:S02]  /*7d9a0*/  IMAD.IADD R235, R233, 0x1, R228 ;  /* 0x00000001e9eb7824 */ /* 0x004fe400078e02e4 */
[----:B------:R-:W2:Y:S01]  /*7d9b0*/  LDC R228, c[0x0][0x248] ;  /* 0x00009200ffe47b82 */ /* 0x000ea20000000800 */
[----:B------:R-:W-:-:S04]  /*7d9c0*/  LEA R216, P6, R217, R2, 0x2 ;  /* 0x00000002d9d87211 */ /* 0x000fc800078c10ff */
[-C--:B------:R-:W-:Y:S02]  /*7d9d0*/  LEA.HI.X.SX32 R217, R217, R3.reuse, 0x2, P6 ;  /* 0x00000003d9d97211 */ /* 0x080fe400030f16ff */
[CC--:B------:R-:W-:Y:S01]  /*7d9e0*/  LEA R222, P6, R223.reuse, R2.reuse, 0x2 ;  /* 0x00000002dfde7211 */ /* 0x0c0fe200078c10ff */
[----:B------:R-:W-:Y:S03]  /*7d9f0*/  STL.64 [R1+0x2820], R162 ;  /* 0x002820a201007387 */ /* 0x000fe60000100a00 */
[-C--:B------:R-:W-:Y:S01]  /*7da00*/  LEA.HI.X.SX32 R223, R223, R3.reuse, 0x2, P6 ;  /* 0x00000003dfdf7211 */ /* 0x080fe200030f16ff */
[----:B------:R4:W-:Y:S04]  /*7da10*/  STL.64 [R1+0x148], R10 ;  /* 0x0001480a01007387 */ /* 0x0009e80000100a00 */
[----:B------:R1:W-:Y:S01]  /*7da20*/  STL.64 [R1+0x2828], R164 ;  /* 0x002828a401007387 */ /* 0x0003e20000100a00 */
[----:B--2---:R-:W-:Y:S01]  /*7da30*/  IMAD.IADD R237, R235, 0x1, R228 ;  /* 0x00000001ebed7824 */ /* 0x004fe200078e02e4 */
[C---:B------:R-:W-:Y:S01]  /*7da40*/  LEA R228, P6, R0.reuse, R2, 0x2 ;  /* 0x0000000200e47211 */ /* 0x040fe200078c10ff */
[----:B----4-:R-:W2:Y:S02]  /*7da50*/  LDC R11, c[0x0][0x22c] ;  /* 0x00008b00ff0b7b82 */ /* 0x010ea40000000800 */
[----:B------:R-:W-:Y:S01]  /*7da60*/  IMAD.IADD R239, R237, 0x1, R230 ;  /* 0x00000001edef7824 */ /* 0x000fe200078e02e6 */
[----:B------:R-:W-:Y:S01]  /*7da70*/  STL.64 [R1+0x2830], R166 ;  /* 0x002830a601007387 */ /* 0x000fe20000100a00 */
[----:B------:R-:W-:-:S03]  /*7da80*/  LEA.HI.X.SX32 R229, R0, R3, 0x2, P6 ;  /* 0x0000000300e57211 */ /* 0x000fc600030f16ff */
[----:B------:R-:W-:Y:S01]  /*7da90*/  STL.64 [R1+0x2838], R144 ;  /* 0x0028389001007387 */ /* 0x000fe20000100a00 */
[----:B------:R-:W-:Y:S01]  /*7daa0*/  IADD3 R0, R239, R232, RZ ;  /* 0x000000e8ef007210 */ /* 0x000fe20007ffe0ff */
[----:B-1----:R-:W1:Y:S02]  /*7dab0*/  LDC R164, c[0x0][0x22c] ;  /* 0x00008b00ffa47b82 */ /* 0x002e640000000800 */
[----:B------:R-:W-:Y:S04]  /*7dac0*/  STL.64 [R1+0x2840], R146 ;  /* 0x0028409201007387 */ /* 0x000fe80000100a00 */
[----:B------:R-:W-:Y:S01]  /*7dad0*/  STL.64 [R1+0x2848], R156 ;  /* 0x0028489c01007387 */ /* 0x000fe20000100a00 */
[----:B------:R-:W-:-:S03]  /*7dae0*/  IMAD.IADD R243, R0, 0x1, R236 ;  /* 0x0000000100f37824 */ /* 0x000fc600078e02ec */
[----:B------:R-:W-:Y:S04]  /*7daf0*/  STL.64 [R1+0x2850], R158 ;  /* 0x0028509e01007387 */ /* 0x000fe80000100a00 */
[----:B------:R-:W-:Y:S04]  /*7db00*/  STL.64 [R1+0x2858], R160 ;  /* 0x002858a001007387 */ /* 0x000fe80000100a00 */
[----:B------:R4:W-:Y:S01]  /*7db10*/  STL.64 [R1+0x2870], R140 ;  /* 0x0028708c01007387 */ /* 0x0009e20000100a00 */
[----:B------:R-:W-:-:S03]  /*7db20*/  IMAD.IADD R245, R243, 0x1, R8 ;  /* 0x00000001f3f57824 */ /* 0x000fc600078e0208 */
[----:B------:R-:W-:Y:S04]  /*7db30*/  STL.64 [R1+0x2878], R142 ;  /* 0x0028788e01007387 */ /* 0x000fe80000100a00 */
[----:B------:R-:W-:Y:S04]  /*7db40*/  STL.64 [R1+0x2890], R136 ;  /* 0x0028908801007387 */ /* 0x000fe80000100a00 */
[----:B------:R3:W-:Y:S01]  /*7db50*/  STL.64 [R1+0x2898], R138 ;  /* 0x0028988a01007387 */ /* 0x0007e20000100a00 */
[-C--:B------:R-:W-:Y:S01]  /*7db60*/  LEA R18, P5, R19, R2.reuse, 0x2 ;  /* 0x0000000213127211 */ /* 0x080fe200078a10ff */
[----:B----4-:R-:W4:Y:S02]  /*7db70*/  LDC R140, c[0x0][0x22c] ;  /* 0x00008b00ff8c7b82 */ /* 0x010f240000000800 */
[----:B------:R-:W-:Y:S04]  /*7db80*/  STL.64 [R1+0x28a0], R152 ;  /* 0x0028a09801007387 */ /* 0x000fe80000100a00 */
[----:B------:R-:W2:Y:S01]  /*7db90*/  LDL.LU R8, [R1+0x267c] ;  /* 0x00267c0001087983 */ /* 0x000ea20000300800 */
[-C--:B------:R-:W-:Y:S01]  /*7dba0*/  LEA R84, P3, R91, R2.reuse, 0x2 ;  /* 0x000000025b547211 */ /* 0x080fe200078610ff */
[----:B------:R-:W4:Y:S02]  /*7dbb0*/  LDC R141, c[0x0][0x22c] ;  /* 0x00008b00ff8d7b82 */ /* 0x000f240000000800 */
[----:B------:R-:W4:Y:S04]  /*7dbc0*/  LDL.LU.64 R158, [R1+0xae8] ;  /* 0x000ae800019e7983 */ /* 0x000f280000300a00 */
[----:B------:R-:W4:Y:S01]  /*7dbd0*/  LDL.LU R163, [R1+0xe1c] ;  /* 0x000e1c0001a37983 */ /* 0x000f220000300800 */
[----:B------:R-:W-:Y:S01]  /*7dbe0*/  LEA R234, P6, R235, R2, 0x2 ;  /* 0x00000002ebea7211 */ /* 0x000fe200078c10ff */
[----:B------:R-:W-:Y:S01]  /*7dbf0*/  IMAD.IADD R247, R245, 0x1, R242 ;  /* 0x00000001f5f77824 */ /* 0x000fe200078e02f2 */
[----:B---3--:R-:W3:Y:S01]  /*7dc00*/  LDC R138, c[0x0][0x22c] ;  /* 0x00008b00ff8a7b82 */ /* 0x008ee20000000800 */
[----:B------:R-:W3:Y:S01]  /*7dc10*/  LDL.LU R122, [R1+0x2678] ;  /* 0x00267800017a7983 */ /* 0x000ee20000300800 */
[----:B------:R-:W-:-:S02]  /*7dc20*/  LEA.HI.X.SX32 R19, R19, R3, 0x2, P5 ;  /* 0x0000000313137211 */ /* 0x000fc400028f16ff */
[CC--:B------:R-:W-:Y:S01]  /*7dc30*/  LEA R68, P5, R69.reuse, R2.reuse, 0x2 ;  /* 0x0000000245447211 */ /* 0x0c0fe200078a10ff */
[----:B------:R-:W3:Y:S03]  /*7dc40*/  LDL.LU.64 R156, [R1+0xae0] ;  /* 0x000ae000019c7983 */ /* 0x000ee60000300a00 */
[-C--:B------:R-:W-:Y:S01]  /*7dc50*/  LEA.HI.X.SX32 R69, R69, R3.reuse, 0x2, P5 ;  /* 0x0000000345457211 */ /* 0x080fe200028f16ff */
[----:B------:R-:W3:Y:S01]  /*7dc60*/  LDL.LU R166, [R1+0xe00] ;  /* 0x000e000001a67983 */ /* 0x000ee20000300800 */
[----:B------:R-:W-:Y:S01]  /*7dc70*/  LEA R74, P5, R75, R2, 0x2 ;  /* 0x000000024b4a7211 */ /* 0x000fe200078a10ff */
[----:B------:R-:W1:Y:S01]  /*7dc80*/  LDC R139, c[0x0][0x22c] ;  /* 0x00008b00ff8b7b82 */ /* 0x000e620000000800 */
[-C--:B------:R-:W-:Y:S01]  /*7dc90*/  LEA.HI.X.SX32 R85, R91, R3.reuse, 0x2, P3 ;  /* 0x000000035b557211 */ /* 0x080fe200018f16ff */
[----:B------:R-:W1:Y:S01]  /*7dca0*/  LDL.LU R125, [R1+0x2674] ;  /* 0x00267400017d7983 */ /* 0x000e620000300800 */
[----:B------:R-:W-:-:S02]  /*7dcb0*/  LEA.HI.X.SX32 R75, R75, R3, 0x2, P5 ;  /* 0x000000034b4b7211 */ /* 0x000fc400028f16ff */
[CC--:B------:R-:W-:Y:S01]  /*7dcc0*/  LEA R80, P5, R81.reuse, R2.reuse, 0x2 ;  /* 0x0000000251507211 */ /* 0x0c0fe200078a10ff */
[----:B------:R-:W3:Y:S03]  /*7dcd0*/  LDL.LU.64 R146, [R1+0xad8] ;  /* 0x000ad80001927983 */ /* 0x000ee60000300a00 */
[-C--:B------:R-:W-:Y:S01]  /*7dce0*/  LEA.HI.X.SX32 R81, R81, R3.reuse, 0x2, P5 ;  /* 0x0000000351517211 */ /* 0x080fe200028f16ff */
[----:B------:R-:W3:Y:S01]  /*7dcf0*/  LDL.LU R165, [R1+0xdf0] ;  /* 0x000df00001a57983 */ /* 0x000ee20000300800 */
[C---:B------:R-:W-:Y:S02]  /*7dd00*/  LEA R86, P5, R90.reuse, R2, 0x2 ;  /* 0x000000025a567211 */ /* 0x040fe400078a10ff */
[-C--:B------:R-:W-:Y:S01]  /*7dd10*/  LEA.HI.X.SX32 R235, R235, R3.reuse, 0x2, P6 ;  /* 0x00000003ebeb7211 */ /* 0x080fe200030f16ff */
[----:B------:R-:W3:Y:S01]  /*7dd20*/  LDL.LU.64 R144, [R1+0xad0] ;  /* 0x000ad00001907983 */ /* 0x000ee20000300a00 */
[----:B------:R-:W-:-:S02]  /*7dd30*/  LEA.HI.X.SX32 R87, R90, R3, 0x2, P5 ;  /* 0x000000035a577211 */ /* 0x000fc400028f16ff */
[CC--:B------:R-:W-:Y:S01]  /*7dd40*/  LEA R92, P5, R93.reuse, R2.reuse, 0x2 ;  /* 0x000000025d5c7211 */ /* 0x0c0fe200078a10ff */
[----:B------:R-:W3:Y:S01]  /*7dd50*/  LDL.LU R167, [R1+0xe04] ;  /* 0x000e040001a77983 */ /* 0x000ee20000300800 */
[CC--:B------:R-:W-:Y:S02]  /*7dd60*/  LEA R90, P3, R96.reuse, R2.reuse, 0x2 ;  /* 0x00000002605a7211 */ /* 0x0c0fe400078610ff */
[-C--:B------:R-:W-:Y:S01]  /*7dd70*/  LEA.HI.X.SX32 R93, R93, R3.reuse, 0x2, P5 ;  /* 0x000000035d5d7211 */ /* 0x080fe200028f16ff */
[----:B------:R-:W3:Y:S01]  /*7dd80*/  LDL.LU.64 R154, [R1+0xab8] ;  /* 0x000ab800019a7983 */ /* 0x000ee20000300a00 */
[-C--:B------:R-:W-:Y:S02]  /*7dd90*/  LEA R98, P5, R99, R2.reuse, 0x2 ;  /* 0x0000000263627211 */ /* 0x080fe400078a10ff */
[----:B------:R-:W-:Y:S01]  /*7dda0*/  LEA.HI.X.SX32 R91, R96, R3, 0x2, P3 ;  /* 0x00000003605b7211 */ /* 0x000fe200018f16ff */
[----:B------:R-:W3:Y:S01]  /*7ddb0*/  LDL.LU R131, [R1+0xdf4] ;  /* 0x000df40001837983 */ /* 0x000ee20000300800 */
[----:B------:R-:W-:-:S02]  /*7ddc0*/  LEA R96, P3, R97, R2, 0x2 ;  /* 0x0000000261607211 */ /* 0x000fc400078610ff */
[-C--:B------:R-:W-:Y:S01]  /*7ddd0*/  LEA.HI.X.SX32 R99, R99, R3.reuse, 0x2, P5 ;  /* 0x0000000363637211 */ /* 0x080fe200028f16ff */
[----:B------:R-:W3:Y:S01]  /*7dde0*/  LDL.LU.64 R56, [R1+0xab0] ;  /* 0x000ab00001387983 */ /* 0x000ee20000300a00 */
[-C--:B------:R-:W-:Y:S02]  /*7ddf0*/  LEA R104, P5, R105, R2.reuse, 0x2 ;  /* 0x0000000269687211 */ /* 0x080fe400078a10ff */
[-C--:B------:R-:W-:Y:S02]  /*7de00*/  LEA.HI.X.SX32 R97, R97, R3.reuse, 0x2, P3 ;  /* 0x0000000361617211 */ /* 0x080fe400018f16ff */
[-C--:B------:R-:W-:Y:S02]  /*7de10*/  LEA R102, P3, R103, R2.reuse, 0x2 ;  /* 0x0000000267667211 */ /* 0x080fe400078610ff */
[----:B------:R-:W-:Y:S02]  /*7de20*/  LEA.HI.X.SX32 R105, R105, R3, 0x2, P5 ;  /* 0x0000000369697211 */ /* 0x000fe400028f16ff */
[----:B------:R-:W-:-:S02]  /*7de30*/  LEA R110, P5, R111, R2, 0x2 ;  /* 0x000000026f6e7211 */ /* 0x000fc400078a10ff */
[-C--:B------:R-:W-:Y:S02]  /*7de40*/  LEA.HI.X.SX32 R103, R103, R3.reuse, 0x2, P3 ;  /* 0x0000000367677211 */ /* 0x080fe400018f16ff */
        /* <DEDUP_REMOVED lines=54> */
[CC--:B------:R-:W-:Y:S02]  /*7e1b0*/  LEA R240, P6, R0.reuse, R2.reuse, 0x2 ;  /* 0x0000000200f07211 */ /* 0x0c0fe400078c10ff */
[-C--:B------:R-:W-:Y:S02]  /*7e1c0*/  LEA R238, P5, R239, R2.reuse, 0x2 ;  /* 0x00000002efee7211 */ /* 0x080fe400078a10ff */
[-C--:B------:R-:W-:Y:S02]  /*7e1d0*/  LEA.HI.X.SX32 R231, R231, R3.reuse, 0x2, P3 ;  /* 0x00000003e7e77211 */ /* 0x080fe400018f16ff */
[----:B------:R-:W-:Y:S02]  /*7e1e0*/  LEA R236, P3, R237, R2, 0x2 ;  /* 0x00000002edec7211 */ /* 0x000fe400078610ff */
[-C--:B------:R-:W-:Y:S01]  /*7e1f0*/  LEA.HI.X.SX32 R241, R0, R3.reuse, 0x2, P6 ;  /* 0x0000000300f17211 */ /* 0x080fe200030f16ff */
[----:B------:R-:W-:Y:S01]  /*7e200*/  IMAD.IADD R0, R247, 0x1, R244 ;  /* 0x00000001f7007824 */ /* 0x000fe200078e02f4 */
[----:B------:R-:W-:-:S02]  /*7e210*/  LEA.HI.X.SX32 R239, R239, R3, 0x2, P5 ;  /* 0x00000003efef7211 */ /* 0x000fc400028f16ff */
[-C--:B------:R-:W-:Y:S02]  /*7e220*/  LEA R244, P5, R245, R2.reuse, 0x2 ;  /* 0x00000002f5f47211 */ /* 0x080fe400078a10ff */
[-C--:B------:R-:W-:Y:S02]  /*7e230*/  LEA.HI.X.SX32 R237, R237, R3.reuse, 0x2, P3 ;  /* 0x00000003eded7211 */ /* 0x080fe400018f16ff */
[-C--:B------:R-:W-:Y:S01]  /*7e240*/  LEA R242, P3, R243, R2.reuse, 0x2 ;  /* 0x00000002f3f27211 */ /* 0x080fe200078610ff */
[C---:B------:R-:W-:Y:S01]  /*7e250*/  IMAD.IADD R252, R0.reuse, 0x1, R9 ;  /* 0x0000000100fc7824 */ /* 0x040fe200078e0209 */
[-C--:B------:R-:W-:Y:S01]  /*7e260*/  LEA.HI.X.SX32 R245, R245, R3.reuse, 0x2, P5 ;  /* 0x00000003f5f57211 */ /* 0x080fe200028f16ff */
[----:B------:R-:W3:Y:S01]  /*7e270*/  LDL.LU R9, [R1+0xe08] ;  /* 0x000e080001097983 */ /* 0x000ee20000300800 */
[C---:B------:R-:W-:Y:S02]  /*7e280*/  LEA R248, P5, R0.reuse, R2, 0x2 ;  /* 0x0000000200f87211 */ /* 0x040fe400078a10ff */
[-C--:B------:R-:W-:Y:S01]  /*7e290*/  LEA.HI.X.SX32 R243, R243, R3.reuse, 0x2, P3 ;  /* 0x00000003f3f37211 */ /* 0x080fe200018f16ff */
[----:B------:R-:W3:Y:S01]  /*7e2a0*/  LDL.LU R136, [R1+0x2670] ;  /* 0x0026700001887983 */ /* 0x000ee20000300800 */
[----:B------:R-:W-:-:S03]  /*7e2b0*/  LEA.HI.X.SX32 R249, R0, R3, 0x2, P5 ;  /* 0x0000000300f97211 */ /* 0x000fc600028f16ff */
[----:B------:R-:W3:Y:S01]  /*7e2c0*/  LDL.LU R124, [R1+0x266c] ;  /* 0x00266c00017c7983 */ /* 0x000ee20000300800 */
[----:B--2---:R-:W-:-:S03]  /*7e2d0*/  ISETP.LT.AND P3, PT, R8, R11, !P0 ;  /* 0x0000000b0800720c */ /* 0x004fc60004761270 */
[----:B------:R-:W2:Y:S04]  /*7e2e0*/  LDL.LU.64 R10, [R1+0xaa8] ;  /* 0x000aa800010a7983 */ /* 0x000ea80000300a00 */
[----:B------:R-:W2:Y:S04]  /*7e2f0*/  LDL.LU R8, [R1+0xdf8] ;  /* 0x000df80001087983 */ /* 0x000ea80000300800 */
[----:B----4-:R4:W-:Y:S01]  /*7e300*/  @P2 STG.E desc[UR60][R158.64], R163 ;  /* 0x000000a39e002986 */ /* 0x0109e2000c10193c */
[----:B---3--:R-:W-:-:S03]  /*7e310*/  ISETP.LT.AND P2, PT, R122, R130, !P0 ;  /* 0x000000827a00720c */ /* 0x008fc60004741270 */
[----:B------:R-:W3:Y:S04]  /*7e320*/  LDL.LU R0, [R1+0x2668] ;  /* 0x0026680001007983 */ /* 0x000ee80000300800 */
[----:B------:R-:W2:Y:S01]  /*7e330*/  LDL.LU R122, [R1+0x2664] ;  /* 0x00266400017a7983 */ /* 0x000ea20000300800 */
[----:B------:R-:W-:-:S03]  /*7e340*/  LEA R246, P6, R247, R2, 0x2 ;  /* 0x00000002f7f67211 */ /* 0x000fc600078c10ff */
[----:B----4-:R-:W4:Y:S01]  /*7e350*/  LDL.LU.64 R162, [R1+0xaa0] ;  /* 0x000aa00001a27983 */ /* 0x010f220000300a00 */
[-C--:B------:R-:W-:Y:S02]  /*7e360*/  LEA.HI.X.SX32 R247, R247, R3.reuse, 0x2, P6 ;  /* 0x00000003f7f77211 */ /* 0x080fe400030f16ff */
[C---:B------:R-:W-:Y:S01]  /*7e370*/  LEA R2, P6, R252.reuse, R2, 0x2 ;  /* 0x00000002fc027211 */ /* 0x040fe200078c10ff */
[----:B------:R-:W4:Y:S03]  /*7e380*/  LDL.LU R130, [R1+0xe0c] ;  /* 0x000e0c0001827983 */ /* 0x000f260000300800 */
[----:B------:R-:W-:Y:S02]  /*7e390*/  LEA.HI.X.SX32 R3, R252, R3, 0x2, P6 ;  /* 0x00000003fc037211 */ /* 0x000fe400030f16ff */
[----:B-1----:R-:W-:Y:S01]  /*7e3a0*/  ISETP.LT.AND P6, PT, R125, R164, !P0 ;  /* 0x000000a47d00720c */ /* 0x002fe200047c1270 */
[----:B------:R1:W-:Y:S01]  /*7e3b0*/  @P4 STG.E desc[UR60][R156.64], R166 ;  /* 0x000000a69c004986 */ /* 0x0003e2000c10193c */
[----:B------:R-:W1:Y:S08]  /*7e3c0*/  LDC R164, c[0x0][0x22c] ;  /* 0x00008b00ffa47b82 */ /* 0x000e700000000800 */
[----:B------:R-:W1:Y:S01]  /*7e3d0*/  LDC R125, c[0x0][0x22c] ;  /* 0x00008b00ff7d7b82 */ /* 0x000e620000000800 */
[----:B------:R1:W-:Y:S04]  /*7e3e0*/  @P3 STG.E desc[UR60][R146.64], R165 ;  /* 0x000000a592003986 */ /* 0x0003e8000c10193c */
[----:B------:R-:W-:Y:S03]  /*7e3f0*/  @P2 STG.E desc[UR60][R144.64], R167 ;  /* 0x000000a790002986 */ /* 0x000fe6000c10193c */
[----:B-1----:R-:W3:Y:S08]  /*7e400*/  LDC R166, c[0x0][0x22c] ;  /* 0x00008b00ffa67b82 */ /* 0x002ef00000000800 */
[----:B------:R-:W1:Y:S01]  /*7e410*/  LDC R252, c[0x0][0x22c] ;  /* 0x00008b00fffc7b82 */ /* 0x000e620000000800 */
[----:B------:R-:W-:-:S02]  /*7e420*/  ISETP.LT.AND P4, PT, R136, R164, !P0 ;  /* 0x000000a48800720c */ /* 0x000fc40004781270 */
[----:B------:R-:W4:Y:S01]  /*7e430*/  LDL.LU.64 R164, [R1+0xa98] ;  /* 0x000a980001a47983 */ /* 0x000f220000300a00 */
[----:B------:R-:W-:-:S03]  /*7e440*/  ISETP.LT.AND P5, PT, R124, R125, !P0 ;  /* 0x0000007d7c00720c */ /* 0x000fc600047a1270 */
[----:B------:R-:W4:Y:S01]  /*7e450*/  LDL.LU R125, [R1+0xdfc] ;  /* 0x000dfc00017d7983 */ /* 0x000f220000300800 */
[----:B------:R-:W1:Y:S03]  /*7e460*/  LDC R124, c[0x0][0x22c] ;  /* 0x00008b00ff7c7b82 */ /* 0x000e660000000800 */
[----:B------:R-:W4:Y:S01]  /*7e470*/  LDL.LU R137, [R1+0x2660] ;  /* 0x0026600001897983 */ /* 0x000f220000300800 */
[----:B--2---:R-:W-:-:S03]  /*7e480*/  ISETP.LT.AND P2, PT, R122, R123, !P0 ;  /* 0x0000007b7a00720c */ /* 0x004fc60004741270 */
[----:B------:R-:W2:Y:S04]  /*7e490*/  LDL.LU R123, [R1+0x265c] ;  /* 0x00265c00017b7983 */ /* 0x000ea80000300800 */
[----:B------:R-:W1:Y:S01]  /*7e4a0*/  LDL.LU R122, [R1+0x2654] ;  /* 0x00265400017a7983 */ /* 0x000e620000300800 */
[----:B---3--:R-:W-:Y:S02]  /*7e4b0*/  ISETP.LT.AND P3, PT, R0, R166, !P0 ;  /* 0x000000a60000720c */ /* 0x008fe40004761270 */
[----:B------:R-:W3:Y:S01]  /*7e4c0*/  LDC R0, c[0x0][0x22c] ;  /* 0x00008b00ff007b82 */ /* 0x000ee20000000800 */
[----:B------:R4:W-:Y:S04]  /*7e4d0*/  @P6 STG.E desc[UR60][R154.64], R131 ;  /* 0x000000839a006986 */ /* 0x0009e8000c10193c */
[----:B------:R4:W-:Y:S04]  /*7e4e0*/  @P4 STG.E desc[UR60][R56.64], R9 ;  /* 0x0000000938004986 */ /* 0x0009e8000c10193c */
[----:B----4-:R-:W4:Y:S04]  /*7e4f0*/  LDL.LU.64 R154, [R1+0xa90] ;  /* 0x000a9000019a7983 */ /* 0x010f280000300a00 */
[----:B------:R-:W4:Y:S04]  /*7e500*/  LDL.LU R131, [R1+0xde0] ;  /* 0x000de00001837983 */ /* 0x000f280000300800 */
[----:B------:R-:W3:Y:S04]  /*7e510*/  LDL.LU R136, [R1+0x2658] ;  /* 0x0026580001887983 */ /* 0x000ee80000300800 */
[----:B------:R-:W4:Y:S04]  /*7e520*/  LDL.LU.64 R56, [R1+0xa88] ;  /* 0x000a880001387983 */ /* 0x000f280000300a00 */
[----:B------:R2:W-:Y:S04]  /*7e530*/  @P5 STG.E desc[UR60][R10.64], R8 ;  /* 0x000000080a005986 */ /* 0x0005e8000c10193c */
[----:B------:R-:W4:Y:S04]  /*7e540*/  LDL.LU R9, [R1+0xdd0] ;  /* 0x000dd00001097983 */ /* 0x000f280000300800 */
[----:B------:R2:W-:Y:S04]  /*7e550*/  @P3 STG.E desc[UR60][R162.64], R130 ;  /* 0x00000082a2003986 */ /* 0x0005e8000c10193c */
[----:B--2---:R-:W2:Y:S04]  /*7e560*/  LDL.LU.64 R10, [R1+0xa80] ;  /* 0x000a8000010a7983 */ /* 0x004ea80000300a00 */
[----:B------:R-:W2:Y:S04]  /*7e570*/  LDL.LU R8, [R1+0xde4] ;  /* 0x000de40001087983 */ /* 0x000ea80000300800 */
[----:B------:R-:W2:Y:S04]  /*7e580*/  LDL.LU R130, [R1+0x2650] ;  /* 0x0026500001827983 */ /* 0x000ea80000300800 */
[----:B------:R-:W2:Y:S04]  /*7e590*/  LDL.LU.64 R156, [R1+0xa78] ;  /* 0x000a7800019c7983 */ /* 0x000ea80000300a00 */
[----:B------:R-:W2:Y:S04]  /*7e5a0*/  LDL.LU R144, [R1+0xdd4] ;  /* 0x000dd40001907983 */ /* 0x000ea80000300800 */
[----:B------:R-:W2:Y:S04]  /*7e5b0*/  LDL.LU.64 R146, [R1+0xa70] ;  /* 0x000a700001927983 */ /* 0x000ea80000300a00 */
[----:B------:R-:W2:Y:S04]  /*7e5c0*/  LDL.LU R145, [R1+0xde8] ;  /* 0x000de80001917983 */ /* 0x000ea80000300800 */
[----:B------:R1:W-:Y:S01]  /*7e5d0*/  @P2 STG.E desc[UR60][R164.64], R125 ;  /* 0x0000007da4002986 */ /* 0x0003e2000c10193c */
[----:B------:R-:W-:-:S03]  /*7e5e0*/  ISETP.LT.AND P3, PT, R123, R140, !P0 ;  /* 0x0000008c7b00720c */ /* 0x000fc60004761270 */
[----:B------:R-:W2:Y:S01]  /*7e5f0*/  LDL.LU R123, [R1+0x264c] ;  /* 0x00264c00017b7983 */ /* 0x000ea20000300800 */
[----:B-1----:R-:W-:-:S03]  /*7e600*/  ISETP.LT.AND P2, PT, R122, R124, !P0 ;  /* 0x0000007c7a00720c */ /* 0x002fc60004741270 */
[----:B------:R-:W2:Y:S04]  /*7e610*/  LDL.LU.64 R166, [R1+0xa68] ;  /* 0x000a680001a67983 */ /* 0x000ea80000300a00 */
[----:B------:R-:W2:Y:S04]  /*7e620*/  LDL.LU R162, [R1+0xdd8] ;  /* 0x000dd80001a27983 */ /* 0x000ea80000300800 */
[----:B------:R-:W2:Y:S04]  /*7e630*/  LDL.LU R125, [R1+0x2648] ;  /* 0x00264800017d7983 */ /* 0x000ea80000300800 */
[----:B------:R-:W2:Y:S01]  /*7e640*/  LDL.LU R124, [R1+0x2644] ;  /* 0x00264400017c7983 */ /* 0x000ea20000300800 */
[----:B------:R-:W-:-:S02]  /*7e650*/  ISETP.LT.AND P4, PT, R137, R141, !P0 ;  /* 0x0000008d8900720c */ /* 0x000fc40004781270 */
[----:B------:R-:W1:Y:S01]  /*7e660*/  LDC R137, c[0x0][0x22c] ;  /* 0x00008b00ff897b82 */ /* 0x000e620000000800 */
[----:B------:R-:W2:Y:S01]  /*7e670*/  LDL.LU R122, [R1+0x2640] ;  /* 0x00264000017a7983 */ /* 0x000ea20000300800 */
[----:B---3--:R-:W-:-:S06]  /*7e680*/  ISETP.LT.AND P6, PT, R136, R138, !P0 ;  /* 0x0000008a8800720c */ /* 0x008fcc00047c1270 */
[----:B------:R-:W3:Y:S03]  /*7e690*/  LDC R136, c[0x0][0x22c] ;  /* 0x00008b00ff887b82 */ /* 0x000ee60000000800 */
[----:B----4-:R4:W-:Y:S05]  /*7e6a0*/  @P4 STG.E desc[UR60][R154.64], R131 ;  /* 0x000000839a004986 */ /* 0x0109ea000c10193c */
[----:B------:R-:W3:Y:S01]  /*7e6b0*/  LDC R138, c[0x0][0x22c] ;  /* 0x00008b00ff8a7b82 */ /* 0x000ee20000000800 */
[----:B------:R-:W-:Y:S01]  /*7e6c0*/  @P3 STG.E desc[UR60][R56.64], R9 ;  /* 0x0000000938003986 */ /* 0x000fe2000c10193c */
[----:B--2---:R-:W-:-:S03]  /*7e6d0*/  ISETP.LT.AND P5, PT, R130, R252, !P0 ;  /* 0x000000fc8200720c */ /* 0x004fc600047a1270 */
[----:B------:R-:W2:Y:S03]  /*7e6e0*/  LDL.LU R130, [R1+0x263c] ;  /* 0x00263c0001827983 */ /* 0x000ea60000300800 */
[----:B------:R-:W2:Y:S01]  /*7e6f0*/  LDC R252, c[0x0][0x22c] ;  /* 0x00008b00fffc7b82 */ /* 0x000ea20000000800 */
[----:B------:R-:W2:Y:S04]  /*7e700*/  LDL.LU.64 R164, [R1+0xa60] ;  /* 0x000a600001a47983 */ /* 0x000ea80000300a00 */
[----:B------:R-:W2:Y:S04]  /*7e710*/  LDL.LU R163, [R1+0xdec] ;  /* 0x000dec0001a37983 */ /* 0x000ea80000300800 */
[----:B----4-:R-:W4:Y:S04]  /*7e720*/  LDL.LU.64 R154, [R1+0xa58] ;  /* 0x000a5800019a7983 */ /* 0x010f280000300a00 */
[----:B------:R-:W4:Y:S04]  /*7e730*/  LDL.LU R131, [R1+0xddc] ;  /* 0x000ddc0001837983 */ /* 0x000f280000300800 */
[----:B------:R1:W-:Y:S04]  /*7e740*/  @P6 STG.E desc[UR60][R10.64], R8 ;  /* 0x000000080a006986 */ /* 0x0003e8000c10193c */
[----:B------:R-:W-:Y:S04]  /*7e750*/  @P2 STG.E desc[UR60][R156.64], R144 ;  /* 0x000000909c002986 */ /* 0x000fe8000c10193c */
[----:B-1----:R-:W4:Y:S04]  /*7e760*/  LDL.LU.64 R10, [R1+0xa50] ;  /* 0x000a5000010a7983 */ /* 0x002f280000300a00 */
[----:B------:R-:W4:Y:S04]  /*7e770*/  LDL.LU R9, [R1+0xdc0] ;  /* 0x000dc00001097983 */ /* 0x000f280000300800 */
[----:B------:R-:W4:Y:S04]  /*7e780*/  LDL.LU.64 R56, [R1+0xa38] ;  /* 0x000a380001387983 */ /* 0x000f280000300a00 */
[----:B------:R-:W4:Y:S01]  /*7e790*/  LDL.LU R8, [R1+0xdb0] ;  /* 0x000db00001087983 */ /* 0x000f220000300800 */
[----:B------:R-:W-:-:S03]  /*7e7a0*/  ISETP.LT.AND P3, PT, R125, R139, !P0 ;  /* 0x0000008b7d00720c */ /* 0x000fc60004761270 */
[----:B------:R-:W4:Y:S01]  /*7e7b0*/  LDL.LU R125, [R1+0x2638] ;  /* 0x00263800017d7983 */ /* 0x000f220000300800 */
[----:B------:R-:W-:Y:S01]  /*7e7c0*/  ISETP.LT.AND P4, PT, R123, R0, !P0 ;  /* 0x000000007b00720c */ /* 0x000fe20004781270 */
[----:B------:R-:W1:Y:S01]  /*7e7d0*/  LDC R139, c[0x0][0x22c] ;  /* 0x00008b00ff8b7b82 */ /* 0x000e620000000800 */
[----:B------:R-:W-:Y:S02]  /*7e7e0*/  ISETP.LT.AND P2, PT, R124, R137, !P0 ;  /* 0x000000897c00720c */ /* 0x000fe40004741270 */
[----:B------:R-:W4:Y:S05]  /*7e7f0*/  LDL.LU R124, [R1+0x2634] ;  /* 0x00263400017c7983 */ /* 0x000f2a0000300800 */
[----:B------:R-:W4:Y:S01]  /*7e800*/  LDC R0, c[0x0][0x22c] ;  /* 0x00008b00ff007b82 */ /* 0x000f220000000800 */
[----:B------:R-:W-:Y:S04]  /*7e810*/  @P5 STG.E desc[UR60][R146.64], R145 ;  /* 0x0000009192005986 */ /* 0x000fe8000c10193c */
[----:B------:R3:W-:Y:S02]  /*7e820*/  @P4 STG.E desc[UR60][R166.64], R162 ;  /* 0x000000a2a6004986 */ /* 0x0007e4000c10193c */
[----:B---3--:R-:W-:Y:S01]  /*7e830*/  ISETP.LT.AND P4, PT, R122, R136, !P0 ;  /* 0x000000887a00720c */ /* 0x008fe20004781270 */
[----:B------:R-:W3:Y:S01]  /*7e840*/  LDC R123, c[0x0][0x22c] ;  /* 0x00008b00ff7b7b82 */ /* 0x000ee20000000800 */
[----:B------:R-:W3:Y:S04]  /*7e850*/  LDL.LU R122, [R1+0x2630] ;  /* 0x00263000017a7983 */ /* 0x000ee80000300800 */
[----:B------:R-:W3:Y:S03]  /*7e860*/  LDL.LU.64 R160, [R1+0xa30] ;  /* 0x000a300001a07983 */ /* 0x000ee60000300a00 */
[----:B------:R-:W1:Y:S01]  /*7e870*/  LDC R137, c[0x0][0x22c] ;  /* 0x00008b00ff897b82 */ /* 0x000e620000000800 */
[----:B------:R-:W3:Y:S04]  /*7e880*/  LDL.LU R166, [R1+0xdc4] ;  /* 0x000dc40001a67983 */ /* 0x000ee80000300800 */
[----:B------:R-:W3:Y:S03]  /*7e890*/  LDL.LU.64 R158, [R1+0xa28] ;  /* 0x000a2800019e7983 */ /* 0x000ee60000300a00 */
[----:B------:R-:W1:Y:S01]  /*7e8a0*/  LDC R136, c[0x0][0x22c] ;  /* 0x00008b00ff887b82 */ /* 0x000e620000000800 */
[----:B------:R-:W3:Y:S04]  /*7e8b0*/  LDL.LU R167, [R1+0xdb4] ;  /* 0x000db40001a77983 */ /* 0x000ee80000300800 */
[----:B------:R-:W3:Y:S04]  /*7e8c0*/  LDL.LU.64 R144, [R1+0xa20] ;  /* 0x000a200001907983 */ /* 0x000ee80000300a00 */
[----:B--2---:R2:W-:Y:S04]  /*7e8d0*/  @P3 STG.E desc[UR60][R164.64], R163 ;  /* 0x000000a3a4003986 */ /* 0x0045e8000c10193c */
[----:B--2---:R-:W2:Y:S01]  /*7e8e0*/  LDL.LU R165, [R1+0xdc8] ;  /* 0x000dc80001a57983 */ /* 0x004ea20000300800 */
[----:B----4-:R-:W-:-:S03]  /*7e8f0*/  ISETP.LT.AND P3, PT, R124, R0, !P0 ;  /* 0x000000007c00720c */ /* 0x010fc60004761270 */
[----:B------:R-:W1:Y:S01]  /*7e900*/  LDL.LU R124, [R1+0x262c] ;  /* 0x00262c00017c7983 */ /* 0x000e620000300800 */
[----:B------:R-:W-:Y:S01]  /*7e910*/  ISETP.LT.AND P5, PT, R130, R138, !P0 ;  /* 0x0000008a8200720c */ /* 0x000fe200047a1270 */
[----:B------:R-:W4:Y:S02]  /*7e920*/  LDC R0, c[0x0][0x22c] ;  /* 0x00008b00ff007b82 */ /* 0x000f240000000800 */
[----:B------:R3:W-:Y:S01]  /*7e930*/  @P2 STG.E desc[UR60][R154.64], R131 ;  /* 0x000000839a002986 */ /* 0x0007e2000c10193c */
[----:B------:R-:W-:-:S03]  /*7e940*/  ISETP.LT.AND P6, PT, R125, R252, !P0 ;  /* 0x000000fc7d00720c */ /* 0x000fc600047c1270 */
[----:B------:R3:W-:Y:S02]  /*7e950*/  @P4 STG.E desc[UR60][R10.64], R9 ;  /* 0x000000090a004986 */ /* 0x0007e4000c10193c */
[----:B------:R-:W4:Y:S01]  /*7e960*/  LDC R130, c[0x0][0x22c] ;  /* 0x00008b00ff827b82 */ /* 0x000f220000000800 */
[----:B---3--:R-:W-:Y:S02]  /*7e970*/  ISETP.LT.AND P2, PT, R122, R123, !P0 ;  /* 0x0000007b7a00720c */ /* 0x008fe40004741270 */
[----:B------:R-:W3:Y:S04]  /*7e980*/  LDL.LU R122, [R1+0x2628] ;  /* 0x00262800017a7983 */ /* 0x000ee80000300800 */
[----:B------:R-:W4:Y:S01]  /*7e990*/  LDL.LU.64 R154, [R1+0xa18] ;  /* 0x000a1800019a7983 */ /* 0x000f220000300a00 */
[----:B------:R-:W4:Y:S03]  /*7e9a0*/  LDC R252, c[0x0][0x22c] ;  /* 0x00008b00fffc7b82 */ /* 0x000f260000000800 */
[----:B------:R-:W4:Y:S04]  /*7e9b0*/  LDL.LU R131, [R1+0xdb8] ;  /* 0x000db80001837983 */ /* 0x000f280000300800 */
[----:B------:R-:W4:Y:S01]  /*7e9c0*/  LDL.LU R11, [R1+0x2624] ;  /* 0x00262400010b7983 */ /* 0x000f220000300800 */
[----:B------:R-:W4:Y:S03]  /*7e9d0*/  LDC R138, c[0x0][0x22c] ;  /* 0x00008b00ff8a7b82 */ /* 0x000f260000000800 */
[----:B------:R-:W4:Y:S04]  /*7e9e0*/  LDL.LU R123, [R1+0x2620] ;  /* 0x00262000017b7983 */ /* 0x000f280000300800 */
[----:B------:R-:W4:Y:S04]  /*7e9f0*/  LDL.LU R125, [R1+0x261c] ;  /* 0x00261c00017d7983 */ /* 0x000f280000300800 */
[----:B------:R2:W-:Y:S04]  /*7ea00*/  @P5 STG.E desc[UR60][R56.64], R8 ;  /* 0x0000000838005986 */ /* 0x0005e8000c10193c */
[----:B------:R-:W4:Y:S04]  /*7ea10*/  LDL.LU.64 R156, [R1+0xa10] ;  /* 0x000a1000019c7983 */ /* 0x000f280000300a00 */
[----:B--2---:R-:W2:Y:S04]  /*7ea20*/  LDL.LU R8, [R1+0xdcc] ;  /* 0x000dcc0001087983 */ /* 0x004ea80000300800 */
[----:B------:R-:W2:Y:S04]  /*7ea30*/  LDL.LU.64 R146, [R1+0xa08] ;  /* 0x000a080001927983 */ /* 0x000ea80000300a00 */
[----:B------:R-:W2:Y:S04]  /*7ea40*/  LDL.LU R164, [R1+0xdbc] ;  /* 0x000dbc0001a47983 */ /* 0x000ea80000300800 */
[----:B------:R-:W2:Y:S04]  /*7ea50*/  LDL.LU.64 R162, [R1+0xa00] ;  /* 0x000a000001a27983 */ /* 0x000ea80000300a00 */
[----:B------:R-:W2:Y:S04]  /*7ea60*/  LDL.LU R10, [R1+0xda0] ;  /* 0x000da000010a7983 */ /* 0x000ea80000300800 */
[----:B------:R-:W2:Y:S04]  /*7ea70*/  LDL.LU.64 R56, [R1+0x9f8] ;  /* 0x0009f80001387983 */ /* 0x000ea80000300a00 */
[----:B------:R-:W2:Y:S01]  /*7ea80*/  LDL.LU R9, [R1+0xd90] ;  /* 0x000d900001097983 */ /* 0x000ea20000300800 */
[----:B-1----:R-:W-:-:S03]  /*7ea90*/  ISETP.LT.AND P4, PT, R124, R137, !P0 ;  /* 0x000000897c00720c */ /* 0x002fc60004781270 */
[----:B------:R-:W2:Y:S01]  /*7eaa0*/  LDL.LU R124, [R1+0x2618] ;  /* 0x00261800017c7983 */ /* 0x000ea20000300800 */
[----:B------:R-:W1:Y:S03]  /*7eab0*/  LDC R137, c[0x0][0x22c] ;  /* 0x00008b00ff897b82 */ /* 0x000e660000000800 */
[----:B------:R-:W-:Y:S04]  /*7eac0*/  @P6 STG.E desc[UR60][R160.64], R166 ;  /* 0x000000a6a0006986 */ /* 0x000fe8000c10193c */
[----:B------:R4:W-:Y:S01]  /*7ead0*/  @P3 STG.E desc[UR60][R158.64], R167 ;  /* 0x000000a79e003986 */ /* 0x0009e2000c10193c */
[----:B---3--:R-:W-:-:S03]  /*7eae0*/  ISETP.LT.AND P3, PT, R122, R136, !P0 ;  /* 0x000000887a00720c */ /* 0x008fc60004761270 */
[----:B------:R3:W-:Y:S01]  /*7eaf0*/  @P2 STG.E desc[UR60][R144.64], R165 ;  /* 0x000000a590002986 */ /* 0x0007e2000c10193c */
[----:B------:R-:W1:Y:S03]  /*7eb00*/  LDC R136, c[0x0][0x22c] ;  /* 0x00008b00ff887b82 */ /* 0x000e660000000800 */
[----:B----4-:R-:W4:Y:S04]  /*7eb10*/  LDL.LU.64 R166, [R1+0x9f0] ;  /* 0x0009f00001a67983 */ /* 0x010f280000300a00 */
[----:B------:R-:W4:Y:S01]  /*7eb20*/  LDL.LU R122, [R1+0xda4] ;  /* 0x000da400017a7983 */ /* 0x000f220000300800 */
[----:B------:R-:W-:Y:S02]  /*7eb30*/  ISETP.LT.AND P6, PT, R11, R130, !P0 ;  /* 0x000000820b00720c */ /* 0x000fe400047c1270 */
[----:B------:R-:W4:Y:S01]  /*7eb40*/  LDC R11, c[0x0][0x22c] ;  /* 0x00008b00ff0b7b82 */ /* 0x000f220000000800 */
[----:B------:R-:W4:Y:S01]  /*7eb50*/  LDL.LU R130, [R1+0x2614] ;  /* 0x0026140001827983 */ /* 0x000f220000300800 */
[----:B------:R-:W-:-:S03]  /*7eb60*/  ISETP.LT.AND P2, PT, R123, R139, !P0 ;  /* 0x0000008b7b00720c */ /* 0x000fc60004741270 */
[----:B------:R-:W1:Y:S01]  /*7eb70*/  LDL.LU R123, [R1+0x2610] ;  /* 0x00261000017b7983 */ /* 0x000e620000300800 */
[----:B------:R-:W-:Y:S02]  /*7eb80*/  ISETP.LT.AND P5, PT, R125, R252, !P0 ;  /* 0x000000fc7d00720c */ /* 0x000fe400047a1270 */
[----:B------:R-:W1:Y:S01]  /*7eb90*/  LDC R125, c[0x0][0x22c] ;  /* 0x00008b00ff7d7b82 */ /* 0x000e620000000800 */
[----:B---3--:R-:W3:Y:S04]  /*7eba0*/  LDL.LU.64 R144, [R1+0x9d8] ;  /* 0x0009d80001907983 */ /* 0x008ee80000300a00 */
[----:B------:R-:W3:Y:S03]  /*7ebb0*/  LDL.LU R165, [R1+0xd94] ;  /* 0x000d940001a57983 */ /* 0x000ee60000300800 */
[----:B------:R-:W3:Y:S01]  /*7ebc0*/  LDC R252, c[0x0][0x22c] ;  /* 0x00008b00fffc7b82 */ /* 0x000ee20000000800 */
[----:B------:R2:W-:Y:S04]  /*7ebd0*/  @P4 STG.E desc[UR60][R154.64], R131 ;  /* 0x000000839a004986 */ /* 0x0005e8000c10193c */
[----:B--2---:R2:W-:Y:S03]  /*7ebe0*/  @P3 STG.E desc[UR60][R156.64], R8 ;  /* 0x000000089c003986 */ /* 0x0045e6000c10193c */
[----:B------:R-:W3:Y:S01]  /*7ebf0*/  LDC R139, c[0x0][0x22c] ;  /* 0x00008b00ff8b7b82 */ /* 0x000ee20000000800 */
[----:B------:R-:W3:Y:S04]  /*7ec00*/  LDL.LU.64 R154, [R1+0x9d0] ;  /* 0x0009d000019a7983 */ /* 0x000ee80000300a00 */
[----:B------:R-:W3:Y:S01]  /*7ec10*/  LDL.LU R131, [R1+0xda8] ;  /* 0x000da80001837983 */ /* 0x000ee20000300800 */
[----:B------:R-:W-:-:S03]  /*7ec20*/  ISETP.LT.AND P4, PT, R124, R0, !P0 ;  /* 0x000000007c00720c */ /* 0x000fc60004781270 */
[----:B------:R-:W3:Y:S01]  /*7ec30*/  LDL.LU R124, [R1+0x260c] ;  /* 0x00260c00017c7983 */ /* 0x000ee20000300800 */
[----:B------:R-:W3:Y:S03]  /*7ec40*/  LDC R0, c[0x0][0x22c] ;  /* 0x00008b00ff007b82 */ /* 0x000ee60000000800 */
[----:B--2---:R-:W2:Y:S04]  /*7ec50*/  LDL.LU R8, [R1+0x2608] ;  /* 0x0026080001087983 */ /* 0x004ea80000300800 */
[----:B------:R-:W-:Y:S04]  /*7ec60*/  @P6 STG.E desc[UR60][R146.64], R164 ;  /* 0x000000a492006986 */ /* 0x000fe8000c10193c */
[----:B------:R1:W-:Y:S04]  /*7ec70*/  @P2 STG.E desc[UR60][R162.64], R10 ;  /* 0x0000000aa2002986 */ /* 0x0003e8000c10193c */
[----:B------:R1:W-:Y:S01]  /*7ec80*/  @P5 STG.E desc[UR60][R56.64], R9 ;  /* 0x0000000938005986 */ /* 0x0003e2000c10193c */
[----:B----4-:R-:W-:-:S03]  /*7ec90*/  ISETP.LT.AND P3, PT, R130, R138, !P0 ;  /* 0x0000008a8200720c */ /* 0x010fc60004761270 */
[----:B------:R-:W4:Y:S01]  /*7eca0*/  LDL.LU R130, [R1+0x2604] ;  /* 0x0026040001827983 */ /* 0x000f220000300800 */
[----:B------:R-:W4:Y:S03]  /*7ecb0*/  LDC R138, c[0x0][0x22c] ;  /* 0x00008b00ff8a7b82 */ /* 0x000f260000000800 */
[----:B-1----:R-:W4:Y:S01]  /*7ecc0*/  LDL.LU.64 R162, [R1+0x9c8] ;  /* 0x0009c80001a27983 */ /* 0x002f220000300a00 */
[----:B------:R-:W-:-:S03]  /*7ecd0*/  ISETP.LT.AND P2, PT, R123, R137, !P0 ;  /* 0x000000897b00720c */ /* 0x000fc60004741270 */
[----:B------:R-:W4:Y:S01]  /*7ece0*/  LDL.LU R10, [R1+0xd98] ;  /* 0x000d9800010a7983 */ /* 0x000f220000300800 */
[----:B------:R-:W1:Y:S03]  /*7ecf0*/  LDC R137, c[0x0][0x22c] ;  /* 0x00008b00ff897b82 */ /* 0x000e660000000800 */
[----:B------:R-:W4:Y:S04]  /*7ed00*/  LDL.LU.64 R56, [R1+0x9c0] ;  /* 0x0009c00001387983 */ /* 0x000f280000300a00 */
[----:B------:R-:W4:Y:S04]  /*7ed10*/  LDL.LU R9, [R1+0xdac] ;  /* 0x000dac0001097983 */ /* 0x000f280000300800 */
[----:B------:R-:W4:Y:S01]  /*7ed20*/  LDL.LU R123, [R1+0x2600] ;  /* 0x00260000017b7983 */ /* 0x000f220000300800 */
[----:B--2---:R-:W-:-:S03]  /*7ed30*/  ISETP.LT.AND P5, PT, R8, R11, !P0 ;  /* 0x0000000b0800720c */ /* 0x004fc600047a1270 */
[----:B------:R-:W2:Y:S04]  /*7ed40*/  LDL.LU R11, [R1+0x25fc] ;  /* 0x0025fc00010b7983 */ /* 0x000ea80000300800 */
[----:B------:R1:W-:Y:S01]  /*7ed50*/  @P4 STG.E desc[UR60][R166.64], R122 ;  /* 0x0000007aa6004986 */ /* 0x0003e2000c10193c */
[----:B---3--:R-:W-:Y:S02]  /*7ed60*/  ISETP.LT.AND P4, PT, R124, R136, !P0 ;  /* 0x000000887c00720c */ /* 0x008fe40004781270 */
[----:B------:R-:W3:Y:S01]  /*7ed70*/  LDC R124, c[0x0][0x22c] ;  /* 0x00008b00ff7c7b82 */ /* 0x000ee20000000800 */
[----:B------:R-:W3:Y:S04]  /*7ed80*/  LDL.LU.64 R140, [R1+0x9b8] ;  /* 0x0009b800018c7983 */ /* 0x000ee80000300a00 */
[----:B------:R-:W3:Y:S04]  /*7ed90*/  LDL.LU R161, [R1+0xd9c] ;  /* 0x000d9c0001a17983 */ /* 0x000ee80000300800 */
[----:B-1----:R-:W3:Y:S01]  /*7eda0*/  LDL.LU.64 R166, [R1+0x9b0] ;  /* 0x0009b00001a67983 */ /* 0x002ee20000300a00 */
[----:B------:R-:W1:Y:S03]  /*7edb0*/  LDC R122, c[0x0][0x22c] ;  /* 0x00008b00ff7a7b82 */ /* 0x000e660000000800 */
[----:B------:R-:W3:Y:S04]  /*7edc0*/  LDL.LU R8, [R1+0xd80] ;  /* 0x000d800001087983 */ /* 0x000ee80000300800 */
[----:B------:R-:W3:Y:S04]  /*7edd0*/  LDL.LU.64 R158, [R1+0x9a8] ;  /* 0x0009a800019e7983 */ /* 0x000ee80000300a00 */
[----:B------:R-:W3:Y:S04]  /*7ede0*/  LDL.LU R146, [R1+0xd70] ;  /* 0x000d700001927983 */ /* 0x000ee80000300800 */
[----:B------:R-:W3:Y:S04]  /*7edf0*/  LDL.LU R136, [R1+0x25f8] ;  /* 0x0025f80001887983 */ /* 0x000ee80000300800 */
[----:B------:R-:W3:Y:S04]  /*7ee00*/  LDL.LU.64 R156, [R1+0x9a0] ;  /* 0x0009a000019c7983 */ /* 0x000ee80000300a00 */
[----:B------:R4:W-:Y:S02]  /*7ee10*/  @P3 STG.E desc[UR60][R144.64], R165 ;  /* 0x000000a590003986 */ /* 0x0009e4000c10193c */
[----:B----4-:R-:W-:-:S02]  /*7ee20*/  ISETP.LT.AND P3, PT, R123, R125, !P0 ;  /* 0x0000007d7b00720c */ /* 0x010fc40004761270 */
[----:B------:R-:W4:Y:S01]  /*7ee30*/  LDL.LU R147, [R1+0xd84] ;  /* 0x000d840001937983 */ /* 0x000f220000300800 */
[----:B------:R-:W-:Y:S01]  /*7ee40*/  ISETP.LT.AND P6, PT, R130, R252, !P0 ;  /* 0x000000fc8200720c */ /* 0x000fe200047c1270 */
[----:B------:R-:W4:Y:S02]  /*7ee50*/  LDC R123, c[0x0][0x22c] ;  /* 0x00008b00ff7b7b82 */ /* 0x000f240000000800 */
[----:B------:R1:W-:Y:S04]  /*7ee60*/  @P2 STG.E desc[UR60][R154.64], R131 ;  /* 0x000000839a002986 */ /* 0x0003e8000c10193c */
[----:B------:R-:W4:Y:S02]  /*7ee70*/  LDL.LU.64 R164, [R1+0x998] ;  /* 0x0009980001a47983 */ /* 0x000f240000300a00 */
[----:B------:R-:W4:Y:S02]  /*7ee80*/  LDC R252, c[0x0][0x22c] ;  /* 0x00008b00fffc7b82 */ /* 0x000f240000000800 */
[----:B------:R-:W4:Y:S04]  /*7ee90*/  LDL.LU R125, [R1+0xd74] ;  /* 0x000d7400017d7983 */ /* 0x000f280000300800 */
[----:B------:R-:W-:Y:S04]  /*7eea0*/  @P4 STG.E desc[UR60][R162.64], R10 ;  /* 0x0000000aa2004986 */ /* 0x000fe8000c10193c */
[----:B------:R1:W-:Y:S01]  /*7eeb0*/  @P5 STG.E desc[UR60][R56.64], R9 ;  /* 0x0000000938005986 */ /* 0x0003e2000c10193c */
[----:B--2---:R-:W-:-:S03]  /*7eec0*/  ISETP.LT.AND P2, PT, R11, R0, !P0 ;  /* 0x000000000b00720c */ /* 0x004fc60004741270 */
[----:B------:R-:W2:Y:S01]  /*7eed0*/  LDL.LU R11, [R1+0x25f4] ;  /* 0x0025f400010b7983 */ /* 0x000ea20000300800 */
[----:B------:R-:W4:Y:S03]  /*7eee0*/  LDC R0, c[0x0][0x22c] ;  /* 0x00008b00ff007b82 */ /* 0x000f260000000800 */
[----:B-1----:R-:W4:Y:S04]  /*7eef0*/  LDL.LU.64 R154, [R1+0x990] ;  /* 0x00099000019a7983 */ /* 0x002f280000300a00 */
[----:B------:R-:W4:Y:S04]  /*7ef00*/  LDL.LU R131, [R1+0xd88] ;  /* 0x000d880001837983 */ /* 0x000f280000300800 */
[----:B------:R-:W4:Y:S04]  /*7ef10*/  LDL.LU R57, [R1+0x25f0] ;  /* 0x0025f00001397983 */ /* 0x000f280000300800 */
[----:B------:R-:W4:Y:S04]  /*7ef20*/  LDL.LU R9, [R1+0x25ec] ;  /* 0x0025ec0001097983 */ /* 0x000f280000300800 */
[----:B------:R-:W4:Y:S04]  /*7ef30*/  LDL.LU R56, [R1+0x25e8] ;  /* 0x0025e80001387983 */ /* 0x000f280000300800 */
[----:B------:R-:W4:Y:S04]  /*7ef40*/  LDL.LU.64 R144, [R1+0x978] ;  /* 0x0009780001907983 */ /* 0x000f280000300a00 */
[----:B------:R-:W4:Y:S01]  /*7ef50*/  LDL.LU R10, [R1+0xd78] ;  /* 0x000d7800010a7983 */ /* 0x000f220000300800 */
[----:B---3--:R-:W-:-:S03]  /*7ef60*/  ISETP.LT.AND P4, PT, R136, R138, !P0 ;  /* 0x0000008a8800720c */ /* 0x008fc60004781270 */
[----:B------:R-:W3:Y:S04]  /*7ef70*/  LDL.LU.64 R162, [R1+0x970] ;  /* 0x0009700001a27983 */ /* 0x000ee80000300a00 */
[----:B------:R-:W3:Y:S04]  /*7ef80*/  LDL.LU R130, [R1+0xd8c] ;  /* 0x000d8c0001827983 */ /* 0x000ee80000300800 */
[----:B------:R-:W-:Y:S04]  /*7ef90*/  @P6 STG.E desc[UR60][R140.64], R161 ;  /* 0x000000a18c006986 */ /* 0x000fe8000c10193c */
[----:B------:R-:W3:Y:S04]  /*7efa0*/  LDL.LU R136, [R1+0x25e4] ;  /* 0x0025e40001887983 */ /* 0x000ee80000300800 */
[----:B------:R1:W-:Y:S04]  /*7efb0*/  @P3 STG.E desc[UR60][R166.64], R8 ;  /* 0x00000008a6003986 */ /* 0x0003e8000c10193c */
[----:B------:R-:W-:Y:S04]  /*7efc0*/  @P2 STG.E desc[UR60][R158.64], R146 ;  /* 0x000000929e002986 */ /* 0x000fe8000c10193c */
[----:B-1----:R-:W3:Y:S04]  /*7efd0*/  LDL.LU.64 R166, [R1+0x968] ;  /* 0x0009680001a67983 */ /* 0x002ee80000300a00 */
[----:B------:R-:W3:Y:S01]  /*7efe0*/  LDL.LU R8, [R1+0xd7c] ;  /* 0x000d7c0001087983 */ /* 0x000ee20000300800 */
[----:B--2---:R-:W-:-:S03]  /*7eff0*/  ISETP.LT.AND P3, PT, R11, R122, !P0 ;  /* 0x0000007a0b00720c */ /* 0x004fc60004761270 */
[----:B------:R-:W2:Y:S01]  /*7f000*/  LDL.LU R122, [R1+0x25e0] ;  /* 0x0025e000017a7983 */ /* 0x000ea20000300800 */
[----:B------:R-:W1:Y:S01]  /*7f010*/  LDC R11, c[0x0][0x22c] ;  /* 0x00008b00ff0b7b82 */ /* 0x000e620000000800 */
[----:B----4-:R-:W-:Y:S02]  /*7f020*/  ISETP.LT.AND P2, PT, R9, R137, !P0 ;  /* 0x000000890900720c */ /* 0x010fe40004741270 */
[----:B------:R-:W1:Y:S01]  /*7f030*/  LDL.LU R9, [R1+0x25dc] ;  /* 0x0025dc0001097983 */ /* 0x000e620000300800 */
[----:B------:R-:W-:-:S04]  /*7f040*/  ISETP.LT.AND P6, PT, R57, R124, !P0 ;  /* 0x0000007c3900720c */ /* 0x000fc800047c1270 */
[----:B------:R-:W4:Y:S01]  /*7f050*/  LDC R137, c[0x0][0x22c] ;  /* 0x00008b00ff897b82 */ /* 0x000f220000000800 */
[----:B------:R-:W-:Y:S01]  /*7f060*/  ISETP.LT.AND P5, PT, R56, R252, !P0 ;  /* 0x000000fc3800720c */ /* 0x000fe200047a1270 */
[----:B------:R-:W-:Y:S04]  /*7f070*/  @P4 STG.E desc[UR60][R156.64], R147 ;  /* 0x000000939c004986 */ /* 0x000fe8000c10193c */
[----:B------:R3:W-:Y:S02]  /*7f080*/  @P3 STG.E desc[UR60][R164.64], R125 ;  /* 0x0000007da4003986 */ /* 0x0007e4000c10193c */
[----:B------:R-:W4:Y:S02]  /*7f090*/  LDC R57, c[0x0][0x22c] ;  /* 0x00008b00ff397b82 */ /* 0x000f240000000800 */
[----:B------:R-:W4:Y:S04]  /*7f0a0*/  LDL.LU.64 R140, [R1+0x960] ;  /* 0x00096000018c7983 */ /* 0x000f280000300a00 */
[----:B------:R-:W-:Y:S02]  /*7f0b0*/  @P6 STG.E desc[UR60][R154.64], R131 ;  /* 0x000000839a006986 */ /* 0x000fe4000c10193c */
[----:B------:R-:W4:Y:S02]  /*7f0c0*/  LDC R124, c[0x0][0x22c] ;  /* 0x00008b00ff7c7b82 */ /* 0x000f240000000800 */
[----:B---3--:R-:W4:Y:S01]  /*7f0d0*/  LDL.LU R165, [R1+0xd60] ;  /* 0x000d600001a57983 */ /* 0x008f220000300800 */
[----:B------:R-:W-:-:S03]  /*7f0e0*/  ISETP.LT.AND P4, PT, R136, R0, !P0 ;  /* 0x000000008800720c */ /* 0x000fc60004781270 */
[----:B------:R3:W-:Y:S02]  /*7f0f0*/  @P2 STG.E desc[UR60][R144.64], R10 ;  /* 0x0000000a90002986 */ /* 0x0007e4000c10193c */
[----:B------:R-:W4:Y:S02]  /*7f100*/  LDC R56, c[0x0][0x22c] ;  /* 0x00008b00ff387b82 */ /* 0x000f240000000800 */
[----:B------:R1:W-:Y:S06]  /*7f110*/  @P5 STG.E desc[UR60][R162.64], R130 ;  /* 0x00000082a2005986 */ /* 0x0003ec000c10193c */
[----:B------:R-:W4:Y:S08]  /*7f120*/  LDC R252, c[0x0][0x22c] ;  /* 0x00008b00fffc7b82 */ /* 0x000f300000000800 */
[----:B------:R-:W4:Y:S01]  /*7f130*/  LDC R0, c[0x0][0x22c] ;  /* 0x00008b00ff007b82 */ /* 0x000f220000000800 */
[----:B------:R1:W-:Y:S07]  /*7f140*/  @P4 STG.E desc[UR60][R166.64], R8 ;  /* 0x00000008a6004986 */ /* 0x0003ee000c10193c */
[----:B---3--:R-:W3:Y:S08]  /*7f150*/  LDC R10, c[0x0][0x22c] ;  /* 0x00008b00ff0a7b82 */ /* 0x008ef00000000800 */
[----:B------:R-:W3:Y:S01]  /*7f160*/  LDC R136, c[0x0][0x22c] ;  /* 0x00008b00ff887b82 */ /* 0x000ee20000000800 */
[----:B--2---:R-:W-:-:S02]  /*7f170*/  ISETP.LT.AND P3, PT, R122, R123, !P0 ;  /* 0x0000007b7a00720c */ /* 0x004fc40004761270 */
[----:B------:R-:W2:Y:S04]  /*7f180*/  LDL.LU R123, [R1+0x25d8] ;  /* 0x0025d800017b7983 */ /* 0x000ea80000300800 */
[----:B------:R-:W3:Y:S04]  /*7f190*/  LDL.LU.64 R154, [R1+0x958] ;  /* 0x00095800019a7983 */ /* 0x000ee80000300a00 */
[----:B------:R-:W3:Y:S01]  /*7f1a0*/  LDL.LU R131, [R1+0xd50] ;  /* 0x000d500001837983 */ /* 0x000ee20000300800 */
[----:B-1----:R-:W-:-:S03]  /*7f1b0*/  ISETP.LT.AND P2, PT, R9, R11, !P0 ;  /* 0x0000000b0900720c */ /* 0x002fc60004741270 */
[----:B------:R-:W3:Y:S04]  /*7f1c0*/  LDL.LU R9, [R1+0x25d4] ;  /* 0x0025d40001097983 */ /* 0x000ee80000300800 */
[----:B------:R-:W3:Y:S04]  /*7f1d0*/  LDL.LU.64 R160, [R1+0x950] ;  /* 0x0009500001a07983 */ /* 0x000ee80000300a00 */
[----:B------:R-:W3:Y:S04]  /*7f1e0*/  LDL.LU R156, [R1+0xd64] ;  /* 0x000d6400019c7983 */ /* 0x000ee80000300800 */
[----:B------:R-:W3:Y:S04]  /*7f1f0*/  LDL.LU.64 R162, [R1+0x948] ;  /* 0x0009480001a27983 */ /* 0x000ee80000300a00 */
[----:B------:R-:W3:Y:S04]  /*7f200*/  LDL.LU R11, [R1+0xd54] ;  /* 0x000d5400010b7983 */ /* 0x000ee80000300800 */
[----:B------:R-:W3:Y:S04]  /*7f210*/  LDL.LU R8, [R1+0x25d0] ;  /* 0x0025d00001087983 */ /* 0x000ee80000300800 */
[----:B------:R-:W3:Y:S04]  /*7f220*/  LDL.LU R122, [R1+0x25cc] ;  /* 0x0025cc00017a7983 */ /* 0x000ee80000300800 */
[----:B------:R-:W3:Y:S04]  /*7f230*/  LDL.LU.64 R158, [R1+0x940] ;  /* 0x00094000019e7983 */ /* 0x000ee80000300a00 */
[----:B------:R-:W3:Y:S04]  /*7f240*/  LDL.LU R157, [R1+0xd68] ;  /* 0x000d6800019d7983 */ /* 0x000ee80000300800 */
[----:B------:R-:W3:Y:S04]  /*7f250*/  LDL.LU.64 R146, [R1+0x938] ;  /* 0x0009380001927983 */ /* 0x000ee80000300a00 */
[----:B------:R-:W3:Y:S04]  /*7f260*/  LDL.LU R166, [R1+0xd58] ;  /* 0x000d580001a67983 */ /* 0x000ee80000300800 */
[----:B------:R-:W3:Y:S04]  /*7f270*/  LDL.LU R130, [R1+0x25c8] ;  /* 0x0025c80001827983 */ /* 0x000ee80000300800 */
[----:B------:R-:W3:Y:S04]  /*7f280*/  LDL.LU.64 R144, [R1+0x930] ;  /* 0x0009300001907983 */ /* 0x000ee80000300a00 */
[----:B------:R-:W3:Y:S04]  /*7f290*/  LDL.LU R167, [R1+0xd6c] ;  /* 0x000d6c0001a77983 */ /* 0x000ee80000300800 */
[----:B----4-:R1:W-:Y:S02]  /*7f2a0*/  @P3 STG.E desc[UR60][R140.64], R165 ;  /* 0x000000a58c003986 */ /* 0x0103e4000c10193c */
[----:B-1----:R-:W1:Y:S08]  /*7f2b0*/  LDC R140, c[0x0][0x22c] ;  /* 0x00008b00ff8c7b82 */ /* 0x002e700000000800 */
[----:B------:R-:W4:Y:S01]  /*7f2c0*/  LDC R141, c[0x0][0x22c] ;  /* 0x00008b00ff8d7b82 */ /* 0x000f220000000800 */
[----:B--2---:R-:W-:-:S07]  /*7f2d0*/  ISETP.LT.AND P4, PT, R123, R124, !P0 ;  /* 0x0000007c7b00720c */ /* 0x004fce0004781270 */
[----:B------:R-:W2:Y:S01]  /*7f2e0*/  LDC R123, c[0x0][0x22c] ;  /* 0x00008b00ff7b7b82 */ /* 0x000ea20000000800 */
[----:B---3--:R-:W-:Y:S02]  /*7f2f0*/  ISETP.LT.AND P6, PT, R9, R57, !P0 ;  /* 0x000000390900720c */ /* 0x008fe400047c1270 */
[----:B------:R-:W3:Y:S04]  /*7f300*/  LDL.LU R9, [R1+0x25c4] ;  /* 0x0025c40001097983 */ /* 0x000ee80000300800 */
[----:B------:R-:W4:Y:S04]  /*7f310*/  LDL.LU.64 R124, [R1+0x928] ;  /* 0x00092800017c7983 */ /* 0x000f280000300a00 */
[----:B------:R-:W4:Y:S01]  /*7f320*/  LDL.LU R57, [R1+0xd5c] ;  /* 0x000d5c0001397983 */ /* 0x000f220000300800 */
[----:B------:R-:W-:-:S03]  /*7f330*/  ISETP.LT.AND P3, PT, R8, R56, !P0 ;  /* 0x000000380800720c */ /* 0x000fc60004761270 */
[----:B------:R-:W2:Y:S04]  /*7f340*/  LDL.LU R56, [R1+0x25c0] ;  /* 0x0025c00001387983 */ /* 0x000ea80000300800 */
[----:B------:R-:W4:Y:S01]  /*7f350*/  LDL.LU R8, [R1+0x25bc] ;  /* 0x0025bc0001087983 */ /* 0x000f220000300800 */
[----:B------:R-:W-:Y:S02]  /*7f360*/  ISETP.LT.AND P5, PT, R122, R252, !P0 ;  /* 0x000000fc7a00720c */ /* 0x000fe400047a1270 */
[----:B------:R-:W1:Y:S01]  /*7f370*/  LDC R252, c[0x0][0x22c] ;  /* 0x00008b00fffc7b82 */ /* 0x000e620000000800 */
[----:B------:R1:W-:Y:S04]  /*7f380*/  @P2 STG.E desc[UR60][R154.64], R131 ;  /* 0x000000839a002986 */ /* 0x0003e8000c10193c */
[----:B------:R-:W4:Y:S04]  /*7f390*/  LDL.LU R122, [R1+0x25b8] ;  /* 0x0025b800017a7983 */ /* 0x000f280000300800 */
[----:B------:R-:W4:Y:S04]  /*7f3a0*/  LDL.LU.64 R164, [R1+0x920] ;  /* 0x0009200001a47983 */ /* 0x000f280000300a00 */
[----:B------:R-:W-:Y:S01]  /*7f3b0*/  @P4 STG.E desc[UR60][R160.64], R156 ;  /* 0x0000009ca0004986 */ /* 0x000fe2000c10193c */
[----:B------:R-:W-:-:S03]  /*7f3c0*/  ISETP.LT.AND P2, PT, R130, R0, !P0 ;  /* 0x000000008200720c */ /* 0x000fc60004741270 */
[----:B------:R-:W4:Y:S01]  /*7f3d0*/  LDL.LU R130, [R1+0xd40] ;  /* 0x000d400001827983 */ /* 0x000f220000300800 */
[----:B------:R-:W4:Y:S03]  /*7f3e0*/  LDC R0, c[0x0][0x22c] ;  /* 0x00008b00ff007b82 */ /* 0x000f260000000800 */
[----:B-1----:R-:W4:Y:S04]  /*7f3f0*/  LDL.LU.64 R154, [R1+0x918] ;  /* 0x00091800019a7983 */ /* 0x002f280000300a00 */
[----:B------:R-:W4:Y:S04]  /*7f400*/  LDL.LU R131, [R1+0xd30] ;  /* 0x000d300001837983 */ /* 0x000f280000300800 */
[----:B------:R1:W-:Y:S04]  /*7f410*/  @P6 STG.E desc[UR60][R162.64], R11 ;  /* 0x0000000ba2006986 */ /* 0x0003e8000c10193c */
[----:B------:R-:W-:Y:S01]  /*7f420*/  @P3 STG.E desc[UR60][R158.64], R157 ;  /* 0x0000009d9e003986 */ /* 0x000fe2000c10193c */
[----:B---3--:R-:W-:-:S03]  /*7f430*/  ISETP.LT.AND P4, PT, R9, R10, !P0 ;  /* 0x0000000a0900720c */ /* 0x008fc60004781270 */
[----:B------:R-:W3:Y:S01]  /*7f440*/  LDL.LU R9, [R1+0x25b4] ;  /* 0x0025b40001097983 */ /* 0x000ee20000300800 */
[----:B------:R-:W3:Y:S03]  /*7f450*/  LDC R10, c[0x0][0x22c] ;  /* 0x00008b00ff0a7b82 */ /* 0x000ee60000000800 */
[----:B-1----:R-:W3:Y:S04]  /*7f460*/  LDL.LU.64 R162, [R1+0x910] ;  /* 0x0009100001a27983 */ /* 0x002ee80000300a00 */
[----:B------:R-:W3:Y:S01]  /*7f470*/  LDL.LU R11, [R1+0xd44] ;  /* 0x000d4400010b7983 */ /* 0x000ee20000300800 */
[----:B--2---:R-:W-:-:S03]  /*7f480*/  ISETP.LT.AND P3, PT, R56, R137, !P0 ;  /* 0x000000893800720c */ /* 0x004fc60004761270 */
[----:B------:R-:W2:Y:S01]  /*7f490*/  LDL.LU R56, [R1+0x25b0] ;  /* 0x0025b00001387983 */ /* 0x000ea20000300800 */
[----:B------:R-:W1:Y:S01]  /*7f4a0*/  LDC R137, c[0x0][0x22c] ;  /* 0x00008b00ff897b82 */ /* 0x000e620000000800 */
[----:B----4-:R-:W-:Y:S02]  /*7f4b0*/  ISETP.LT.AND P6, PT, R8, R123, !P0 ;  /* 0x0000007b0800720c */ /* 0x010fe400047c1270 */
[----:B------:R-:W4:Y:S04]  /*7f4c0*/  LDL.LU R8, [R1+0x25ac] ;  /* 0x0025ac0001087983 */ /* 0x000f280000300800 */
[----:B------:R1:W-:Y:S01]  /*7f4d0*/  @P5 STG.E desc[UR60][R146.64], R166 ;  /* 0x000000a692005986 */ /* 0x0003e2000c10193c */
[----:B------:R-:W4:Y:S03]  /*7f4e0*/  LDC R123, c[0x0][0x22c] ;  /* 0x00008b00ff7b7b82 */ /* 0x000f260000000800 */
[----:B------:R-:W4:Y:S04]  /*7f4f0*/  LDL.LU.64 R142, [R1+0x8f8] ;  /* 0x0008f800018e7983 */ /* 0x000f280000300a00 */
[----:B------:R-:W-:Y:S04]  /*7f500*/  @P2 STG.E desc[UR60][R144.64], R167 ;  /* 0x000000a790002986 */ /* 0x000fe8000c10193c */
[----:B-1----:R-:W4:Y:S01]  /*7f510*/  LDL.LU R146, [R1+0xd34] ;  /* 0x000d340001927983 */ /* 0x002f220000300800 */
[----:B------:R-:W-:-:S02]  /*7f520*/  ISETP.LT.AND P2, PT, R122, R136, !P0 ;  /* 0x000000887a00720c */ /* 0x000fc40004741270 */
[----:B------:R-:W1:Y:S01]  /*7f530*/  LDC R122, c[0x0][0x22c] ;  /* 0x00008b00ff7a7b82 */ /* 0x000e620000000800 */
[----:B------:R1:W-:Y:S04]  /*7f540*/  @P4 STG.E desc[UR60][R124.64], R57 ;  /* 0x000000397c004986 */ /* 0x0003e8000c10193c */
[----:B------:R-:W4:Y:S04]  /*7f550*/  LDL.LU.64 R160, [R1+0x8f0] ;  /* 0x0008f00001a07983 */ /* 0x000f280000300a00 */
[----:B-1----:R-:W4:Y:S04]  /*7f560*/  LDL.LU R57, [R1+0xd48] ;  /* 0x000d480001397983 */ /* 0x002f280000300800 */
[----:B------:R-:W4:Y:S04]  /*7f570*/  LDL.LU.64 R124, [R1+0x8e8] ;  /* 0x0008e800017c7983 */ /* 0x000f280000300a00 */
[----:B------:R1:W-:Y:S04]  /*7f580*/  @P3 STG.E desc[UR60][R164.64], R130 ;  /* 0x00000082a4003986 */ /* 0x0003e8000c10193c */
[----:B------:R4:W-:Y:S01]  /*7f590*/  @P6 STG.E desc[UR60][R154.64], R131 ;  /* 0x000000839a006986 */ /* 0x0009e2000c10193c */
[----:B---3--:R-:W-:-:S03]  /*7f5a0*/  ISETP.LT.AND P5, PT, R9, R252, !P0 ;  /* 0x000000fc0900720c */ /* 0x008fc600047a1270 */
[----:B------:R-:W3:Y:S01]  /*7f5b0*/  LDL.LU R9, [R1+0xd38] ;  /* 0x000d380001097983 */ /* 0x000ee20000300800 */
[----:B------:R-:W3:Y:S03]  /*7f5c0*/  LDC R252, c[0x0][0x22c] ;  /* 0x00008b00fffc7b82 */ /* 0x000ee60000000800 */
[----:B------:R-:W3:Y:S04]  /*7f5d0*/  LDL.LU R136, [R1+0x25a8] ;  /* 0x0025a80001887983 */ /* 0x000ee80000300800 */
[----:B-1----:R-:W3:Y:S01]  /*7f5e0*/  LDL.LU R130, [R1+0x25a4] ;  /* 0x0025a40001827983 */ /* 0x002ee20000300800 */
[----:B--2---:R-:W-:Y:S02]  /*7f5f0*/  ISETP.LT.AND P4, PT, R56, R0, !P0 ;  /* 0x000000003800720c */ /* 0x004fe40004781270 */
[----:B----4-:R-:W-:Y:S01]  /*7f600*/  ISETP.LT.AND P3, PT, R8, R10, !P0 ;  /* 0x0000000a0800720c */ /* 0x010fe20004761270 */
[----:B------:R1:W-:Y:S01]  /*7f610*/  @P2 STG.E desc[UR60][R162.64], R11 ;  /* 0x0000000ba2002986 */ /* 0x0003e2000c10193c */
[----:B------:R-:W2:Y:S03]  /*7f620*/  LDC R0, c[0x0][0x22c] ;  /* 0x00008b00ff007b82 */ /* 0x000ea60000000800 */
[----:B------:R-:W4:Y:S04]  /*7f630*/  LDL.LU R10, [R1+0x25a0] ;  /* 0x0025a000010a7983 */ /* 0x000f280000300800 */
[----:B------:R-:W2:Y:S04]  /*7f640*/  LDL.LU.64 R154, [R1+0x8e0] ;  /* 0x0008e000019a7983 */ /* 0x000ea80000300a00 */
[----:B------:R-:W2:Y:S04]  /*7f650*/  LDL.LU R8, [R1+0xd4c] ;  /* 0x000d4c0001087983 */ /* 0x000ea80000300800 */
[----:B------:R-:W2:Y:S04]  /*7f660*/  LDL.LU R56, [R1+0x259c] ;  /* 0x00259c0001387983 */ /* 0x000ea80000300800 */
[----:B------:R-:W2:Y:S04]  /*7f670*/  LDL.LU R138, [R1+0x2598] ;  /* 0x00259800018a7983 */ /* 0x000ea80000300800 */
[----:B------:R-:W2:Y:S04]  /*7f680*/  LDL.LU.64 R158, [R1+0x8d8] ;  /* 0x0008d800019e7983 */ /* 0x000ea80000300a00 */
[----:B-1----:R-:W2:Y:S04]  /*7f690*/  LDL.LU R11, [R1+0xd3c] ;  /* 0x000d3c00010b7983 */ /* 0x002ea80000300800 */
[----:B------:R-:W2:Y:S04]  /*7f6a0*/  LDL.LU.64 R156, [R1+0x8d0] ;  /* 0x0008d000019c7983 */ /* 0x000ea80000300a00 */
[----:B------:R-:W2:Y:S04]  /*7f6b0*/  LDL.LU R147, [R1+0xd20] ;  /* 0x000d200001937983 */ /* 0x000ea80000300800 */
[----:B------:R-:W2:Y:S04]  /*7f6c0*/  LDL.LU.64 R144, [R1+0x8b8] ;  /* 0x0008b80001907983 */ /* 0x000ea80000300a00 */
[----:B------:R-:W2:Y:S04]  /*7f6d0*/  LDL.LU R164, [R1+0xd10] ;  /* 0x000d100001a47983 */ /* 0x000ea80000300800 */
[----:B------:R-:W2:Y:S04]  /*7f6e0*/  LDL.LU.64 R166, [R1+0x8b0] ;  /* 0x0008b00001a67983 */ /* 0x000ea80000300a00 */
[----:B------:R-:W2:Y:S04]  /*7f6f0*/  LDL.LU R165, [R1+0xd24] ;  /* 0x000d240001a57983 */ /* 0x000ea80000300800 */
[----:B------:R-:W2:Y:S04]  /*7f700*/  LDL.LU.64 R162, [R1+0x8a8] ;  /* 0x0008a80001a27983 */ /* 0x000ea80000300a00 */
[----:B------:R1:W-:Y:S04]  /*7f710*/  @P5 STG.E desc[UR60][R142.64], R146 ;  /* 0x000000928e005986 */ /* 0x0003e8000c10193c */
[----:B------:R-:W2:Y:S04]  /*7f720*/  LDL.LU R131, [R1+0xd14] ;  /* 0x000d140001837983 */ /* 0x000ea80000300800 */
[----:B------:R1:W-:Y:S02]  /*7f730*/  @P4 STG.E desc[UR60][R160.64], R57 ;  /* 0x00000039a0004986 */ /* 0x0003e4000c10193c */
[----:B-1----:R-:W1:Y:S02]  /*7f740*/  LDC R142, c[0x0][0x22c] ;  /* 0x00008b00ff8e7b82 */ /* 0x002e640000000800 */
[----:B------:R-:W2:Y:S01]  /*7f750*/  LDL.LU R57, [R1+0x2594] ;  /* 0x0025940001397983 */ /* 0x000ea20000300800 */
[----:B---3--:R-:W-:-:S03]  /*7f760*/  ISETP.LT.AND P2, PT, R136, R140, !P0 ;  /* 0x0000008c8800720c */ /* 0x008fc60004741270 */
[----:B------:R3:W-:Y:S02]  /*7f770*/  @P3 STG.E desc[UR60][R124.64], R9 ;  /* 0x000000097c003986 */ /* 0x0007e4000c10193c */
[----:B------:R-:W1:Y:S01]  /*7f780*/  LDC R136, c[0x0][0x22c] ;  /* 0x00008b00ff887b82 */ /* 0x000e620000000800 */
[----:B----4-:R-:W-:-:S07]  /*7f790*/  ISETP.LT.AND P6, PT, R10, R123, !P0 ;  /* 0x0000007b0a00720c */ /* 0x010fce00047c1270 */
[----:B---3--:R-:W3:Y:S01]  /*7f7a0*/  LDC R9, c[0x0][0x22c] ;  /* 0x00008b00ff097b82 */ /* 0x008ee20000000800 */
[----:B------:R-:W4:Y:S04]  /*7f7b0*/  LDL.LU R10, [R1+0x2590] ;  /* 0x00259000010a7983 */ /* 0x000f280000300800 */
[----:B------:R-:W3:Y:S04]  /*7f7c0*/  LDL.LU.64 R124, [R1+0x8a0] ;  /* 0x0008a000017c7983 */ /* 0x000ee80000300a00 */
[----:B------:R-:W3:Y:S01]  /*7f7d0*/  LDL.LU R123, [R1+0xd28] ;  /* 0x000d2800017b7983 */ /* 0x000ee20000300800 */
[----:B--2---:R-:W-:-:S03]  /*7f7e0*/  ISETP.LT.AND P3, PT, R56, R122, !P0 ;  /* 0x0000007a3800720c */ /* 0x004fc60004761270 */
[----:B------:R-:W1:Y:S04]  /*7f7f0*/  LDL.LU R56, [R1+0x258c] ;  /* 0x00258c0001387983 */ /* 0x000e680000300800 */
[----:B------:R-:W2:Y:S04]  /*7f800*/  LDL.LU R122, [R1+0x2588] ;  /* 0x00258800017a7983 */ /* 0x000ea80000300800 */
[----:B------:R4:W-:Y:S04]  /*7f810*/  @P2 STG.E desc[UR60][R154.64], R8 ;  /* 0x000000089a002986 */ /* 0x0009e8000c10193c */
[----:B----4-:R-:W3:Y:S01]  /*7f820*/  LDL.LU R8, [R1+0x2584] ;  /* 0x0025840001087983 */ /* 0x010ee20000300800 */
[----:B------:R-:W-:-:S02]  /*7f830*/  ISETP.LT.AND P4, PT, R130, R139, !P0 ;  /* 0x0000008b8200720c */ /* 0x000fc40004781270 */
[----:B------:R-:W2:Y:S01]  /*7f840*/  LDC R130, c[0x0][0x22c] ;  /* 0x00008b00ff827b82 */ /* 0x000ea20000000800 */
[----:B------:R-:W-:Y:S01]  /*7f850*/  ISETP.LT.AND P5, PT, R138, R252, !P0 ;  /* 0x000000fc8a00720c */ /* 0x000fe200047a1270 */
[----:B------:R-:W4:Y:S06]  /*7f860*/  LDL.LU.64 R154, [R1+0x898] ;  /* 0x00089800019a7983 */ /* 0x000f2c0000300a00 */
[----:B------:R-:W4:Y:S03]  /*7f870*/  LDC R252, c[0x0][0x22c] ;  /* 0x00008b00fffc7b82 */ /* 0x000f260000000800 */
[----:B------:R1:W-:Y:S04]  /*7f880*/  @P4 STG.E desc[UR60][R158.64], R11 ;  /* 0x0000000b9e004986 */ /* 0x0003e8000c10193c */
[----:B------:R-:W-:Y:S01]  /*7f890*/  @P6 STG.E desc[UR60][R156.64], R147 ;  /* 0x000000939c006986 */ /* 0x000fe2000c10193c */
[----:B------:R-:W4:Y:S03]  /*7f8a0*/  LDC R138, c[0x0][0x22c] ;  /* 0x00008b00ff8a7b82 */ /* 0x000f260000000800 */
[----:B------:R-:W-:Y:S04]  /*7f8b0*/  @P3 STG.E desc[UR60][R144.64], R164 ;  /* 0x000000a490003986 */ /* 0x000fe8000c10193c */
[----:B------:R-:W-:Y:S01]  /*7f8c0*/  @P5 STG.E desc[UR60][R166.64], R165 ;  /* 0x000000a5a6005986 */ /* 0x000fe2000c10193c */
[----:B-1----:R-:W1:Y:S01]  /*7f8d0*/  LDC R11, c[0x0][0x22c] ;  /* 0x00008b00ff0b7b82 */ /* 0x002e620000000800 */
[----:B------:R-:W-:-:S02]  /*7f8e0*/  ISETP.LT.AND P2, PT, R57, R0, !P0 ;  /* 0x000000003900720c */ /* 0x000fc40004741270 */
[----:B------:R-:W4:Y:S05]  /*7f8f0*/  LDL.LU R57, [R1+0xd18] ;  /* 0x000d180001397983 */ /* 0x000f2a0000300800 */
[----:B------:R-:W1:Y:S06]  /*7f900*/  LDC R0, c[0x0][0x22c] ;  /* 0x00008b00ff007b82 */ /* 0x000e6c0000000800 */
[----:B------:R3:W-:Y:S01]  /*7f910*/  @P2 STG.E desc[UR60][R162.64], R131 ;  /* 0x00000083a2002986 */ /* 0x0007e2000c10193c */
[----:B------:R-:W-:-:S03]  /*7f920*/  ISETP.LT.AND P4, PT, R10, R137, !P0 ;  /* 0x000000890a00720c */ /* 0x000fc60004781270 */
[----:B------:R-:W4:Y:S01]  /*7f930*/  LDL.LU R10, [R1+0x2580] ;  /* 0x00258000010a7983 */ /* 0x000f220000300800 */
[----:B------:R-:W1:Y:S01]  /*7f940*/  LDC R137, c[0x0][0x22c] ;  /* 0x00008b00ff897b82 */ /* 0x000e620000000800 */
[----:B--2---:R-:W-:Y:S02]  /*7f950*/  ISETP.LT.AND P2, PT, R122, R130, !P0 ;  /* 0x000000827a00720c */ /* 0x004fe40004741270 */
[----:B------:R-:W2:Y:S01]  /*7f960*/  LDL.LU R122, [R1+0x257c] ;  /* 0x00257c00017a7983 */ /* 0x000ea20000300800 */
[----:B---3--:R-:W-:-:S03]  /*7f970*/  ISETP.LT.AND P5, PT, R8, R9, !P0 ;  /* 0x000000090800720c */ /* 0x008fc600047a1270 */
[----:B------:R-:W1:Y:S01]  /*7f980*/  LDL.LU R9, [R1+0x2578] ;  /* 0x0025780001097983 */ /* 0x000e620000300800 */
[----:B------:R-:W-:Y:S02]  /*7f990*/  ISETP.LT.AND P3, PT, R56, R136, !P0 ;  /* 0x000000883800720c */ /* 0x000fe40004761270 */
[----:B------:R-:W3:Y:S01]  /*7f9a0*/  LDC R56, c[0x0][0x22c] ;  /* 0x00008b00ff387b82 */ /* 0x000ee20000000800 */
[----:B------:R-:W3:Y:S04]  /*7f9b0*/  LDL.LU.64 R130, [R1+0x890] ;  /* 0x0008900001827983 */ /* 0x000ee80000300a00 */
[----:B------:R-:W3:Y:S04]  /*7f9c0*/  LDL.LU R8, [R1+0xd2c] ;  /* 0x000d2c0001087983 */ /* 0x000ee80000300800 */
[----:B------:R-:W3:Y:S04]  /*7f9d0*/  LDL.LU.64 R152, [R1+0x888] ;  /* 0x0008880001987983 */ /* 0x000ee80000300a00 */
[----:B------:R-:W3:Y:S04]  /*7f9e0*/  LDL.LU R162, [R1+0xd1c] ;  /* 0x000d1c0001a27983 */ /* 0x000ee80000300800 */
[----:B------:R-:W3:Y:S04]  /*7f9f0*/  LDL.LU.64 R160, [R1+0x880] ;  /* 0x0008800001a07983 */ /* 0x000ee80000300a00 */
[----:B------:R-:W3:Y:S04]  /*7fa00*/  LDL.LU R163, [R1+0xd00] ;  /* 0x000d000001a37983 */ /* 0x000ee80000300800 */
[----:B------:R-:W3:Y:S04]  /*7fa10*/  LDL.LU.64 R158, [R1+0x868] ;  /* 0x00086800019e7983 */ /* 0x000ee80000300a00 */
[----:B------:R-:W-:Y:S04]  /*7fa20*/  @P4 STG.E desc[UR60][R124.64], R123 ;  /* 0x0000007b7c004986 */ /* 0x000fe8000c10193c */
[----:B----4-:R4:W-:Y:S01]  /*7fa30*/  @P3 STG.E desc[UR60][R154.64], R57 ;  /* 0x000000399a003986 */ /* 0x0109e2000c10193c */
[----:B------:R-:W-:-:S03]  /*7fa40*/  ISETP.LT.AND P6, PT, R10, R252, !P0 ;  /* 0x000000fc0a00720c */ /* 0x000fc600047c1270 */
[----:B------:R-:W3:Y:S01]  /*7fa50*/  LDL.LU R10, [R1+0xcf0] ;  /* 0x000cf000010a7983 */ /* 0x000ee20000300800 */
[----:B------:R-:W3:Y:S03]  /*7fa60*/  LDC R252, c[0x0][0x22c] ;  /* 0x00008b00fffc7b82 */ /* 0x000ee60000000800 */
[----:B------:R-:W3:Y:S04]  /*7fa70*/  LDL.LU.64 R156, [R1+0x860] ;  /* 0x00086000019c7983 */ /* 0x000ee80000300a00 */
[----:B------:R-:W3:Y:S04]  /*7fa80*/  LDL.LU R144, [R1+0xd04] ;  /* 0x000d040001907983 */ /* 0x000ee80000300800 */
[----:B------:R-:W3:Y:S04]  /*7fa90*/  LDL.LU.64 R166, [R1+0x858] ;  /* 0x0008580001a67983 */ /* 0x000ee80000300a00 */
[----:B----4-:R-:W4:Y:S01]  /*7faa0*/  LDL.LU R154, [R1+0xcf4] ;  /* 0x000cf400019a7983 */ /* 0x010f220000300800 */
[----:B-1----:R-:W-:-:S03]  /*7fab0*/  ISETP.LT.AND P3, PT, R9, R11, !P0 ;  /* 0x0000000b0900720c */ /* 0x002fc60004761270 */
[----:B------:R-:W4:Y:S04]  /*7fac0*/  LDL.LU R9, [R1+0x2574] ;  /* 0x0025740001097983 */ /* 0x000f280000300800 */
[----:B------:R-:W4:Y:S04]  /*7fad0*/  LDL.LU R139, [R1+0x2570] ;  /* 0x00257000018b7983 */ /* 0x000f280000300800 */
[----:B------:R-:W4:Y:S04]  /*7fae0*/  LDL.LU R136, [R1+0x256c] ;  /* 0x00256c0001887983 */ /* 0x000f280000300800 */
[----:B------:R-:W4:Y:S04]  /*7faf0*/  LDL.LU.64 R124, [R1+0x850] ;  /* 0x00085000017c7983 */ /* 0x000f280000300a00 */
[----:B------:R-:W4:Y:S01]  /*7fb00*/  LDL.LU R11, [R1+0xd08] ;  /* 0x000d0800010b7983 */ /* 0x000f220000300800 */
[----:B--2---:R-:W-:-:S02]  /*7fb10*/  ISETP.LT.AND P4, PT, R122, R0, !P0 ;  /* 0x000000007a00720c */ /* 0x004fc40004781270 */
[----:B------:R-:W1:Y:S01]  /*7fb20*/  LDC R0, c[0x0][0x22c] ;  /* 0x00008b00ff007b82 */ /* 0x000e620000000800 */
[----:B------:R-:W2:Y:S04]  /*7fb30*/  LDL.LU.64 R146, [R1+0x838] ;  /* 0x0008380001927983 */ /* 0x000ea80000300a00 */
[----:B------:R-:W2:Y:S04]  /*7fb40*/  LDL.LU R145, [R1+0xcf8] ;  /* 0x000cf80001917983 */ /* 0x000ea80000300800 */
[----:B------:R-:W2:Y:S04]  /*7fb50*/  LDL.LU.64 R164, [R1+0x830] ;  /* 0x0008300001a47983 */ /* 0x000ea80000300a00 */
[----:B------:R-:W2:Y:S04]  /*7fb60*/  LDL.LU R155, [R1+0xd0c] ;  /* 0x000d0c00019b7983 */ /* 0x000ea80000300800 */
[----:B------:R-:W2:Y:S04]  /*7fb70*/  LDL.LU.64 R122, [R1+0x828] ;  /* 0x00082800017a7983 */ /* 0x000ea80000300a00 */
[----:B------:R-:W2:Y:S04]  /*7fb80*/  LDL.LU R57, [R1+0xcfc] ;  /* 0x000cfc0001397983 */ /* 0x000ea80000300800 */
[----:B---3--:R3:W-:Y:S04]  /*7fb90*/  @P2 STG.E desc[UR60][R130.64], R8 ;  /* 0x0000000882002986 */ /* 0x0087e8000c10193c */
[----:B---3--:R-:W3:Y:S04]  /*7fba0*/  LDL.LU.64 R130, [R1+0x28b0] ;  /* 0x0028b00001827983 */ /* 0x008ee80000300a00 */
[----:B------:R-:W3:Y:S04]  /*7fbb0*/  LDL.LU R8, [R1+0x2568] ;  /* 0x0025680001087983 */ /* 0x000ee80000300800 */
[----:B------:R-:W3:Y:S04]  /*7fbc0*/  LDL.LU R140, [R1+0x2564] ;  /* 0x00256400018c7983 */ /* 0x000ee80000300800 */
[----:B------:R-:W-:Y:S04]  /*7fbd0*/  @P5 STG.E desc[UR60][R152.64], R162 ;  /* 0x000000a298005986 */ /* 0x000fe8000c10193c */
[----:B------:R1:W-:Y:S01]  /*7fbe0*/  @P6 STG.E desc[UR60][R160.64], R163 ;  /* 0x000000a3a0006986 */ /* 0x0003e2000c10193c */
[----:B----4-:R-:W-:-:S03]  /*7fbf0*/  ISETP.LT.AND P2, PT, R9, R56, !P0 ;  /* 0x000000380900720c */ /* 0x010fc60004741270 */
[----:B------:R-:W4:Y:S04]  /*7fc00*/  LDL.LU R56, [R1+0x2560] ;  /* 0x0025600001387983 */ /* 0x000f280000300800 */
[----:B-1----:R-:W4:Y:S01]  /*7fc10*/  LDL.LU.64 R162, [R1+0x820] ;  /* 0x0008200001a27983 */ /* 0x002f220000300a00 */
[----:B------:R-:W-:-:S03]  /*7fc20*/  ISETP.LT.AND P6, PT, R136, R137, !P0 ;  /* 0x000000898800720c */ /* 0x000fc600047c1270 */
[----:B------:R-:W4:Y:S01]  /*7fc30*/  LDL.LU R9, [R1+0xce0] ;  /* 0x000ce00001097983 */ /* 0x000f220000300800 */
[----:B------:R-:W1:Y:S03]  /*7fc40*/  LDC R137, c[0x0][0x22c] ;  /* 0x00008b00ff897b82 */ /* 0x000e660000000800 */
[----:B------:R-:W4:Y:S04]  /*7fc50*/  LDL.LU R136, [R1+0x255c] ;  /* 0x00255c0001887983 */ /* 0x000f280000300800 */
[----:B------:R2:W-:Y:S01]  /*7fc60*/  @P4 STG.E desc[UR60][R158.64], R10 ;  /* 0x0000000a9e004986 */ /* 0x0005e2000c10193c */
[----:B------:R-:W-:Y:S02]  /*7fc70*/  ISETP.LT.AND P4, PT, R139, R142, !P0 ;  /* 0x0000008e8b00720c */ /* 0x000fe40004781270 */
[----:B------:R-:W1:Y:S01]  /*7fc80*/  LDC R139, c[0x0][0x22c] ;  /* 0x00008b00ff8b7b82 */ /* 0x000e620000000800 */
[----:B------:R-:W-:Y:S04]  /*7fc90*/  @P3 STG.E desc[UR60][R156.64], R144 ;  /* 0x000000909c003986 */ /* 0x000fe8000c10193c */
[----:B------:R3:W-:Y:S03]  /*7fca0*/  @P2 STG.E desc[UR60][R166.64], R154 ;  /* 0x0000009aa6002986 */ /* 0x0007e6000c10193c */
[----:B--2---:R-:W2:Y:S03]  /*7fcb0*/  LDC R10, c[0x0][0x22c] ;  /* 0x00008b00ff0a7b82 */ /* 0x004ea60000000800 */
[----:B------:R3:W-:Y:S04]  /*7fcc0*/  @P4 STG.E desc[UR60][R124.64], R11 ;  /* 0x0000000b7c004986 */ /* 0x0007e8000c10193c */
[----:B------:R-:W-:Y:S01]  /*7fcd0*/  @P6 STG.E desc[UR60][R146.64], R145 ;  /* 0x0000009192006986 */ /* 0x000fe2000c10193c */
[----:B---3--:R-:W-:-:S03]  /*7fce0*/  ISETP.LT.AND P3, PT, R8, R141, !P0 ;  /* 0x0000008d0800720c */ /* 0x008fc60004761270 */
[----:B------:R-:W2:Y:S01]  /*7fcf0*/  LDL.LU R8, [R1+0x2558] ;  /* 0x0025580001087983 */ /* 0x000ea20000300800 */
[----:B------:R-:W3:Y:S01]  /*7fd00*/  LDC R141, c[0x0][0x22c] ;  /* 0x00008b00ff8d7b82 */ /* 0x000ee20000000800 */
[----:B------:R-:W-:Y:S02]  /*7fd10*/  ISETP.LT.AND P5, PT, R140, R252, !P0 ;  /* 0x000000fc8c00720c */ /* 0x000fe400047a1270 */
[----:B------:R-:W3:Y:S04]  /*7fd20*/  LDL.LU.64 R166, [R1+0x818] ;  /* 0x0008180001a67983 */ /* 0x000ee80000300a00 */
[----:B------:R-:W3:Y:S01]  /*7fd30*/  LDL.LU R154, [R1+0xcd0] ;  /* 0x000cd000019a7983 */ /* 0x000ee20000300800 */
[----:B------:R-:W1:Y:S03]  /*7fd40*/  LDC R252, c[0x0][0x22c] ;  /* 0x00008b00fffc7b82 */ /* 0x000e660000000800 */
[----:B------:R-:W3:Y:S04]  /*7fd50*/  LDL.LU.64 R124, [R1+0x810] ;  /* 0x00081000017c7983 */ /* 0x000ee80000300a00 */
[----:B------:R-:W3:Y:S01]  /*7fd60*/  LDL.LU R11, [R1+0xce4] ;  /* 0x000ce400010b7983 */ /* 0x000ee20000300800 */
[----:B------:R-:W1:Y:S03]  /*7fd70*/  LDC R140, c[0x0][0x22c] ;  /* 0x00008b00ff8c7b82 */ /* 0x000e660000000800 */
[----:B------:R-:W-:Y:S04]  /*7fd80*/  @P3 STG.E desc[UR60][R164.64], R155 ;  /* 0x0000009ba4003986 */ /* 0x000fe8000c10193c */
[----:B------:R4:W-:Y:S02]  /*7fd90*/  @P5 STG.E desc[UR60][R122.64], R57 ;  /* 0x000000397a005986 */ /* 0x0009e4000c10193c */
[----:B----4-:R-:W-:-:S02]  /*7fda0*/  ISETP.LT.AND P4, PT, R136, R138, !P0 ;  /* 0x0000008a8800720c */ /* 0x010fc40004781270 */
[----:B------:R-:W1:Y:S01]  /*7fdb0*/  LDL.LU R138, [R1+0x2554] ;  /* 0x00255400018a7983 */ /* 0x000e620000300800 */
[----:B------:R-:W-:Y:S01]  /*7fdc0*/  ISETP.LT.AND P2, PT, R56, R0, !P0 ;  /* 0x000000003800720c */ /* 0x000fe20004741270 */
[----:B------:R-:W4:Y:S02]  /*7fdd0*/  LDC R136, c[0x0][0x22c] ;  /* 0x00008b00ff887b82 */ /* 0x000f240000000800 */
[----:B------:R-:W4:Y:S04]  /*7fde0*/  LDL.LU R123, [R1+0x2550] ;  /* 0x00255000017b7983 */ /* 0x000f280000300800 */
[----:B------:R-:W4:Y:S02]  /*7fdf0*/  LDL.LU R122, [R1+0x254c] ;  /* 0x00254c00017a7983 */ /* 0x000f240000300800 */
[----:B------:R-:W4:Y:S02]  /*7fe00*/  LDC R56, c[0x0][0x22c] ;  /* 0x00008b00ff387b82 */ /* 0x000f240000000800 */
[----:B------:R-:W4:Y:S04]  /*7fe10*/  LDL.LU.64 R164, [R1+0x7f8] ;  /* 0x0007f80001a47983 */ /* 0x000f280000300a00 */
[----:B------:R2:W-:Y:S02]  /*7fe20*/  @P2 STG.E desc[UR60][R162.64], R9 ;  /* 0x00000009a2002986 */ /* 0x0005e4000c10193c */
[----:B------:R-:W4:Y:S01]  /*7fe30*/  LDC R0, c[0x0][0x22c] ;  /* 0x00008b00ff007b82 */ /* 0x000f220000000800 */
[----:B--2---:R-:W-:-:S02]  /*7fe40*/  ISETP.LT.AND P3, PT, R8, R10, !P0 ;  /* 0x0000000a0800720c */ /* 0x004fc40004761270 */
[----:B------:R-:W2:Y:S04]  /*7fe50*/  LDL.LU R8, [R1+0xcd4] ;  /* 0x000cd40001087983 */ /* 0x000ea80000300800 */
[----:B------:R-:W2:Y:S04]  /*7fe60*/  LDL.LU R10, [R1+0x2548] ;  /* 0x00254800010a7983 */ /* 0x000ea80000300800 */
[----:B------:R-:W2:Y:S04]  /*7fe70*/  LDL.LU R9, [R1+0x2544] ;  /* 0x0025440001097983 */ /* 0x000ea80000300800 */
[----:B------:R-:W2:Y:S04]  /*7fe80*/  LDL.LU.64 R160, [R1+0x7f0] ;  /* 0x0007f00001a07983 */ /* 0x000ea80000300a00 */
[----:B------:R-:W2:Y:S04]  /*7fe90*/  LDL.LU R57, [R1+0xce8] ;  /* 0x000ce80001397983 */ /* 0x000ea80000300800 */
[----:B------:R-:W2:Y:S04]  /*7fea0*/  LDL.LU.64 R158, [R1+0x7e8] ;  /* 0x0007e800019e7983 */ /* 0x000ea80000300a00 */
[----:B------:R-:W2:Y:S04]  /*7feb0*/  LDL.LU R146, [R1+0xcd8] ;  /* 0x000cd80001927983 */ /* 0x000ea80000300800 */
[----:B------:R-:W2:Y:S04]  /*7fec0*/  LDL.LU.64 R162, [R1+0x7e0] ;  /* 0x0007e00001a27983 */ /* 0x000ea80000300a00 */
[----:B------:R-:W2:Y:S04]  /*7fed0*/  LDL.LU R155, [R1+0xcec] ;  /* 0x000cec00019b7983 */ /* 0x000ea80000300800 */
[----:B------:R-:W2:Y:S04]  /*7fee0*/  LDL.LU.64 R156, [R1+0x7d8] ;  /* 0x0007d800019c7983 */ /* 0x000ea80000300a00 */
[----:B------:R-:W2:Y:S04]  /*7fef0*/  LDL.LU R147, [R1+0xcdc] ;  /* 0x000cdc0001937983 */ /* 0x000ea80000300800 */
[----:B---3--:R3:W-:Y:S04]  /*7ff00*/  @P4 STG.E desc[UR60][R166.64], R154 ;  /* 0x0000009aa6004986 */ /* 0x0087e8000c10193c */
[----:B------:R3:W-:Y:S01]  /*7ff10*/  @P3 STG.E desc[UR60][R124.64], R11 ;  /* 0x0000000b7c003986 */ /* 0x0007e2000c10193c */
[----:B-1----:R-:W-:-:S03]  /*7ff20*/  ISETP.LT.AND P2, PT, R138, R139, !P0 ;  /* 0x0000008b8a00720c */ /* 0x002fc60004741270 */
[----:B------:R-:W2:Y:S01]  /*7ff30*/  LDL.LU R139, [R1+0x2540] ;  /* 0x00254000018b7983 */ /* 0x000ea20000300800 */
[----:B------:R-:W1:Y:S01]  /*7ff40*/  LDC R138, c[0x0][0x22c] ;  /* 0x00008b00ff8a7b82 */ /* 0x000e620000000800 */
[----:B----4-:R-:W-:Y:S02]  /*7ff50*/  ISETP.LT.AND P5, PT, R123, R137, !P0 ;  /* 0x000000897b00720c */ /* 0x010fe400047a1270 */
[----:B------:R-:W4:Y:S01]  /*7ff60*/  LDL.LU R123, [R1+0x253c] ;  /* 0x00253c00017b7983 */ /* 0x000f220000300800 */
[----:B------:R-:W-:-:S03]  /*7ff70*/  ISETP.LT.AND P6, PT, R122, R252, !P0 ;  /* 0x000000fc7a00720c */ /* 0x000fc600047c1270 */
[----:B---3--:R-:W3:Y:S01]  /*7ff80*/  LDL.LU.64 R166, [R1+0x7d0] ;  /* 0x0007d00001a67983 */ /* 0x008ee20000300a00 */
[----:B------:R-:W3:Y:S03]  /*7ff90*/  LDC R137, c[0x0][0x22c] ;  /* 0x00008b00ff897b82 */ /* 0x000ee60000000800 */
[----:B------:R-:W3:Y:S04]  /*7ffa0*/  LDL.LU R122, [R1+0xcc0] ;  /* 0x000cc000017a7983 */ /* 0x000ee80000300800 */
[----:B------:R-:W1:Y:S01]  /*7ffb0*/  LDL.LU R11, [R1+0x2538] ;  /* 0x00253800010b7983 */ /* 0x000e620000300800 */
[----:B------:R-:W3:Y:S03]  /*7ffc0*/  LDC R252, c[0x0][0x22c] ;  /* 0x00008b00fffc7b82 */ /* 0x000ee60000000800 */
[----:B------:R-:W3:Y:S04]  /*7ffd0*/  LDL.LU.64 R144, [R1+0x7b8] ;  /* 0x0007b80001907983 */ /* 0x000ee80000300a00 */
[----:B------:R-:W3:Y:S04]  /*7ffe0*/  LDL.LU R154, [R1+0xcb0] ;  /* 0x000cb000019a7983 */ /* 0x000ee80000300800 */
[----:B------:R-:W3:Y:S01]  /*7fff0*/  LDL.LU.64 R124, [R1+0x7b0] ;  /* 0x0007b000017c7983 */ /* 0x000ee20000300a00 */
[----:B--2---:R-:W-:-:S03]  /*80000*/  ISETP.LT.AND P4, PT, R10, R56, !P0 ;  /* 0x000000380a00720c */ /* 0x004fc60004781270 */
[----:B------:R-:W2:Y:S04]  /*80010*/  LDL.LU R56, [R1+0xcc4] ;  /* 0x000cc40001387983 */ /* 0x000ea80000300800 */
[----:B------:R-:W2:Y:S01]  /*80020*/  LDL.LU R10, [R1+0x2534] ;  /* 0x00253400010a7983 */ /* 0x000ea20000300800 */
[----:B------:R-:W-:Y:S02]  /*80030*/  ISETP.LT.AND P3, PT, R9, R0, !P0 ;  /* 0x000000000900720c */ /* 0x000fe40004761270 */
[----:B------:R-:W2:Y:S01]  /*80040*/  LDC R0, c[0x0][0x22c] ;  /* 0x00008b00ff007b82 */ /* 0x000ea20000000800 */
[----:B------:R4:W-:Y:S04]  /*80050*/  @P2 STG.E desc[UR60][R164.64], R8 ;  /* 0x00000008a4002986 */ /* 0x0009e8000c10193c */
[----:B------:R4:W-:Y:S04]  /*80060*/  @P5 STG.E desc[UR60][R160.64], R57 ;  /* 0x00000039a0005986 */ /* 0x0009e8000c10193c */
[----:B------:R-:W2:Y:S04]  /*80070*/  LDL.LU R9, [R1+0x2530] ;  /* 0x0025300001097983 */ /* 0x000ea80000300800 */
[----:B------:R-:W-:Y:S04]  /*80080*/  @P6 STG.E desc[UR60][R158.64], R146 ;  /* 0x000000929e006986 */ /* 0x000fe8000c10193c */
[----:B----4-:R-:W4:Y:S01]  /*80090*/  LDL.LU.64 R164, [R1+0x7a8] ;  /* 0x0007a80001a47983 */ /* 0x010f220000300a00 */
[----:B------:R-:W4:Y:S03]  /*800a0*/  LDC R57, c[0x0][0x22c] ;  /* 0x00008b00ff397b82 */ /* 0x000f260000000800 */
[----:B------:R1:W-:Y:S04]  /*800b0*/  @P4 STG.E desc[UR60][R162.64], R155 ;  /* 0x0000009ba2004986 */ /* 0x0003e8000c10193c */
[----:B------:R-:W4:Y:S01]  /*800c0*/  LDL.LU R8, [R1+0xcb4] ;  /* 0x000cb40001087983 */ /* 0x000f220000300800 */
[----:B------:R-:W-:-:S03]  /*800d0*/  ISETP.LT.AND P4, PT, R123, R136, !P0 ;  /* 0x000000887b00720c */ /* 0x000fc60004781270 */
[----:B------:R-:W4:Y:S01]  /*800e0*/  LDL.LU R123, [R1+0x252c] ;  /* 0x00252c00017b7983 */ /* 0x000f220000300800 */
[----:B------:R-:W-:Y:S01]  /*800f0*/  ISETP.LT.AND P2, PT, R139, R140, !P0 ;  /* 0x0000008c8b00720c */ /* 0x000fe20004741270 */
[----:B------:R-:W4:Y:S02]  /*80100*/  LDC R136, c[0x0][0x22c] ;  /* 0x00008b00ff887b82 */ /* 0x000f240000000800 */
[----:B-1----:R-:W4:Y:S04]  /*80110*/  LDL.LU.64 R162, [R1+0x7a0] ;  /* 0x0007a00001a27983 */ /* 0x002f280000300a00 */
[----:B------:R-:W4:Y:S01]  /*80120*/  LDL.LU R155, [R1+0xcc8] ;  /* 0x000cc800019b7983 */ /* 0x000f220000300800 */
[----:B------:R-:W-:Y:S01]  /*80130*/  ISETP.LT.AND P6, PT, R11, R138, !P0 ;  /* 0x0000008a0b00720c */ /* 0x000fe200047c1270 */
[----:B------:R-:W1:Y:S02]  /*80140*/  LDC R140, c[0x0][0x22c] ;  /* 0x00008b00ff8c7b82 */ /* 0x000e640000000800 */
[----:B------:R-:W4:Y:S04]  /*80150*/  LDL.LU R11, [R1+0x2528] ;  /* 0x00252800010b7983 */ /* 0x000f280000300800 */
[----:B------:R-:W-:Y:S02]  /*80160*/  @P3 STG.E desc[UR60][R156.64], R147 ;  /* 0x000000939c003986 */ /* 0x000fe4000c10193c */
[----:B------:R-:W1:Y:S02]  /*80170*/  LDC R138, c[0x0][0x22c] ;  /* 0x00008b00ff8a7b82 */ /* 0x000e640000000800 */
[----:B---3--:R3:W-:Y:S04]  /*80180*/  @P2 STG.E desc[UR60][R166.64], R122 ;  /* 0x0000007aa6002986 */ /* 0x0087e8000c10193c */
[----:B------:R-:W-:Y:S01]  /*80190*/  @P4 STG.E desc[UR60][R144.64], R154 ;  /* 0x0000009a90004986 */ /* 0x000fe2000c10193c */
[----:B--2---:R-:W-:-:S03]  /*801a0*/  ISETP.LT.AND P3, PT, R10, R137, !P0 ;  /* 0x000000890a00720c */ /* 0x004fc60004761270 */
[----:B------:R-:W2:Y:S04]  /*801b0*/  LDL.LU R10, [R1+0x2524] ;  /* 0x00252400010a7983 */ /* 0x000ea80000300800 */
[----:B------:R-:W2:Y:S04]  /*801c0*/  LDL.LU.64 R142, [R1+0x798] ;  /* 0x00079800018e7983 */ /* 0x000ea80000300a00 */
[----:B------:R-:W2:Y:S04]  /*801d0*/  LDL.LU R161, [R1+0xcb8] ;  /* 0x000cb80001a17983 */ /* 0x000ea80000300800 */
[----:B---3--:R-:W3:Y:S04]  /*801e0*/  LDL.LU.64 R166, [R1+0x790] ;  /* 0x0007900001a67983 */ /* 0x008ee80000300a00 */
[----:B------:R-:W3:Y:S04]  /*801f0*/  LDL.LU R122, [R1+0xccc] ;  /* 0x000ccc00017a7983 */ /* 0x000ee80000300800 */
[----:B------:R1:W-:Y:S04]  /*80200*/  @P6 STG.E desc[UR60][R124.64], R56 ;  /* 0x000000387c006986 */ /* 0x0003e8000c10193c */
[----:B----4-:R4:W-:Y:S04]  /*80210*/  @P3 STG.E desc[UR60][R164.64], R8 ;  /* 0x00000008a4003986 */ /* 0x0109e8000c10193c */
[----:B-1----:R-:W3:Y:S04]  /*80220*/  LDL.LU.64 R124, [R1+0x778] ;  /* 0x00077800017c7983 */ /* 0x002ee80000300a00 */
[----:B------:R-:W3:Y:S04]  /*80230*/  LDL.LU R56, [R1+0xcbc] ;  /* 0x000cbc0001387983 */ /* 0x000ee80000300800 */
[----:B------:R-:W3:Y:S01]  /*80240*/  LDL.LU R139, [R1+0x2520] ;  /* 0x00252000018b7983 */ /* 0x000ee20000300800 */
[----:B------:R-:W-:-:S03]  /*80250*/  ISETP.LT.AND P4, PT, R11, R57, !P0 ;  /* 0x000000390b00720c */ /* 0x000fc60004781270 */
[----:B------:R-:W3:Y:S04]  /*80260*/  LDL.LU R57, [R1+0x251c] ;  /* 0x00251c0001397983 */ /* 0x000ee80000300800 */
[----:B----4-:R-:W4:Y:S01]  /*80270*/  LDL.LU R8, [R1+0x2518] ;  /* 0x0025180001087983 */ /* 0x010f220000300800 */
[----:B------:R-:W-:Y:S02]  /*80280*/  ISETP.LT.AND P5, PT, R9, R252, !P0 ;  /* 0x000000fc0900720c */ /* 0x000fe400047a1270 */
[----:B------:R-:W4:Y:S01]  /*80290*/  LDC R9, c[0x0][0x22c] ;  /* 0x00008b00ff097b82 */ /* 0x000f220000000800 */
[----:B------:R-:W-:Y:S01]  /*802a0*/  ISETP.LT.AND P2, PT, R123, R0, !P0 ;  /* 0x000000007b00720c */ /* 0x000fe20004741270 */
[----:B------:R-:W4:Y:S04]  /*802b0*/  LDL.LU.64 R158, [R1+0x770] ;  /* 0x00077000019e7983 */ /* 0x000f280000300a00 */
[----:B------:R-:W4:Y:S02]  /*802c0*/  LDL.LU R146, [R1+0xca0] ;  /* 0x000ca00001927983 */ /* 0x000f240000300800 */
[----:B------:R-:W1:Y:S02]  /*802d0*/  LDC R0, c[0x0][0x22c] ;  /* 0x00008b00ff007b82 */ /* 0x000e640000000800 */
[----:B------:R-:W4:Y:S04]  /*802e0*/  LDL.LU.64 R164, [R1+0x768] ;  /* 0x0007680001a47983 */ /* 0x000f280000300a00 */
[----:B------:R-:W4:Y:S02]  /*802f0*/  LDL.LU R11, [R1+0xc90] ;  /* 0x000c9000010b7983 */ /* 0x000f240000300800 */
[----:B------:R-:W1:Y:S02]  /*80300*/  LDC R252, c[0x0][0x22c] ;  /* 0x00008b00fffc7b82 */ /* 0x000e640000000800 */
[----:B------:R-:W1:Y:S04]  /*80310*/  LDL.LU R137, [R1+0x2514] ;  /* 0x0025140001897983 */ /* 0x000e680000300800 */
[----:B------:R3:W-:Y:S02]  /*80320*/  @P5 STG.E desc[UR60][R162.64], R155 ;  /* 0x0000009ba2005986 */ /* 0x0007e4000c10193c */
[----:B------:R-:W1:Y:S01]  /*80330*/  LDC R123, c[0x0][0x22c] ;  /* 0x00008b00ff7b7b82 */ /* 0x000e620000000800 */
[----:B--2---:R-:W-:-:S02]  /*80340*/  ISETP.LT.AND P3, PT, R10, R136, !P0 ;  /* 0x000000880a00720c */ /* 0x004fc40004761270 */
[----:B------:R-:W2:Y:S05]  /*80350*/  LDL.LU R10, [R1+0x2510] ;  /* 0x00251000010a7983 */ /* 0x000eaa0000300800 */
[----:B------:R-:W2:Y:S01]  /*80360*/  LDC R136, c[0x0][0x22c] ;  /* 0x00008b00ff887b82 */ /* 0x000ea20000000800 */
[----:B------:R-:W2:Y:S04]  /*80370*/  LDL.LU.64 R156, [R1+0x760] ;  /* 0x00076000019c7983 */ /* 0x000ea80000300a00 */
[----:B------:R-:W2:Y:S04]  /*80380*/  LDL.LU R147, [R1+0xca4] ;  /* 0x000ca40001937983 */ /* 0x000ea80000300800 */
[----:B------:R-:W2:Y:S04]  /*80390*/  LDL.LU.64 R144, [R1+0x748] ;  /* 0x0007480001907983 */ /* 0x000ea80000300a00 */
[----:B------:R-:W2:Y:S04]  /*803a0*/  LDL.LU R154, [R1+0xc94] ;  /* 0x000c9400019a7983 */ /* 0x000ea80000300800 */
[----:B------:R-:W-:Y:S04]  /*803b0*/  @P2 STG.E desc[UR60][R142.64], R161 ;  /* 0x000000a18e002986 */ /* 0x000fe8000c10193c */
[----:B---3--:R-:W3:Y:S04]  /*803c0*/  LDL.LU.64 R162, [R1+0x740] ;  /* 0x0007400001a27983 */ /* 0x008ee80000300a00 */
[----:B------:R4:W-:Y:S04]  /*803d0*/  @P4 STG.E desc[UR60][R166.64], R122 ;  /* 0x0000007aa6004986 */ /* 0x0009e8000c10193c */
[----:B------:R-:W3:Y:S04]  /*803e0*/  LDL.LU R155, [R1+0xca8] ;  /* 0x000ca800019b7983 */ /* 0x000ee80000300800 */
[----:B------:R4:W-:Y:S02]  /*803f0*/  @P3 STG.E desc[UR60][R124.64], R56 ;  /* 0x000000387c003986 */ /* 0x0009e4000c10193c */
[----:B----4-:R-:W-:-:S02]  /*80400*/  ISETP.LT.AND P4, PT, R8, R9, !P0 ;  /* 0x000000090800720c */ /* 0x010fc40004781270 */
[----:B------:R-:W4:Y:S04]  /*80410*/  LDL.LU R9, [R1+0x250c] ;  /* 0x00250c0001097983 */ /* 0x000f280000300800 */
[----:B------:R-:W4:Y:S04]  /*80420*/  LDL.LU R122, [R1+0x2508] ;  /* 0x00250800017a7983 */ /* 0x000f280000300800 */
[----:B------:R-:W4:Y:S04]  /*80430*/  LDL.LU.64 R166, [R1+0x738] ;  /* 0x0007380001a67983 */ /* 0x000f280000300a00 */
[----:B------:R-:W4:Y:S04]  /*80440*/  LDL.LU R8, [R1+0xc98] ;  /* 0x000c980001087983 */ /* 0x000f280000300800 */
[----:B------:R-:W4:Y:S01]  /*80450*/  LDL.LU R56, [R1+0x2504] ;  /* 0x0025040001387983 */ /* 0x000f220000300800 */
[----:B------:R-:W-:-:S02]  /*80460*/  ISETP.LT.AND P6, PT, R57, R138, !P0 ;  /* 0x0000008a3900720c */ /* 0x000fc400047c1270 */
[----:B------:R-:W4:Y:S01]  /*80470*/  LDC R57, c[0x0][0x22c] ;  /* 0x00008b00ff397b82 */ /* 0x000f220000000800 */
[----:B------:R-:W-:Y:S01]  /*80480*/  ISETP.LT.AND P2, PT, R139, R140, !P0 ;  /* 0x0000008c8b00720c */ /* 0x000fe20004741270 */
[----:B------:R-:W4:Y:S01]  /*80490*/  LDL.LU.64 R124, [R1+0x730] ;  /* 0x00073000017c7983 */ /* 0x000f220000300a00 */
[----:B-1----:R-:W-:-:S05]  /*804a0*/  ISETP.LT.AND P5, PT, R137, R252, !P0 ;  /* 0x000000fc8900720c */ /* 0x002fca00047a1270 */
[----:B------:R-:W1:Y:S06]  /*804b0*/  LDC R138, c[0x0][0x22c] ;  /* 0x00008b00ff8a7b82 */ /* 0x000e6c0000000800 */
[----:B------:R-:W-:Y:S01]  /*804c0*/  @P2 STG.E desc[UR60][R158.64], R146 ;  /* 0x000000929e002986 */ /* 0x000fe2000c10193c */
[----:B--2---:R-:W-:Y:S01]  /*804d0*/  ISETP.LT.AND P3, PT, R10, R0, !P0 ;  /* 0x000000000a00720c */ /* 0x004fe20004761270 */
[----:B------:R-:W2:Y:S02]  /*804e0*/  LDC R252, c[0x0][0x22c] ;  /* 0x00008b00fffc7b82 */ /* 0x000ea40000000800 */
[----:B------:R-:W2:Y:S04]  /*804f0*/  LDL.LU R10, [R1+0xcac] ;  /* 0x000cac00010a7983 */ /* 0x000ea80000300800 */
[----:B------:R3:W-:Y:S02]  /*80500*/  @P6 STG.E desc[UR60][R164.64], R11 ;  /* 0x0000000ba4006986 */ /* 0x0007e4000c10193c */
[----:B------:R-:W2:Y:S08]  /*80510*/  LDC R0, c[0x0][0x22c] ;  /* 0x00008b00ff007b82 */ /* 0x000eb00000000800 */
[----:B------:R-:W2:Y:S01]  /*80520*/  LDC R139, c[0x0][0x22c] ;  /* 0x00008b00ff8b7b82 */ /* 0x000ea20000000800 */
[----:B---3--:R-:W3:Y:S04]  /*80530*/  LDL.LU.64 R164, [R1+0x728] ;  /* 0x0007280001a47983 */ /* 0x008ee80000300a00 */
[----:B------:R-:W3:Y:S03]  /*80540*/  LDL.LU R11, [R1+0xc9c] ;  /* 0x000c9c00010b7983 */ /* 0x000ee60000300800 */
[----:B------:R-:W3:Y:S01]  /*80550*/  LDC R140, c[0x0][0x22c] ;  /* 0x00008b00ff8c7b82 */ /* 0x000ee20000000800 */
[----:B------:R-:W1:Y:S04]  /*80560*/  LDL.LU R137, [R1+0x2500] ;  /* 0x0025000001897983 */ /* 0x000e680000300800 */
[----:B------:R-:W-:Y:S04]  /*80570*/  @P4 STG.E desc[UR60][R156.64], R147 ;  /* 0x000000939c004986 */ /* 0x000fe8000c10193c */
[----:B------:R4:W-:Y:S04]  /*80580*/  @P5 STG.E desc[UR60][R144.64], R154 ;  /* 0x0000009a90005986 */ /* 0x0009e8000c10193c */
[----:B------:R4:W-:Y:S02]  /*80590*/  @P3 STG.E desc[UR60][R162.64], R155 ;  /* 0x0000009ba2003986 */ /* 0x0009e4000c10193c */
[----:B----4-:R-:W-:-:S02]  /*805a0*/  ISETP.LT.AND P2, PT, R9, R123, !P0 ;  /* 0x0000007b0900720c */ /* 0x010fc40004741270 */
[----:B------:R-:W4:Y:S01]  /*805b0*/  LDL.LU R123, [R1+0x24fc] ;  /* 0x0024fc00017b7983 */ /* 0x000f220000300800 */
[----:B------:R-:W4:Y:S01]  /*805c0*/  LDC R9, c[0x0][0x22c] ;  /* 0x00008b00ff097b82 */ /* 0x000f220000000800 */
[----:B------:R-:W-:-:S07]  /*805d0*/  ISETP.LT.AND P4, PT, R122, R136, !P0 ;  /* 0x000000887a00720c */ /* 0x000fce0004781270 */
[----:B------:R-:W4:Y:S01]  /*805e0*/  LDC R136, c[0x0][0x22c] ;  /* 0x00008b00ff887b82 */ /* 0x000f220000000800 */
[----:B------:R-:W-:Y:S02]  /*805f0*/  ISETP.LT.AND P6, PT, R56, R57, !P0 ;  /* 0x000000393800720c */ /* 0x000fe400047c1270 */
[----:B------:R-:W4:Y:S04]  /*80600*/  LDL.LU R56, [R1+0x24f8] ;  /* 0x0024f80001387983 */ /* 0x000f280000300800 */
[----:B------:R-:W4:Y:S04]  /*80610*/  LDL.LU.64 R160, [R1+0x720] ;  /* 0x0007200001a07983 */ /* 0x000f280000300a00 */
[----:B------:R-:W4:Y:S04]  /*80620*/  LDL.LU R122, [R1+0xc80] ;  /* 0x000c8000017a7983 */ /* 0x000f280000300800 */
[----:B------:R-:W4:Y:S04]  /*80630*/  LDL.LU.64 R158, [R1+0x708] ;  /* 0x00070800019e7983 */ /* 0x000f280000300a00 */
[----:B------:R-:W4:Y:S04]  /*80640*/  LDL.LU R154, [R1+0xc70] ;  /* 0x000c7000019a7983 */ /* 0x000f280000300800 */
[----:B------:R-:W4:Y:S04]  /*80650*/  LDL.LU.64 R162, [R1+0x700] ;  /* 0x0007000001a27983 */ /* 0x000f280000300a00 */
[----:B------:R-:W4:Y:S04]  /*80660*/  LDL.LU R57, [R1+0xc84] ;  /* 0x000c840001397983 */ /* 0x000f280000300800 */
[----:B------:R2:W-:Y:S04]  /*80670*/  @P2 STG.E desc[UR60][R166.64], R8 ;  /* 0x00000008a6002986 */ /* 0x0005e8000c10193c */
[----:B--2---:R-:W2:Y:S04]  /*80680*/  LDL.LU R8, [R1+0x24f4] ;  /* 0x0024f40001087983 */ /* 0x004ea80000300800 */
[----:B------:R-:W2:Y:S01]  /*80690*/  LDL.LU.64 R156, [R1+0x6f8] ;  /* 0x0006f800019c7983 */ /* 0x000ea20000300a00 */
[----:B-1----:R-:W-:-:S03]  /*806a0*/  ISETP.LT.AND P3, PT, R137, R138, !P0 ;  /* 0x0000008a8900720c */ /* 0x002fc60004761270 */
[----:B------:R-:W2:Y:S04]  /*806b0*/  LDL.LU R147, [R1+0xc74] ;  /* 0x000c740001937983 */ /* 0x000ea80000300800 */
[----:B------:R1:W-:Y:S04]  /*806c0*/  @P4 STG.E desc[UR60][R124.64], R10 ;  /* 0x0000000a7c004986 */ /* 0x0003e8000c10193c */
[----:B-1----:R-:W2:Y:S04]  /*806d0*/  LDL.LU R125, [R1+0x24f0] ;  /* 0x0024f000017d7983 */ /* 0x002ea80000300800 */
[----:B------:R-:W2:Y:S04]  /*806e0*/  LDL.LU.64 R166, [R1+0x6f0] ;  /* 0x0006f00001a67983 */ /* 0x000ea80000300a00 */
[----:B------:R-:W2:Y:S04]  /*806f0*/  LDL.LU R124, [R1+0xc88] ;  /* 0x000c8800017c7983 */ /* 0x000ea80000300800 */
[----:B------:R-:W2:Y:S04]  /*80700*/  LDL.LU R137, [R1+0x24ec] ;  /* 0x0024ec0001897983 */ /* 0x000ea80000300800 */
[----:B---3--:R1:W-:Y:S01]  /*80710*/  @P6 STG.E desc[UR60][R164.64], R11 ;  /* 0x0000000ba4006986 */ /* 0x0083e2000c10193c */
[----:B----4-:R-:W-:-:S02]  /*80720*/  ISETP.LT.AND P5, PT, R123, R252, !P0 ;  /* 0x000000fc7b00720c */ /* 0x010fc400047a1270 */
[----:B------:R-:W3:Y:S01]  /*80730*/  LDC R252, c[0x0][0x22c] ;  /* 0x00008b00fffc7b82 */ /* 0x000ee20000000800 */
[----:B------:R-:W-:Y:S02]  /*80740*/  ISETP.LT.AND P2, PT, R56, R0, !P0 ;  /* 0x000000003800720c */ /* 0x000fe40004741270 */
[----:B------:R-:W4:Y:S05]  /*80750*/  LDL.LU R56, [R1+0x24e8] ;  /* 0x0024e80001387983 */ /* 0x000f2a0000300800 */
[----:B------:R-:W3:Y:S01]  /*80760*/  LDC R0, c[0x0][0x22c] ;  /* 0x00008b00ff007b82 */ /* 0x000ee20000000800 */
[----:B------:R-:W3:Y:S04]  /*80770*/  LDL.LU.64 R144, [R1+0x6e8] ;  /* 0x0006e80001907983 */ /* 0x000ee80000300a00 */
[----:B------:R-:W3:Y:S04]  /*80780*/  LDL.LU R123, [R1+0xc78] ;  /* 0x000c7800017b7983 */ /* 0x000ee80000300800 */
[----:B-1----:R-:W3:Y:S04]  /*80790*/  LDL.LU.64 R164, [R1+0x6e0] ;  /* 0x0006e00001a47983 */ /* 0x002ee80000300a00 */
[----:B------:R-:W3:Y:S01]  /*807a0*/  LDL.LU R155, [R1+0xc8c] ;  /* 0x000c8c00019b7983 */ /* 0x000ee20000300800 */
[----:B--2---:R-:W-:-:S03]  /*807b0*/  ISETP.LT.AND P4, PT, R8, R9, !P0 ;  /* 0x000000090800720c */ /* 0x004fc60004781270 */
[----:B------:R-:W2:Y:S04]  /*807c0*/  LDL.LU R8, [R1+0x24e4] ;  /* 0x0024e40001087983 */ /* 0x000ea80000300800 */
[----:B------:R-:W3:Y:S04]  /*807d0*/  LDL.LU.64 R10, [R1+0x6c8] ;  /* 0x0006c800010a7983 */ /* 0x000ee80000300a00 */
[----:B------:R-:W3:Y:S04]  /*807e0*/  LDL.LU R9, [R1+0xc7c] ;  /* 0x000c7c0001097983 */ /* 0x000ee80000300800 */
[----:B------:R1:W-:Y:S04]  /*807f0*/  @P3 STG.E desc[UR60][R160.64], R122 ;  /* 0x0000007aa0003986 */ /* 0x0003e8000c10193c */
[----:B------:R-:W3:Y:S04]  /*80800*/  LDL.LU R138, [R1+0x24e0] ;  /* 0x0024e000018a7983 */ /* 0x000ee80000300800 */
[----:B------:R-:W-:Y:S01]  /*80810*/  @P5 STG.E desc[UR60][R158.64], R154 ;  /* 0x0000009a9e005986 */ /* 0x000fe2000c10193c */
[----:B------:R-:W-:-:S03]  /*80820*/  ISETP.LT.AND P3, PT, R125, R141, !P0 ;  /* 0x0000008d7d00720c */ /* 0x000fc60004761270 */
[----:B------:R1:W-:Y:S02]  /*80830*/  @P2 STG.E desc[UR60][R162.64], R57 ;  /* 0x00000039a2002986 */ /* 0x0003e4000c10193c */
[----:B-1----:R-:W1:Y:S02]  /*80840*/  LDC R122, c[0x0][0x22c] ;  /* 0x00008b00ff7a7b82 */ /* 0x002e640000000800 */
[----:B------:R-:W3:Y:S06]  /*80850*/  LDL.LU R125, [R1+0x24dc] ;  /* 0x0024dc00017d7983 */ /* 0x000eec0000300800 */
[----:B------:R-:W1:Y:S01]  /*80860*/  LDC R141, c[0x0][0x22c] ;  /* 0x00008b00ff8d7b82 */ /* 0x000e620000000800 */
[----:B------:R-:W3:Y:S04]  /*80870*/  LDL.LU.64 R162, [R1+0x6c0] ;  /* 0x0006c00001a27983 */ /* 0x000ee80000300a00 */
[----:B------:R-:W3:Y:S03]  /*80880*/  LDL.LU R154, [R1+0xc60] ;  /* 0x000c6000019a7983 */ /* 0x000ee60000300800 */
[----:B------:R-:W1:Y:S01]  /*80890*/  LDC R57, c[0x0][0x22c] ;  /* 0x00008b00ff397b82 */ /* 0x000e620000000800 */
[----:B------:R-:W-:Y:S01]  /*808a0*/  @P4 STG.E desc[UR60][R156.64], R147 ;  /* 0x000000939c004986 */ /* 0x000fe2000c10193c */
[----:B----4-:R-:W-:-:S03]  /*808b0*/  ISETP.LT.AND P6, PT, R56, R136, !P0 ;  /* 0x000000883800720c */ /* 0x010fc600047c1270 */
[----:B------:R-:W1:Y:S01]  /*808c0*/  LDL.LU R56, [R1+0x24d8] ;  /* 0x0024d80001387983 */ /* 0x000e620000300800 */
[----:B------:R-:W-:Y:S02]  /*808d0*/  ISETP.LT.AND P2, PT, R137, R140, !P0 ;  /* 0x0000008c8900720c */ /* 0x000fe40004741270 */
[----:B------:R-:W4:Y:S01]  /*808e0*/  LDC R136, c[0x0][0x22c] ;  /* 0x00008b00ff887b82 */ /* 0x000f220000000800 */
[----:B--2---:R-:W-:Y:S01]  /*808f0*/  ISETP.LT.AND P4, PT, R8, R139, !P0 ;  /* 0x0000008b0800720c */ /* 0x004fe20004781270 */
[----:B------:R2:W-:Y:S06]  /*80900*/  @P3 STG.E desc[UR60][R166.64], R124 ;  /* 0x0000007ca6003986 */ /* 0x0005ec000c10193c */
[----:B------:R-:W4:Y:S01]  /*80910*/  LDC R137, c[0x0][0x22c] ;  /* 0x00008b00ff897b82 */ /* 0x000f220000000800 */
[----:B------:R-:W4:Y:S04]  /*80920*/  LDL.LU R8, [R1+0x24d4] ;  /* 0x0024d40001087983 */ /* 0x000f280000300800 */
[----:B------:R-:W4:Y:S03]  /*80930*/  LDL.LU.64 R160, [R1+0x6b8] ;  /* 0x0006b80001a07983 */ /* 0x000f260000300a00 */
[----:B------:R-:W4:Y:S01]  /*80940*/  LDC R140, c[0x0][0x22c] ;  /* 0x00008b00ff8c7b82 */ /* 0x000f220000000800 */
[----:B------:R-:W4:Y:S04]  /*80950*/  LDL.LU R146, [R1+0xc50] ;  /* 0x000c500001927983 */ /* 0x000f280000300800 */
[----:B--2---:R-:W2:Y:S01]  /*80960*/  LDL.LU.64 R166, [R1+0x6b0] ;  /* 0x0006b00001a67983 */ /* 0x004ea20000300a00 */
[----:B---3--:R-:W-:-:S02]  /*80970*/  ISETP.LT.AND P5, PT, R138, R252, !P0 ;  /* 0x000000fc8a00720c */ /* 0x008fc400047a1270 */
[----:B------:R-:W3:Y:S01]  /*80980*/  LDC R139, c[0x0][0x22c] ;  /* 0x00008b00ff8b7b82 */ /* 0x000ee20000000800 */
[----:B------:R-:W-:Y:S04]  /*80990*/  @P2 STG.E desc[UR60][R144.64], R123 ;  /* 0x0000007b90002986 */ /* 0x000fe8000c10193c */
[----:B------:R-:W2:Y:S03]  /*809a0*/  LDL.LU R124, [R1+0xc64] ;  /* 0x000c6400017c7983 */ /* 0x000ea60000300800 */
[----:B------:R-:W3:Y:S01]  /*809b0*/  LDC R252, c[0x0][0x22c] ;  /* 0x00008b00fffc7b82 */ /* 0x000ee20000000800 */
[----:B------:R3:W-:Y:S01]  /*809c0*/  @P6 STG.E desc[UR60][R164.64], R155 ;  /* 0x0000009ba4006986 */ /* 0x0007e2000c10193c */
[----:B------:R-:W-:-:S06]  /*809d0*/  ISETP.LT.AND P3, PT, R125, R0, !P0 ;  /* 0x000000007d00720c */ /* 0x000fcc0004761270 */
[----:B------:R-:W2:Y:S01]  /*809e0*/  LDC R138, c[0x0][0x22c] ;  /* 0x00008b00ff8a7b82 */ /* 0x000ea20000000800 */
[----:B---3--:R-:W3:Y:S07]  /*809f0*/  LDL.LU.64 R164, [R1+0x6a8] ;  /* 0x0006a80001a47983 */ /* 0x008eee0000300a00 */
[----:B------:R-:W3:Y:S01]  /*80a00*/  LDC R0, c[0x0][0x22c] ;  /* 0x00008b00ff007b82 */ /* 0x000ee20000000800 */
[----:B------:R-:W3:Y:S04]  /*80a10*/  LDL.LU R155, [R1+0xc54] ;  /* 0x000c5400019b7983 */ /* 0x000ee80000300800 */
[----:B------:R1:W-:Y:S02]  /*80a20*/  @P4 STG.E desc[UR60][R10.64], R9 ;  /* 0x000000090a004986 */ /* 0x0003e4000c10193c */
[----:B-1----:R-:W-:-:S02]  /*80a30*/  ISETP.LT.AND P2, PT, R56, R122, !P0 ;  /* 0x0000007a3800720c */ /* 0x002fc40004741270 */
[----:B------:R-:W3:Y:S04]  /*80a40*/  LDL.LU R56, [R1+0x24d0] ;  /* 0x0024d00001387983 */ /* 0x000ee80000300800 */
[----:B------:R-:W3:Y:S04]  /*80a50*/  LDL.LU R9, [R1+0x24cc] ;  /* 0x0024cc0001097983 */ /* 0x000ee80000300800 */
[----:B------:R-:W3:Y:S04]  /*80a60*/  LDL.LU.64 R158, [R1+0x6a0] ;  /* 0x0006a000019e7983 */ /* 0x000ee80000300a00 */
[----:B------:R-:W3:Y:S04]  /*80a70*/  LDL.LU R10, [R1+0xc68] ;  /* 0x000c6800010a7983 */ /* 0x000ee80000300800 */
[----:B------:R-:W3:Y:S04]  /*80a80*/  LDL.LU.64 R122, [R1+0x698] ;  /* 0x00069800017a7983 */ /* 0x000ee80000300a00 */
[----:B------:R-:W3:Y:S01]  /*80a90*/  LDL.LU R11, [R1+0xc58] ;  /* 0x000c5800010b7983 */ /* 0x000ee20000300800 */
[----:B----4-:R-:W-:-:S03]  /*80aa0*/  ISETP.LT.AND P4, PT, R8, R57, !P0 ;  /* 0x000000390800720c */ /* 0x010fc60004781270 */
[----:B------:R-:W4:Y:S04]  /*80ab0*/  LDL.LU R8, [R1+0x24c8] ;  /* 0x0024c80001087983 */ /* 0x000f280000300800 */
[----:B------:R-:W4:Y:S04]  /*80ac0*/  LDL.LU R125, [R1+0x24c4] ;  /* 0x0024c400017d7983 */ /* 0x000f280000300800 */
[----:B------:R-:W4:Y:S04]  /*80ad0*/  LDL.LU.64 R156, [R1+0x690] ;  /* 0x00069000019c7983 */ /* 0x000f280000300a00 */
[----:B------:R-:W4:Y:S04]  /*80ae0*/  LDL.LU R147, [R1+0xc6c] ;  /* 0x000c6c0001937983 */ /* 0x000f280000300800 */
[----:B------:R1:W-:Y:S04]  /*80af0*/  @P5 STG.E desc[UR60][R162.64], R154 ;  /* 0x0000009aa2005986 */ /* 0x0003e8000c10193c */
[----:B------:R-:W4:Y:S04]  /*80b00*/  LDL.LU.64 R144, [R1+0x678] ;  /* 0x0006780001907983 */ /* 0x000f280000300a00 */
[----:B------:R-:W-:Y:S04]  /*80b10*/  @P3 STG.E desc[UR60][R160.64], R146 ;  /* 0x00000092a0003986 */ /* 0x000fe8000c10193c */
[----:B-1----:R-:W4:Y:S04]  /*80b20*/  LDL.LU R154, [R1+0xc5c] ;  /* 0x000c5c00019a7983 */ /* 0x002f280000300800 */
[----:B------:R-:W4:Y:S04]  /*80b30*/  LDL.LU.64 R162, [R1+0x670] ;  /* 0x0006700001a27983 */ /* 0x000f280000300a00 */
[----:B------:R-:W4:Y:S04]  /*80b40*/  LDL.LU R57, [R1+0xc40] ;  /* 0x000c400001397983 */ /* 0x000f280000300800 */
[----:B--2---:R1:W-:Y:S01]  /*80b50*/  @P2 STG.E desc[UR60][R166.64], R124 ;  /* 0x0000007ca6002986 */ /* 0x0043e2000c10193c */
[----:B---3--:R-:W-:-:S03]  /*80b60*/  ISETP.LT.AND P3, PT, R56, R137, !P0 ;  /* 0x000000893800720c */ /* 0x008fc60004761270 */
[----:B------:R-:W2:Y:S04]  /*80b70*/  LDL.LU R56, [R1+0x24c0] ;  /* 0x0024c00001387983 */ /* 0x000ea80000300800 */
[----:B-1----:R-:W3:Y:S04]  /*80b80*/  LDL.LU R124, [R1+0x24bc] ;  /* 0x0024bc00017c7983 */ /* 0x002ee80000300800 */
[----:B------:R-:W3:Y:S01]  /*80b90*/  LDL.LU R137, [R1+0x24b8] ;  /* 0x0024b80001897983 */ /* 0x000ee20000300800 */
[----:B----4-:R-:W-:-:S03]  /*80ba0*/  ISETP.LT.AND P6, PT, R8, R252, !P0 ;  /* 0x000000fc0800720c */ /* 0x010fc600047c1270 */
[----:B------:R-:W4:Y:S01]  /*80bb0*/  LDL.LU R8, [R1+0x24b4] ;  /* 0x0024b40001087983 */ /* 0x000f220000300800 */
[----:B------:R-:W-:Y:S01]  /*80bc0*/  ISETP.LT.AND P5, PT, R9, R136, !P0 ;  /* 0x000000880900720c */ /* 0x000fe200047a1270 */
[----:B------:R-:W1:Y:S01]  /*80bd0*/  LDC R252, c[0x0][0x22c] ;  /* 0x00008b00fffc7b82 */ /* 0x000e620000000800 */
[----:B------:R-:W-:Y:S01]  /*80be0*/  ISETP.LT.AND P2, PT, R125, R0, !P0 ;  /* 0x000000007d00720c */ /* 0x000fe20004741270 */
[----:B------:R1:W-:Y:S04]  /*80bf0*/  @P4 STG.E desc[UR60][R164.64], R155 ;  /* 0x0000009ba4004986 */ /* 0x0003e8000c10193c */
[----:B------:R-:W4:Y:S02]  /*80c00*/  LDL.LU.64 R166, [R1+0x668] ;  /* 0x0006680001a67983 */ /* 0x000f240000300a00 */
[----:B------:R-:W4:Y:S02]  /*80c10*/  LDC R9, c[0x0][0x22c] ;  /* 0x00008b00ff097b82 */ /* 0x000f240000000800 */
[----:B------:R-:W4:Y:S04]  /*80c20*/  LDL.LU R125, [R1+0xc30] ;  /* 0x000c3000017d7983 */ /* 0x000f280000300800 */
[----:B-1----:R-:W4:Y:S02]  /*80c30*/  LDL.LU.64 R164, [R1+0x660] ;  /* 0x0006600001a47983 */ /* 0x002f240000300a00 */
[----:B------:R-:W1:Y:S02]  /*80c40*/  LDC R136, c[0x0][0x22c] ;  /* 0x00008b00ff887b82 */ /* 0x000e640000000800 */
[----:B------:R-:W4:Y:S04]  /*80c50*/  LDL.LU R155, [R1+0xc44] ;  /* 0x000c4400019b7983 */ /* 0x000f280000300800 */
[----:B------:R1:W-:Y:S02]  /*80c60*/  @P3 STG.E desc[UR60][R158.64], R10 ;  /* 0x0000000a9e003986 */ /* 0x0003e4000c10193c */
[----:B------:R-:W4:Y:S02]  /*80c70*/  LDC R0, c[0x0][0x22c] ;  /* 0x00008b00ff007b82 */ /* 0x000f240000000800 */
[----:B------:R1:W-:Y:S04]  /*80c80*/  @P5 STG.E desc[UR60][R122.64], R11 ;  /* 0x0000000b7a005986 */ /* 0x0003e8000c10193c */
[----:B-1----:R-:W4:Y:S04]  /*80c90*/  LDL.LU R10, [R1+0x24b0] ;  /* 0x0024b000010a7983 */ /* 0x002f280000300800 */
[----:B------:R-:W4:Y:S01]  /*80ca0*/  LDL.LU.64 R122, [R1+0x638] ;  /* 0x00063800017a7983 */ /* 0x000f220000300a00 */
[----:B------:R-:W1:Y:S03]  /*80cb0*/  LDC R11, c[0x0][0x22c] ;  /* 0x00008b00ff0b7b82 */ /* 0x000e660000000800 */
[----:B------:R-:W-:Y:S04]  /*80cc0*/  @P6 STG.E desc[UR60][R156.64], R147 ;  /* 0x000000939c006986 */ /* 0x000fe8000c10193c */
[----:B------:R-:W-:Y:S01]  /*80cd0*/  @P2 STG.E desc[UR60][R144.64], R154 ;  /* 0x0000009a90002986 */ /* 0x000fe2000c10193c */
[----:B--2---:R-:W-:-:S03]  /*80ce0*/  ISETP.LT.AND P4, PT, R56, R140, !P0 ;  /* 0x0000008c3800720c */ /* 0x004fc60004781270 */
[----:B------:R-:W2:Y:S01]  /*80cf0*/  LDL.LU R56, [R1+0xc34] ;  /* 0x000c340001387983 */ /* 0x000ea20000300800 */
[----:B---3--:R-:W-:-:S03]  /*80d00*/  ISETP.LT.AND P3, PT, R124, R138, !P0 ;  /* 0x0000008a7c00720c */ /* 0x008fc60004761270 */
[----:B------:R-:W3:Y:S01]  /*80d10*/  LDL.LU R124, [R1+0x24ac] ;  /* 0x0024ac00017c7983 */ /* 0x000ee20000300800 */
[----:B------:R-:W1:Y:S05]  /*80d20*/  LDC R138, c[0x0][0x22c] ;  /* 0x00008b00ff8a7b82 */ /* 0x000e6a0000000800 */
[----:B------:R4:W-:Y:S04]  /*80d30*/  @P4 STG.E desc[UR60][R162.64], R57 ;  /* 0x00000039a2004986 */ /* 0x0009e8000c10193c */
[----:B----4-:R-:W4:Y:S01]  /*80d40*/  LDL.LU R57, [R1+0x24a8] ;  /* 0x0024a80001397983 */ /* 0x010f220000300800 */
[----:B------:R-:W-:-:S03]  /*80d50*/  ISETP.LT.AND P6, PT, R8, R9, !P0 ;  /* 0x000000090800720c */ /* 0x000fc600047c1270 */
[----:B------:R-:W1:Y:S04]  /*80d60*/  LDL.LU R8, [R1+0x24a4] ;  /* 0x0024a40001087983 */ /* 0x000e680000300800 */
[----:B------:R-:W4:Y:S04]  /*80d70*/  LDL.LU.64 R142, [R1+0x630] ;  /* 0x00063000018e7983 */ /* 0x000f280000300a00 */
[----:B------:R-:W4:Y:S01]  /*80d80*/  LDL.LU R9, [R1+0xc48] ;  /* 0x000c480001097983 */ /* 0x000f220000300800 */
[----:B------:R-:W-:Y:S02]  /*80d90*/  ISETP.LT.AND P2, PT, R137, R139, !P0 ;  /* 0x0000008b8900720c */ /* 0x000fe40004741270 */
[----:B------:R-:W4:Y:S01]  /*80da0*/  LDC R139, c[0x0][0x22c] ;  /* 0x00008b00ff8b7b82 */ /* 0x000f220000000800 */
[----:B------:R-:W4:Y:S04]  /*80db0*/  LDL.LU.64 R160, [R1+0x628] ;  /* 0x0006280001a07983 */ /* 0x000f280000300a00 */
[----:B------:R-:W4:Y:S04]  /*80dc0*/  LDL.LU R154, [R1+0xc38] ;  /* 0x000c3800019a7983 */ /* 0x000f280000300800 */
[----:B------:R-:W4:Y:S04]  /*80dd0*/  LDL.LU.64 R162, [R1+0x620] ;  /* 0x0006200001a27983 */ /* 0x000f280000300a00 */
[----:B------:R2:W-:Y:S04]  /*80de0*/  @P3 STG.E desc[UR60][R166.64], R125 ;  /* 0x0000007da6003986 */ /* 0x0005e8000c10193c */
[----:B------:R2:W-:Y:S01]  /*80df0*/  @P2 STG.E desc[UR60][R164.64], R155 ;  /* 0x0000009ba4002986 */ /* 0x0005e2000c10193c */
[----:B------:R-:W-:-:S03]  /*80e00*/  ISETP.LT.AND P4, PT, R10, R136, !P0 ;  /* 0x000000880a00720c */ /* 0x000fc60004781270 */
[----:B------:R-:W4:Y:S04]  /*80e10*/  LDL.LU R10, [R1+0xc4c] ;  /* 0x000c4c00010a7983 */ /* 0x000f280000300800 */
[----:B------:R-:W4:Y:S04]  /*80e20*/  LDL.LU.64 R158, [R1+0x618] ;  /* 0x00061800019e7983 */ /* 0x000f280000300a00 */
[----:B--2---:R-:W2:Y:S04]  /*80e30*/  LDL.LU R125, [R1+0xc3c] ;  /* 0x000c3c00017d7983 */ /* 0x004ea80000300800 */
[----:B------:R-:W2:Y:S04]  /*80e40*/  LDL.LU R136, [R1+0x24a0] ;  /* 0x0024a00001887983 */ /* 0x000ea80000300800 */
[----:B------:R-:W2:Y:S04]  /*80e50*/  LDL.LU.64 R166, [R1+0x610] ;  /* 0x0006100001a67983 */ /* 0x000ea80000300a00 */
[----:B------:R-:W2:Y:S04]  /*80e60*/  LDL.LU R155, [R1+0xc20] ;  /* 0x000c2000019b7983 */ /* 0x000ea80000300800 */
[----:B------:R-:W2:Y:S04]  /*80e70*/  LDL.LU R140, [R1+0x249c] ;  /* 0x00249c00018c7983 */ /* 0x000ea80000300800 */
[----:B------:R3:W-:Y:S02]  /*80e80*/  @P6 STG.E desc[UR60][R122.64], R56 ;  /* 0x000000387a006986 */ /* 0x0007e4000c10193c */
[----:B---3--:R-:W-:-:S02]  /*80e90*/  ISETP.LT.AND P5, PT, R124, R252, !P0 ;  /* 0x000000fc7c00720c */ /* 0x008fc400047a1270 */
[----:B------:R-:W3:Y:S01]  /*80ea0*/  LDL.LU R124, [R1+0x2498] ;  /* 0x00249800017c7983 */ /* 0x000ee20000300800 */
[----:B------:R-:W3:Y:S03]  /*80eb0*/  LDC R252, c[0x0][0x22c] ;  /* 0x00008b00fffc7b82 */ /* 0x000ee60000000800 */
[----:B------:R-:W3:Y:S04]  /*80ec0*/  LDL.LU R137, [R1+0x2494] ;  /* 0x0024940001897983 */ /* 0x000ee80000300800 */
[----:B------:R-:W3:Y:S01]  /*80ed0*/  LDL.LU.64 R122, [R1+0x608] ;  /* 0x00060800017a7983 */ /* 0x000ee20000300a00 */
[----:B-1----:R-:W-:-:S03]  /*80ee0*/  ISETP.LT.AND P2, PT, R8, R11, !P0 ;  /* 0x0000000b0800720c */ /* 0x002fc60004741270 */
[----:B------:R-:W3:Y:S04]  /*80ef0*/  LDL.LU R8, [R1+0xc10] ;  /* 0x000c100001087983 */ /* 0x000ee80000300800 */
[----:B------:R-:W3:Y:S04]  /*80f00*/  LDL.LU.64 R156, [R1+0x600] ;  /* 0x00060000019c7983 */ /* 0x000ee80000300a00 */
[----:B------:R-:W3:Y:S04]  /*80f10*/  LDL.LU R56, [R1+0xc24] ;  /* 0x000c240001387983 */ /* 0x000ee80000300800 */
[----:B------:R-:W3:Y:S04]  /*80f20*/  LDL.LU.64 R146, [R1+0x5e8] ;  /* 0x0005e80001927983 */ /* 0x000ee80000300a00 */
[----:B------:R-:W3:Y:S04]  /*80f30*/  LDL.LU R145, [R1+0xc14] ;  /* 0x000c140001917983 */ /* 0x000ee80000300800 */
[----:B------:R-:W3:Y:S04]  /*80f40*/  LDL.LU.64 R164, [R1+0x5e0] ;  /* 0x0005e00001a47983 */ /* 0x000ee80000300a00 */
[----:B------:R-:W3:Y:S04]  /*80f50*/  LDL.LU R11, [R1+0xc28] ;  /* 0x000c2800010b7983 */ /* 0x000ee80000300800 */
[----:B----4-:R1:W-:Y:S04]  /*80f60*/  @P4 STG.E desc[UR60][R142.64], R9 ;  /* 0x000000098e004986 */ /* 0x0103e8000c10193c */
[----:B-1----:R-:W4:Y:S01]  /*80f70*/  LDL.LU R9, [R1+0x2490] ;  /* 0x0024900001097983 */ /* 0x002f220000300800 */
[----:B------:R-:W-:-:S02]  /*80f80*/  ISETP.LT.AND P3, PT, R57, R0, !P0 ;  /* 0x000000003900720c */ /* 0x000fc40004761270 */
[----:B------:R-:W4:Y:S01]  /*80f90*/  LDC R57, c[0x0][0x22c] ;  /* 0x00008b00ff397b82 */ /* 0x000f220000000800 */
[----:B------:R-:W-:Y:S01]  /*80fa0*/  @P5 STG.E desc[UR60][R160.64], R154 ;  /* 0x0000009aa0005986 */ /* 0x000fe2000c10193c */
[----:B--2---:R-:W-:-:S03]  /*80fb0*/  ISETP.LT.AND P4, PT, R136, R138, !P0 ;  /* 0x0000008a8800720c */ /* 0x004fc60004781270 */
[----:B------:R-:W2:Y:S03]  /*80fc0*/  LDL.LU R138, [R1+0x248c] ;  /* 0x00248c00018a7983 */ /* 0x000ea60000300800 */
[----:B------:R-:W1:Y:S03]  /*80fd0*/  LDC R136, c[0x0][0x22c] ;  /* 0x00008b00ff887b82 */ /* 0x000e660000000800 */
[----:B------:R1:W-:Y:S04]  /*80fe0*/  @P3 STG.E desc[UR60][R162.64], R10 ;  /* 0x0000000aa2003986 */ /* 0x0003e8000c10193c */
[----:B------:R1:W-:Y:S01]  /*80ff0*/  @P2 STG.E desc[UR60][R158.64], R125 ;  /* 0x0000007d9e002986 */ /* 0x0003e2000c10193c */
[----:B------:R-:W2:Y:S03]  /*81000*/  LDC R0, c[0x0][0x22c] ;  /* 0x00008b00ff007b82 */ /* 0x000ea60000000800 */
[----:B-1----:R-:W2:Y:S05]  /*81010*/  LDL.LU.64 R162, [R1+0x5d8] ;  /* 0x0005d80001a27983 */ /* 0x002eaa0000300a00 */
[----:B------:R-:W1:Y:S01]  /*81020*/  LDC R10, c[0x0][0x22c] ;  /* 0x00008b00ff0a7b82 */ /* 0x000e620000000800 */
[----:B------:R-:W2:Y:S04]  /*81030*/  LDL.LU R154, [R1+0xc18] ;  /* 0x000c1800019a7983 */ /* 0x000ea80000300800 */
[----:B------:R-:W2:Y:S01]  /*81040*/  LDL.LU R125, [R1+0x2488] ;  /* 0x00248800017d7983 */ /* 0x000ea20000300800 */
[----:B----4-:R-:W-:-:S03]  /*81050*/  ISETP.LT.AND P2, PT, R9, R57, !P0 ;  /* 0x000000390900720c */ /* 0x010fc60004741270 */
[----:B------:R-:W1:Y:S01]  /*81060*/  LDL.LU R9, [R1+0x2484] ;  /* 0x0024840001097983 */ /* 0x000e620000300800 */
[----:B------:R-:W-:Y:S02]  /*81070*/  ISETP.LT.AND P3, PT, R140, R141, !P0 ;  /* 0x0000008d8c00720c */ /* 0x000fe40004761270 */
[----:B---3--:R-:W-:Y:S01]  /*81080*/  ISETP.LT.AND P5, PT, R124, R139, !P0 ;  /* 0x0000008b7c00720c */ /* 0x008fe200047a1270 */
[----:B------:R-:W3:Y:S01]  /*81090*/  LDL.LU R57, [R1+0x2480] ;  /* 0x0024800001397983 */ /* 0x000ee20000300800 */
[----:B------:R-:W-:Y:S01]  /*810a0*/  ISETP.LT.AND P6, PT, R137, R252, !P0 ;  /* 0x000000fc8900720c */ /* 0x000fe200047c1270 */
[----:B------:R-:W3:Y:S02]  /*810b0*/  LDC R124, c[0x0][0x22c] ;  /* 0x00008b00ff7c7b82 */ /* 0x000ee40000000800 */
[----:B------:R4:W-:Y:S06]  /*810c0*/  @P4 STG.E desc[UR60][R166.64], R155 ;  /* 0x0000009ba6004986 */ /* 0x0009ec000c10193c */
[----:B------:R2:W-:Y:S01]  /*810d0*/  @P3 STG.E desc[UR60][R122.64], R8 ;  /* 0x000000087a003986 */ /* 0x0005e2000c10193c */
[----:B------:R-:W3:Y:S03]  /*810e0*/  LDC R252, c[0x0][0x22c] ;  /* 0x00008b00fffc7b82 */ /* 0x000ee60000000800 */
[----:B------:R2:W-:Y:S04]  /*810f0*/  @P5 STG.E desc[UR60][R156.64], R56 ;  /* 0x000000389c005986 */ /* 0x0005e8000c10193c */
[----:B----4-:R-:W4:Y:S01]  /*81100*/  LDL.LU.64 R166, [R1+0x5d0] ;  /* 0x0005d00001a67983 */ /* 0x010f220000300a00 */
[----:B------:R-:W4:Y:S03]  /*81110*/  LDC R137, c[0x0][0x22c] ;  /* 0x00008b00ff897b82 */ /* 0x000f260000000800 */
[----:B------:R-:W4:Y:S04]  /*81120*/  LDL.LU R155, [R1+0xc2c] ;  /* 0x000c2c00019b7983 */ /* 0x000f280000300800 */
[----:B--2---:R-:W2:Y:S01]  /*81130*/  LDL.LU.64 R122, [R1+0x5b8] ;  /* 0x0005b800017a7983 */ /* 0x004ea20000300a00 */
[----:B------:R-:W-:Y:S01]  /*81140*/  ISETP.LT.AND P4, PT, R138, R0, !P0 ;  /* 0x000000008a00720c */ /* 0x000fe20004781270 */
[----:B------:R-:W2:Y:S01]  /*81150*/  LDC R56, c[0x0][0x22c] ;  /* 0x00008b00ff387b82 */ /* 0x000ea20000000800 */
[----:B------:R-:W-:Y:S01]  /*81160*/  ISETP.LT.AND P3, PT, R125, R136, !P0 ;  /* 0x000000887d00720c */ /* 0x000fe20004761270 */
[----:B------:R-:W2:Y:S04]  /*81170*/  LDL.LU R8, [R1+0xc1c] ;  /* 0x000c1c0001087983 */ /* 0x000ea80000300800 */
[----:B------:R-:W-:Y:S02]  /*81180*/  @P6 STG.E desc[UR60][R146.64], R145 ;  /* 0x0000009192006986 */ /* 0x000fe4000c10193c */
[----:B------:R-:W2:Y:S02]  /*81190*/  LDC R0, c[0x0][0x22c] ;  /* 0x00008b00ff007b82 */ /* 0x000ea40000000800 */
[----:B------:R1:W-:Y:S04]  /*811a0*/  @P2 STG.E desc[UR60][R164.64], R11 ;  /* 0x0000000ba4002986 */ /* 0x0003e8000c10193c */
[----:B------:R-:W2:Y:S02]  /*811b0*/  LDL.LU R136, [R1+0x247c] ;  /* 0x00247c0001887983 */ /* 0x000ea40000300800 */
[----:B------:R-:W2:Y:S02]  /*811c0*/  LDC R139, c[0x0][0x22c] ;  /* 0x00008b00ff8b7b82 */ /* 0x000ea40000000800 */
[----:B-1----:R-:W2:Y:S06]  /*811d0*/  LDL.LU R11, [R1+0x2478] ;  /* 0x00247800010b7983 */ /* 0x002eac0000300800 */
[----:B------:R-:W1:Y:S01]  /*811e0*/  LDC R138, c[0x0][0x22c] ;  /* 0x00008b00ff8a7b82 */ /* 0x000e620000000800 */
[----:B------:R-:W-:-:S02]  /*811f0*/  ISETP.LT.AND P2, PT, R9, R10, !P0 ;  /* 0x0000000a0900720c */ /* 0x000fc40004741270 */
[----:B------:R-:W2:Y:S04]  /*81200*/  LDL.LU R10, [R1+0x2474] ;  /* 0x00247400010a7983 */ /* 0x000ea80000300800 */
[----:B------:R-:W2:Y:S04]  /*81210*/  LDL.LU.64 R140, [R1+0x5b0] ;  /* 0x0005b000018c7983 */ /* 0x000ea80000300a00 */
[----:B------:R-:W2:Y:S04]  /*81220*/  LDL.LU R125, [R1+0xc00] ;  /* 0x000c0000017d7983 */ /* 0x000ea80000300800 */
[----:B------:R-:W2:Y:S01]  /*81230*/  LDL.LU.64 R164, [R1+0x5a8] ;  /* 0x0005a80001a47983 */ /* 0x000ea20000300a00 */
[----:B---3--:R-:W-:-:S02]  /*81240*/  ISETP.LT.AND P6, PT, R57, R124, !P0 ;  /* 0x0000007c3900720c */ /* 0x008fc400047c1270 */
[----:B------:R-:W3:Y:S01]  /*81250*/  LDC R57, c[0x0][0x22c] ;  /* 0x00008b00ff397b82 */ /* 0x000ee20000000800 */
[----:B------:R-:W3:Y:S04]  /*81260*/  LDL.LU R9, [R1+0xbf0] ;  /* 0x000bf00001097983 */ /* 0x000ee80000300800 */
[----:B------:R-:W3:Y:S04]  /*81270*/  LDL.LU.64 R160, [R1+0x5a0] ;  /* 0x0005a00001a07983 */ /* 0x000ee80000300a00 */
[----:B------:R1:W-:Y:S04]  /*81280*/  @P4 STG.E desc[UR60][R162.64], R154 ;  /* 0x0000009aa2004986 */ /* 0x0003e8000c10193c */
[----:B------:R-:W3:Y:S04]  /*81290*/  LDL.LU R159, [R1+0xc04] ;  /* 0x000c0400019f7983 */ /* 0x000ee80000300800 */
[----:B-1----:R-:W3:Y:S04]  /*812a0*/  LDL.LU.64 R162, [R1+0x598] ;  /* 0x0005980001a27983 */ /* 0x002ee80000300a00 */
[----:B------:R-:W3:Y:S04]  /*812b0*/  LDL.LU R124, [R1+0xbf4] ;  /* 0x000bf400017c7983 */ /* 0x000ee80000300800 */
[----:B----4-:R1:W-:Y:S01]  /*812c0*/  @P3 STG.E desc[UR60][R166.64], R155 ;  /* 0x0000009ba6003986 */ /* 0x0103e2000c10193c */
[----:B--2---:R-:W-:-:S03]  /*812d0*/  ISETP.LT.AND P5, PT, R11, R252, !P0 ;  /* 0x000000fc0b00720c */ /* 0x004fc600047a1270 */
[----:B------:R-:W2:Y:S01]  /*812e0*/  LDL.LU R11, [R1+0x2470] ;  /* 0x00247000010b7983 */ /* 0x000ea20000300800 */
[----:B------:R-:W-:Y:S01]  /*812f0*/  ISETP.LT.AND P4, PT, R136, R137, !P0 ;  /* 0x000000898800720c */ /* 0x000fe20004781270 */
[----:B------:R-:W4:Y:S02]  /*81300*/  LDC R252, c[0x0][0x22c] ;  /* 0x00008b00fffc7b82 */ /* 0x000f240000000800 */
[----:B------:R-:W4:Y:S04]  /*81310*/  LDL.LU.64 R156, [R1+0x590] ;  /* 0x00059000019c7983 */ /* 0x000f280000300a00 */
[----:B------:R-:W4:Y:S02]  /*81320*/  LDL.LU R154, [R1+0xc08] ;  /* 0x000c0800019a7983 */ /* 0x000f240000300800 */
[----:B------:R-:W4:Y:S02]  /*81330*/  LDC R137, c[0x0][0x22c] ;  /* 0x00008b00ff897b82 */ /* 0x000f240000000800 */
[----:B------:R-:W4:Y:S04]  /*81340*/  LDL.LU.64 R146, [R1+0x588] ;  /* 0x0005880001927983 */ /* 0x000f280000300a00 */
[----:B-1----:R-:W4:Y:S04]  /*81350*/  LDL.LU R155, [R1+0xbf8] ;  /* 0x000bf800019b7983 */ /* 0x002f280000300800 */
[----:B------:R1:W-:Y:S01]  /*81360*/  @P2 STG.E desc[UR60][R122.64], R8 ;  /* 0x000000087a002986 */ /* 0x0003e2000c10193c */
[----:B------:R-:W-:-:S03]  /*81370*/  ISETP.LT.AND P3, PT, R10, R0, !P0 ;  /* 0x000000000a00720c */ /* 0x000fc60004761270 */
[----:B------:R-:W4:Y:S01]  /*81380*/  LDL.LU R10, [R1+0x246c] ;  /* 0x00246c00010a7983 */ /* 0x000f220000300800 */
[----:B------:R-:W4:Y:S03]  /*81390*/  LDC R0, c[0x0][0x22c] ;  /* 0x00008b00ff007b82 */ /* 0x000f260000000800 */
[----:B-1----:R-:W4:Y:S04]  /*813a0*/  LDL.LU R8, [R1+0x2468] ;  /* 0x0024680001087983 */ /* 0x002f280000300800 */
[----:B------:R-:W4:Y:S04]  /*813b0*/  LDL.LU.64 R144, [R1+0x580] ;  /* 0x0005800001907983 */ /* 0x000f280000300a00 */
[----:B------:R-:W4:Y:S04]  /*813c0*/  LDL.LU R122, [R1+0xc0c] ;  /* 0x000c0c00017a7983 */ /* 0x000f280000300800 */
[----:B------:R-:W4:Y:S04]  /*813d0*/  LDL.LU.64 R166, [R1+0x578] ;  /* 0x0005780001a67983 */ /* 0x000f280000300a00 */
[----:B------:R-:W4:Y:S04]  /*813e0*/  LDL.LU R123, [R1+0xbfc] ;  /* 0x000bfc00017b7983 */ /* 0x000f280000300800 */
[----:B------:R-:W4:Y:S04]  /*813f0*/  LDL.LU R136, [R1+0x2464] ;  /* 0x0024640001887983 */ /* 0x000f280000300800 */
[----:B------:R1:W-:Y:S04]  /*81400*/  @P6 STG.E desc[UR60][R140.64], R125 ;  /* 0x0000007d8c006986 */ /* 0x0003e8000c10193c */
[----:B---3--:R-:W-:Y:S04]  /*81410*/  @P4 STG.E desc[UR60][R164.64], R9 ;  /* 0x00000009a4004986 */ /* 0x008fe8000c10193c */
[----:B------:R-:W-:Y:S04]  /*81420*/  @P5 STG.E desc[UR60][R160.64], R159 ;  /* 0x0000009fa0005986 */ /* 0x000fe8000c10193c */
[----:B------:R3:W-:Y:S01]  /*81430*/  @P3 STG.E desc[UR60][R162.64], R124 ;  /* 0x0000007ca2003986 */ /* 0x0007e2000c10193c */
[----:B-1----:R-:W1:Y:S01]  /*81440*/  LDC R141, c[0x0][0x22c] ;  /* 0x00008b00ff8d7b82 */ /* 0x002e620000000800 */
[----:B--2---:R-:W-:-:S07]  /*81450*/  ISETP.LT.AND P2, PT, R11, R56, !P0 ;  /* 0x000000380b00720c */ /* 0x004fce0004741270 */
[----:B---3--:R-:W2:Y:S01]  /*81460*/  LDC R124, c[0x0][0x22c] ;  /* 0x00008b00ff7c7b82 */ /* 0x008ea20000000800 */
[----:B------:R-:W3:Y:S04]  /*81470*/  LDL.LU R56, [R1+0x2460] ;  /* 0x0024600001387983 */ /* 0x000ee80000300800 */
[----:B------:R-:W2:Y:S03]  /*81480*/  LDL.LU R125, [R1+0x245c] ;  /* 0x00245c00017d7983 */ /* 0x000ea60000300800 */
[----:B------:R-:W1:Y:S01]  /*81490*/  LDC R11, c[0x0][0x22c] ;  /* 0x00008b00ff0b7b82 */ /* 0x000e620000000800 */
[----:B------:R-:W2:Y:S04]  /*814a0*/  LDL.LU.64 R164, [R1+0x570] ;  /* 0x0005700001a47983 */ /* 0x000ea80000300a00 */
[----:B------:R-:W2:Y:S01]  /*814b0*/  LDL.LU R9, [R1+0xbe0] ;  /* 0x000be00001097983 */ /* 0x000ea20000300800 */
[----:B----4-:R-:W-:-:S03]  /*814c0*/  ISETP.LT.AND P4, PT, R10, R139, !P0 ;  /* 0x0000008b0a00720c */ /* 0x010fc60004781270 */
[----:B------:R-:W4:Y:S01]  /*814d0*/  LDL.LU R10, [R1+0x2458] ;  /* 0x00245800010a7983 */ /* 0x000f220000300800 */
[----:B------:R-:W1:Y:S01]  /*814e0*/  LDC R139, c[0x0][0x22c] ;  /* 0x00008b00ff8b7b82 */ /* 0x000e620000000800 */
[----:B------:R-:W-:Y:S02]  /*814f0*/  ISETP.LT.AND P3, PT, R8, R57, !P0 ;  /* 0x000000390800720c */ /* 0x000fe40004761270 */
[----:B------:R-:W1:Y:S04]  /*81500*/  LDL.LU R8, [R1+0x2454] ;  /* 0x0024540001087983 */ /* 0x000e680000300800 */
[----:B------:R-:W4:Y:S04]  /*81510*/  LDL.LU.64 R162, [R1+0x568] ;  /* 0x0005680001a27983 */ /* 0x000f280000300a00 */
[----:B------:R-:W4:Y:S04]  /*81520*/  LDL.LU R57, [R1+0xbd0] ;  /* 0x000bd00001397983 */ /* 0x000f280000300800 */
[----:B------:R-:W-:Y:S04]  /*81530*/  @P2 STG.E desc[UR60][R156.64], R154 ;  /* 0x0000009a9c002986 */ /* 0x000fe8000c10193c */
[----:B------:R-:W4:Y:S01]  /*81540*/  LDL.LU.64 R142, [R1+0x560] ;  /* 0x00056000018e7983 */ /* 0x000f220000300a00 */
[----:B------:R-:W-:-:S03]  /*81550*/  ISETP.LT.AND P6, PT, R136, R138, !P0 ;  /* 0x0000008a8800720c */ /* 0x000fc600047c1270 */
[----:B------:R-:W4:Y:S01]  /*81560*/  LDL.LU R161, [R1+0xbe4] ;  /* 0x000be40001a17983 */ /* 0x000f220000300800 */
[----:B------:R-:W1:Y:S03]  /*81570*/  LDC R136, c[0x0][0x22c] ;  /* 0x00008b00ff887b82 */ /* 0x000e660000000800 */
[----:B------:R3:W-:Y:S04]  /*81580*/  @P4 STG.E desc[UR60][R146.64], R155 ;  /* 0x0000009b92004986 */ /* 0x0007e8000c10193c */
[----:B------:R-:W-:Y:S01]  /*81590*/  @P3 STG.E desc[UR60][R144.64], R122 ;  /* 0x0000007a90003986 */ /* 0x000fe2000c10193c */
[----:B------:R-:W1:Y:S03]  /*815a0*/  LDC R138, c[0x0][0x22c] ;  /* 0x00008b00ff8a7b82 */ /* 0x000e660000000800 */
[----:B------:R1:W-:Y:S04]  /*815b0*/  @P6 STG.E desc[UR60][R166.64], R123 ;  /* 0x0000007ba6006986 */ /* 0x0003e8000c10193c */
[----:B---3--:R-:W3:Y:S01]  /*815c0*/  LDL.LU.64 R154, [R1+0x558] ;  /* 0x00055800019a7983 */ /* 0x008ee20000300a00 */
[----:B------:R-:W-:-:S02]  /*815d0*/  ISETP.LT.AND P2, PT, R56, R137, !P0 ;  /* 0x000000893800720c */ /* 0x000fc40004741270 */
[----:B------:R-:W3:Y:S01]  /*815e0*/  LDC R56, c[0x0][0x22c] ;  /* 0x00008b00ff387b82 */ /* 0x000ee20000000800 */
[----:B--2---:R-:W-:-:S07]  /*815f0*/  ISETP.LT.AND P5, PT, R125, R252, !P0 ;  /* 0x000000fc7d00720c */ /* 0x004fce00047a1270 */
[----:B------:R-:W2:Y:S03]  /*81600*/  LDC R252, c[0x0][0x22c] ;  /* 0x00008b00fffc7b82 */ /* 0x000ea60000000800 */
[----:B------:R1:W-:Y:S05]  /*81610*/  @P2 STG.E desc[UR60][R164.64], R9 ;  /* 0x00000009a4002986 */ /* 0x0003ea000c10193c */
[----:B------:R-:W2:Y:S01]  /*81620*/  LDC R137, c[0x0][0x22c] ;  /* 0x00008b00ff897b82 */ /* 0x000ea20000000800 */
[----:B----4-:R-:W-:Y:S02]  /*81630*/  ISETP.LT.AND P4, PT, R10, R0, !P0 ;  /* 0x000000000a00720c */ /* 0x010fe40004781270 */
[----:B------:R-:W4:Y:S05]  /*81640*/  LDL.LU R10, [R1+0xbd4] ;  /* 0x000bd400010a7983 */ /* 0x000f2a0000300800 */
[----:B------:R-:W2:Y:S01]  /*81650*/  LDC R0, c[0x0][0x22c] ;  /* 0x00008b00ff007b82 */ /* 0x000ea20000000800 */
[----:B-1----:R-:W-:-:S02]  /*81660*/  ISETP.LT.AND P3, PT, R8, R11, !P0 ;  /* 0x0000000b0800720c */ /* 0x002fc40004761270 */
[----:B------:R-:W3:Y:S04]  /*81670*/  LDL.LU R11, [R1+0x2450] ;  /* 0x00245000010b7983 */ /* 0x000ee80000300800 */
[----:B------:R-:W2:Y:S04]  /*81680*/  LDL.LU R125, [R1+0x244c] ;  /* 0x00244c00017d7983 */ /* 0x000ea80000300800 */
[----:B------:R-:W4:Y:S04]  /*81690*/  LDL.LU.64 R122, [R1+0x550] ;  /* 0x00055000017a7983 */ /* 0x000f280000300a00 */
[----:B------:R-:W4:Y:S04]  /*816a0*/  LDL.LU R8, [R1+0xbe8] ;  /* 0x000be80001087983 */ /* 0x000f280000300800 */
        /* <DEDUP_REMOVED lines=8> */
[----:B-1----:R-:W4:Y:S04]  /*81730*/  LDL.LU R57, [R1+0x2444] ;  /* 0x0024440001397983 */ /* 0x002f280000300800 */
[----:B------:R-:W4:Y:S04]  /*81740*/  LDL.LU.64 R166, [R1+0x510] ;  /* 0x0005100001a67983 */ /* 0x000f280000300a00 */
[----:B------:R-:W4:Y:S04]  /*81750*/  LDL.LU R165, [R1+0xbc0] ;  /* 0x000bc00001a57983 */ /* 0x000f280000300800 */
[----:B------:R-:W4:Y:S04]  /*81760*/  LDL.LU R140, [R1+0x2440] ;  /* 0x00244000018c7983 */ /* 0x000f280000300800 */
[----:B------:R-:W4:Y:S04]  /*81770*/  LDL.LU.64 R162, [R1+0x508] ;  /* 0x0005080001a27983 */ /* 0x000f280000300a00 */
[----:B------:R-:W-:Y:S01]  /*81780*/  @P4 STG.E desc[UR60][R142.64], R161 ;  /* 0x000000a18e004986 */ /* 0x000fe2000c10193c */
[----:B---3--:R-:W-:-:S03]  /*81790*/  ISETP.LT.AND P2, PT, R11, R124, !P0 ;  /* 0x0000007c0b00720c */ /* 0x008fc60004741270 */
[----:B------:R-:W3:Y:S01]  /*817a0*/  LDL.LU R11, [R1+0xbb0] ;  /* 0x000bb000010b7983 */ /* 0x000ee20000300800 */
[----:B------:R-:W1:Y:S01]  /*817b0*/  LDC R124, c[0x0][0x22c] ;  /* 0x00008b00ff7c7b82 */ /* 0x000e620000000800 */
[----:B--2---:R-:W-:Y:S02]  /*817c0*/  ISETP.LT.AND P6, PT, R125, R136, !P0 ;  /* 0x000000887d00720c */ /* 0x004fe400047c1270 */
[----:B------:R-:W2:Y:S01]  /*817d0*/  LDL.LU R136, [R1+0x243c] ;  /* 0x00243c0001887983 */ /* 0x000ea20000300800 */
[----:B----4-:R-:W-:-:S03]  /*817e0*/  ISETP.LT.AND P4, PT, R9, R56, !P0 ;  /* 0x000000380900720c */ /* 0x010fc60004781270 */
[----:B------:R4:W-:Y:S01]  /*817f0*/  @P3 STG.E desc[UR60][R154.64], R10 ;  /* 0x0000000a9a003986 */ /* 0x0009e2000c10193c */
[----:B------:R-:W3:Y:S03]  /*81800*/  LDC R125, c[0x0][0x22c] ;  /* 0x00008b00ff7d7b82 */ /* 0x000ee60000000800 */
[----:B------:R-:W1:Y:S04]  /*81810*/  LDL.LU R56, [R1+0x2438] ;  /* 0x0024380001387983 */ /* 0x000e680000300800 */
[----:B------:R-:W3:Y:S04]  /*81820*/  LDL.LU R9, [R1+0x2434] ;  /* 0x0024340001097983 */ /* 0x000ee80000300800 */
[----:B----4-:R-:W4:Y:S04]  /*81830*/  LDL.LU R10, [R1+0x2430] ;  /* 0x00243000010a7983 */ /* 0x010f280000300800 */
[----:B------:R-:W4:Y:S04]  /*81840*/  LDL.LU.64 R154, [R1+0x500] ;  /* 0x00050000019a7983 */ /* 0x000f280000300a00 */
[----:B------:R2:W-:Y:S04]  /*81850*/  @P2 STG.E desc[UR60][R122.64], R8 ;  /* 0x000000087a002986 */ /* 0x0005e8000c10193c */
[----:B------:R-:W-:Y:S01]  /*81860*/  @P6 STG.E desc[UR60][R158.64], R146 ;  /* 0x000000929e006986 */ /* 0x000fe2000c10193c */
[----:B------:R-:W-:-:S03]  /*81870*/  ISETP.LT.AND P5, PT, R57, R252, !P0 ;  /* 0x000000fc3900720c */ /* 0x000fc600047a1270 */
[----:B------:R-:W-:Y:S01]  /*81880*/  @P4 STG.E desc[UR60][R156.64], R147 ;  /* 0x000000939c004986 */ /* 0x000fe2000c10193c */
[----:B------:R-:W4:Y:S03]  /*81890*/  LDC R252, c[0x0][0x22c] ;  /* 0x00008b00fffc7b82 */ /* 0x000f260000000800 */
[----:B------:R-:W4:Y:S04]  /*818a0*/  LDL.LU R57, [R1+0xbc4] ;  /* 0x000bc40001397983 */ /* 0x000f280000300800 */
[----:B--2---:R-:W2:Y:S01]  /*818b0*/  LDL.LU.64 R122, [R1+0x4f8] ;  /* 0x0004f800017a7983 */ /* 0x004ea20000300a00 */
[----:B------:R-:W-:-:S03]  /*818c0*/  ISETP.LT.AND P3, PT, R140, R0, !P0 ;  /* 0x000000008c00720c */ /* 0x000fc60004761270 */
[----:B------:R-:W2:Y:S01]  /*818d0*/  LDL.LU R8, [R1+0xbb4] ;  /* 0x000bb40001087983 */ /* 0x000ea20000300800 */
[----:B------:R-:W2:Y:S03]  /*818e0*/  LDC R0, c[0x0][0x22c] ;  /* 0x00008b00ff007b82 */ /* 0x000ea60000000800 */
[----:B------:R-:W-:Y:S06]  /*818f0*/  @P5 STG.E desc[UR60][R144.64], R164 ;  /* 0x000000a490005986 */ /* 0x000fec000c10193c */
[----:B------:R-:W-:Y:S01]  /*81900*/  @P3 STG.E desc[UR60][R166.64], R165 ;  /* 0x000000a5a6003986 */ /* 0x000fe2000c10193c */
[----:B-1----:R-:W-:-:S03]  /*81910*/  ISETP.LT.AND P4, PT, R56, R124, !P0 ;  /* 0x0000007c3800720c */ /* 0x002fc60004781270 */
[----:B------:R-:W2:Y:S01]  /*81920*/  LDL.LU R124, [R1+0x242c] ;  /* 0x00242c00017c7983 */ /* 0x000ea20000300800 */
[----:B---3--:R-:W-:-:S03]  /*81930*/  ISETP.LT.AND P3, PT, R9, R138, !P0 ;  /* 0x0000008a0900720c */ /* 0x008fc60004761270 */
[----:B------:R-:W3:Y:S01]  /*81940*/  LDL.LU R56, [R1+0x2428] ;  /* 0x0024280001387983 */ /* 0x000ee20000300800 */
[----:B------:R-:W-:Y:S01]  /*81950*/  ISETP.LT.AND P2, PT, R136, R139, !P0 ;  /* 0x0000008b8800720c */ /* 0x000fe20004741270 */
[----:B------:R-:W1:Y:S02]  /*81960*/  LDC R138, c[0x0][0x22c] ;  /* 0x00008b00ff8a7b82 */ /* 0x000e640000000800 */
[----:B------:R-:W3:Y:S01]  /*81970*/  LDL.LU R9, [R1+0x2424] ;  /* 0x0024240001097983 */ /* 0x000ee20000300800 */
[----:B----4-:R-:W-:-:S05]  /*81980*/  ISETP.LT.AND P6, PT, R10, R137, !P0 ;  /* 0x000000890a00720c */ /* 0x010fca00047c1270 */
[----:B------:R-:W4:Y:S04]  /*81990*/  LDC R136, c[0x0][0x22c] ;  /* 0x00008b00ff887b82 */ /* 0x000f280000000800 */
[----:B------:R1:W-:Y:S04]  /*819a0*/  @P2 STG.E desc[UR60][R162.64], R11 ;  /* 0x0000000ba2002986 */ /* 0x0003e8000c10193c */
[----:B------:R-:W4:Y:S01]  /*819b0*/  LDC R137, c[0x0][0x22c] ;  /* 0x00008b00ff897b82 */ /* 0x000f220000000800 */
[----:B-1----:R-:W4:Y:S04]  /*819c0*/  LDL.LU.64 R10, [R1+0x4f0] ;  /* 0x0004f000010a7983 */ /* 0x002f280000300a00 */
[----:B------:R-:W4:Y:S04]  /*819d0*/  LDL.LU.64 R152, [R1+0x4e8] ;  /* 0x0004e80001987983 */ /* 0x000f280000300a00 */
[----:B------:R-:W4:Y:S04]  /*819e0*/  LDL.LU R160, [R1+0xbb8] ;  /* 0x000bb80001a07983 */ /* 0x000f280000300800 */
[----:B------:R-:W4:Y:S04]  /*819f0*/  LDL.LU.64 R142, [R1+0x4e0] ;  /* 0x0004e000018e7983 */ /* 0x000f280000300a00 */
[----:B------:R-:W4:Y:S04]  /*81a00*/  LDL.LU R161, [R1+0xbcc] ;  /* 0x000bcc0001a17983 */ /* 0x000f280000300800 */
[----:B------:R-:W4:Y:S04]  /*81a10*/  LDL.LU.64 R158, [R1+0x4d8] ;  /* 0x0004d800019e7983 */ /* 0x000f280000300a00 */
[----:B------:R-:W4:Y:S04]  /*81a20*/  LDL.LU R144, [R1+0xbbc] ;  /* 0x000bbc0001907983 */ /* 0x000f280000300800 */
[----:B------:R-:W4:Y:S04]  /*81a30*/  LDL.LU.64 R162, [R1+0x4d0] ;  /* 0x0004d00001a27983 */ /* 0x000f280000300a00 */
[----:B------:R1:W-:Y:S04]  /*81a40*/  @P4 STG.E desc[UR60][R154.64], R57 ;  /* 0x000000399a004986 */ /* 0x0003e8000c10193c */
[----:B--2---:R2:W-:Y:S01]  /*81a50*/  @P3 STG.E desc[UR60][R122.64], R8 ;  /* 0x000000087a003986 */ /* 0x0045e2000c10193c */
[----:B------:R-:W-:-:S03]  /*81a60*/  ISETP.LT.AND P2, PT, R124, R125, !P0 ;  /* 0x0000007d7c00720c */ /* 0x000fc60004741270 */
[----:B------:R-:W4:Y:S01]  /*81a70*/  LDL.LU R124, [R1+0xba0] ;  /* 0x000ba000017c7983 */ /* 0x000f220000300800 */
[----:B---3--:R-:W-:-:S03]  /*81a80*/  ISETP.LT.AND P4, PT, R9, R0, !P0 ;  /* 0x000000000900720c */ /* 0x008fc60004781270 */
[----:B------:R-:W4:Y:S04]  /*81a90*/  LDL.LU R0, [R1+0xbc8] ;  /* 0x000bc80001007983 */ /* 0x000f280000300800 */
[----:B------:R-:W3:Y:S01]  /*81aa0*/  LDL.LU R140, [R1+0x2420] ;  /* 0x00242000018c7983 */ /* 0x000ee20000300800 */
[----:B------:R-:W-:Y:S02]  /*81ab0*/  ISETP.LT.AND P5, PT, R56, R252, !P0 ;  /* 0x000000fc3800720c */ /* 0x000fe400047a1270 */
[----:B------:R-:W3:Y:S01]  /*81ac0*/  LDC R252, c[0x0][0x22c] ;  /* 0x00008b00fffc7b82 */ /* 0x000ee20000000800 */
[----:B-1----:R-:W3:Y:S04]  /*81ad0*/  LDL.LU.64 R154, [R1+0x4c8] ;  /* 0x0004c800019a7983 */ /* 0x002ee80000300a00 */
[----:B------:R-:W3:Y:S04]  /*81ae0*/  LDL.LU R57, [R1+0xb90] ;  /* 0x000b900001397983 */ /* 0x000ee80000300800 */
[----:B--2---:R-:W2:Y:S04]  /*81af0*/  LDL.LU R122, [R1+0x241c] ;  /* 0x00241c00017a7983 */ /* 0x004ea80000300800 */
        /* <DEDUP_REMOVED lines=11> */
[----:B----4-:R1:W-:Y:S01]  /*81bb0*/  @P6 STG.E desc[UR60][R10.64], R0 ;  /* 0x000000000a006986 */ /* 0x0103e2000c10193c */
[----:B---3--:R-:W-:-:S03]  /*81bc0*/  ISETP.LT.AND P3, PT, R140, R252, !P0 ;  /* 0x000000fc8c00720c */ /* 0x008fc60004761270 */
[----:B------:R-:W-:Y:S01]  /*81bd0*/  @P2 STG.E desc[UR60][R152.64], R160 ;  /* 0x000000a098002986 */ /* 0x000fe2000c10193c */
[----:B------:R-:W3:Y:S03]  /*81be0*/  LDC R252, c[0x0][0x22c] ;  /* 0x00008b00fffc7b82 */ /* 0x000ee60000000800 */
[----:B------:R-:W-:Y:S04]  /*81bf0*/  @P5 STG.E desc[UR60][R142.64], R161 ;  /* 0x000000a18e005986 */ /* 0x000fe8000c10193c */
[----:B-1----:R-:W4:Y:S01]  /*81c00*/  LDL.LU.64 R10, [R1+0x28a8] ;  /* 0x0028a800010a7983 */ /* 0x002f220000300a00 */
[----:B------:R-:W1:Y:S01]  /*81c10*/  LDC R0, c[0x0][0x22c] ;  /* 0x00008b00ff007b82 */ /* 0x000e620000000800 */
[----:B--2---:R-:W-:-:S02]  /*81c20*/  ISETP.LT.AND P2, PT, R122, R136, !P0 ;  /* 0x000000887a00720c */ /* 0x004fc40004741270 */
[----:B------:R-:W1:Y:S04]  /*81c30*/  LDL.LU R140, [R1+0x240c] ;  /* 0x00240c00018c7983 */ /* 0x000e680000300800 */
[----:B------:R-:W2:Y:S01]  /*81c40*/  LDL.LU R136, [R1+0x2408] ;  /* 0x0024080001887983 */ /* 0x000ea20000300800 */
[----:B------:R-:W3:Y:S01]  /*81c50*/  LDC R122, c[0x0][0x22c] ;  /* 0x00008b00ff7a7b82 */ /* 0x000ee20000000800 */
[----:B------:R-:W-:Y:S02]  /*81c60*/  ISETP.LT.AND P5, PT, R56, R138, !P0 ;  /* 0x0000008a3800720c */ /* 0x000fe400047a1270 */
[----:B------:R-:W4:Y:S04]  /*81c70*/  LDL.LU R56, [R1+0x2404] ;  /* 0x0024040001387983 */ /* 0x000f280000300800 */
[----:B------:R-:W-:Y:S01]  /*81c80*/  @P4 STG.E desc[UR60][R158.64], R144 ;  /* 0x000000909e004986 */ /* 0x000fe2000c10193c */
[----:B------:R-:W-:Y:S01]  /*81c90*/  ISETP.LT.AND P4, PT, R139, R141, !P0 ;  /* 0x0000008d8b00720c */ /* 0x000fe20004781270 */
[----:B------:R-:W1:Y:S02]  /*81ca0*/  LDC R138, c[0x0][0x22c] ;  /* 0x00008b00ff8a7b82 */ /* 0x000e640000000800 */
[----:B------:R3:W-:Y:S04]  /*81cb0*/  @P3 STG.E desc[UR60][R162.64], R124 ;  /* 0x0000007ca2003986 */ /* 0x0007e8000c10193c */
[----:B------:R3:W-:Y:S02]  /*81cc0*/  @P2 STG.E desc[UR60][R154.64], R57 ;  /* 0x000000399a002986 */ /* 0x0007e4000c10193c */
[----:B------:R-:W1:Y:S02]  /*81cd0*/  LDC R139, c[0x0][0x22c] ;  /* 0x00008b00ff8b7b82 */ /* 0x000e640000000800 */
[----:B---3--:R-:W3:Y:S04]  /*81ce0*/  LDL.LU.64 R162, [R1+0x4a0] ;  /* 0x0004a00001a27983 */ /* 0x008ee80000300a00 */
[----:B------:R-:W3:Y:S04]  /*81cf0*/  LDL.LU R124, [R1+0xbac] ;  /* 0x000bac00017c7983 */ /* 0x000ee80000300800 */
[----:B------:R-:W3:Y:S04]  /*81d00*/  LDL.LU.64 R154, [R1+0x498] ;  /* 0x00049800019a7983 */ /* 0x000ee80000300a00 */
[----:B------:R-:W3:Y:S04]  /*81d10*/  LDL.LU R57, [R1+0xb9c] ;  /* 0x000b9c0001397983 */ /* 0x000ee80000300800 */
[----:B------:R1:W-:Y:S04]  /*81d20*/  @P4 STG.E desc[UR60][R156.64], R9 ;  /* 0x000000099c004986 */ /* 0x0003e8000c10193c */
[----:B-1----:R-:W3:Y:S01]  /*81d30*/  LDL.LU R9, [R1+0x2400] ;  /* 0x0024000001097983 */ /* 0x002ee20000300800 */
[----:B--2---:R-:W-:-:S03]  /*81d40*/  ISETP.LT.AND P2, PT, R136, R137, !P0 ;  /* 0x000000898800720c */ /* 0x004fc60004741270 */
[----:B------:R-:W2:Y:S01]  /*81d50*/  LDL.LU R136, [R1+0x23fc] ;  /* 0x0023fc0001887983 */ /* 0x000ea20000300800 */
[----:B------:R-:W-:Y:S01]  /*81d60*/  ISETP.LT.AND P6, PT, R123, R252, !P0 ;  /* 0x000000fc7b00720c */ /* 0x000fe200047c1270 */
[----:B------:R-:W1:Y:S01]  /*81d70*/  LDC R137, c[0x0][0x22c] ;  /* 0x00008b00ff897b82 */ /* 0x000e620000000800 */
[----:B----4-:R-:W-:Y:S02]  /*81d80*/  ISETP.LT.AND P4, PT, R56, R122, !P0 ;  /* 0x0000007a3800720c */ /* 0x010fe40004781270 */
[----:B------:R-:W4:Y:S01]  /*81d90*/  LDL.LU R56, [R1+0x23f8] ;  /* 0x0023f80001387983 */ /* 0x000f220000300800 */
[----:B------:R-:W-:-:S03]  /*81da0*/  ISETP.LT.AND P3, PT, R140, R0, !P0 ;  /* 0x000000008c00720c */ /* 0x000fc60004761270 */
[----:B------:R-:W2:Y:S01]  /*81db0*/  LDL.LU R122, [R1+0x23f4] ;  /* 0x0023f400017a7983 */ /* 0x000ea20000300800 */
[----:B------:R-:W4:Y:S03]  /*81dc0*/  LDC R123, c[0x0][0x22c] ;  /* 0x00008b00ff7b7b82 */ /* 0x000f260000000800 */
[----:B------:R-:W-:Y:S04]  /*81dd0*/  @P5 STG.E desc[UR60][R146.64], R145 ;  /* 0x0000009192005986 */ /* 0x000fe8000c10193c */
[----:B------:R-:W-:Y:S01]  /*81de0*/  @P6 STG.E desc[UR60][R166.64], R125 ;  /* 0x0000007da6006986 */ /* 0x000fe2000c10193c */
[----:B------:R-:W2:Y:S03]  /*81df0*/  LDC R252, c[0x0][0x22c] ;  /* 0x00008b00fffc7b82 */ /* 0x000ea60000000800 */
[----:B------:R3:W-:Y:S04]  /*81e00*/  @P3 STG.E desc[UR60][R164.64], R8 ;  /* 0x00000008a4003986 */ /* 0x0007e8000c10193c */
[----:B------:R-:W2:Y:S01]  /*81e10*/  LDL.LU.64 R142, [R1+0x490] ;  /* 0x00049000018e7983 */ /* 0x000ea20000300a00 */
[----:B------:R-:W1:Y:S03]  /*81e20*/  LDC R0, c[0x0][0x22c] ;  /* 0x00008b00ff007b82 */ /* 0x000e660000000800 */
[----:B---3--:R-:W3:Y:S05]  /*81e30*/  LDL.LU R8, [R1+0xb80] ;  /* 0x000b800001087983 */ /* 0x008eea0000300800 */
[----:B------:R-:W1:Y:S01]  /*81e40*/  LDC R125, c[0x0][0x22c] ;  /* 0x00008b00ff7d7b82 */ /* 0x000e620000000800 */
[----:B------:R-:W3:Y:S04]  /*81e50*/  LDL.LU.64 R160, [R1+0x488] ;  /* 0x0004880001a07983 */ /* 0x000ee80000300a00 */
[----:B------:R-:W3:Y:S03]  /*81e60*/  LDL.LU R156, [R1+0xb70] ;  /* 0x000b7000019c7983 */ /* 0x000ee60000300800 */
[----:B------:R-:W1:Y:S01]  /*81e70*/  LDC R140, c[0x0][0x22c] ;  /* 0x00008b00ff8c7b82 */ /* 0x000e620000000800 */
[----:B------:R-:W3:Y:S04]  /*81e80*/  LDL.LU.64 R158, [R1+0x480] ;  /* 0x00048000019e7983 */ /* 0x000ee80000300a00 */
[----:B------:R-:W3:Y:S01]  /*81e90*/  LDL.LU R157, [R1+0xb84] ;  /* 0x000b8400019d7983 */ /* 0x000ee20000300800 */
[----:B------:R-:W-:-:S03]  /*81ea0*/  ISETP.LT.AND P3, PT, R9, R139, !P0 ;  /* 0x0000008b0900720c */ /* 0x000fc60004761270 */
[----:B------:R-:W3:Y:S04]  /*81eb0*/  LDL.LU.64 R146, [R1+0x478] ;  /* 0x0004780001927983 */ /* 0x000ee80000300a00 */
[----:B------:R-:W3:Y:S04]  /*81ec0*/  LDL.LU R166, [R1+0xb74] ;  /* 0x000b740001a67983 */ /* 0x000ee80000300800 */
[----:B------:R-:W1:Y:S04]  /*81ed0*/  LDL.LU R9, [R1+0x23f0] ;  /* 0x0023f00001097983 */ /* 0x000e680000300800 */
[----:B------:R-:W3:Y:S04]  /*81ee0*/  LDL.LU.64 R144, [R1+0x470] ;  /* 0x0004700001907983 */ /* 0x000ee80000300a00 */
[----:B------:R-:W3:Y:S04]  /*81ef0*/  LDL.LU R167, [R1+0xb88] ;  /* 0x000b880001a77983 */ /* 0x000ee80000300800 */
[----:B------:R4:W-:Y:S04]  /*81f00*/  @P2 STG.E desc[UR60][R162.64], R124 ;  /* 0x0000007ca2002986 */ /* 0x0009e8000c10193c */
[----:B------:R-:W3:Y:S04]  /*81f10*/  LDL.LU.64 R164, [R1+0x468] ;  /* 0x0004680001a47983 */ /* 0x000ee80000300a00 */
[----:B------:R2:W-:Y:S04]  /*81f20*/  @P4 STG.E desc[UR60][R154.64], R57 ;  /* 0x000000399a004986 */ /* 0x0005e8000c10193c */
[----:B----4-:R-:W4:Y:S01]  /*81f30*/  LDL.LU R124, [R1+0xb78] ;  /* 0x000b7800017c7983 */ /* 0x010f220000300800 */
[----:B------:R-:W-:-:S03]  /*81f40*/  ISETP.LT.AND P2, PT, R56, R123, !P0 ;  /* 0x0000007b3800720c */ /* 0x000fc60004741270 */
[----:B------:R-:W4:Y:S04]  /*81f50*/  LDL.LU R56, [R1+0x23ec] ;  /* 0x0023ec0001387983 */ /* 0x000f280000300800 */
[----:B--2---:R-:W2:Y:S01]  /*81f60*/  LDL.LU R57, [R1+0x23e8] ;  /* 0x0023e80001397983 */ /* 0x004ea20000300800 */
[----:B------:R-:W-:Y:S02]  /*81f70*/  ISETP.LT.AND P5, PT, R122, R252, !P0 ;  /* 0x000000fc7a00720c */ /* 0x000fe400047a1270 */
[----:B------:R-:W-:Y:S01]  /*81f80*/  ISETP.LT.AND P6, PT, R136, R138, !P0 ;  /* 0x0000008a8800720c */ /* 0x000fe200047c1270 */
[----:B------:R-:W2:Y:S01]  /*81f90*/  LDL.LU R139, [R1+0x23e4] ;  /* 0x0023e400018b7983 */ /* 0x000ea20000300800 */
[----:B------:R-:W2:Y:S03]  /*81fa0*/  LDC R138, c[0x0][0x22c] ;  /* 0x00008b00ff8a7b82 */ /* 0x000ea60000000800 */
[----:B------:R-:W2:Y:S04]  /*81fb0*/  LDL.LU R122, [R1+0x23e0] ;  /* 0x0023e000017a7983 */ /* 0x000ea80000300800 */
[----:B------:R-:W2:Y:S01]  /*81fc0*/  LDL.LU.64 R162, [R1+0x460] ;  /* 0x0004600001a27983 */ /* 0x000ea20000300a00 */
[----:B------:R-:W2:Y:S03]  /*81fd0*/  LDC R136, c[0x0][0x22c] ;  /* 0x00008b00ff887b82 */ /* 0x000ea60000000800 */
[----:B------:R-:W2:Y:S04]  /*81fe0*/  LDL.LU R123, [R1+0xb8c] ;  /* 0x000b8c00017b7983 */ /* 0x000ea80000300800 */
[----:B------:R-:W2:Y:S01]  /*81ff0*/  LDL.LU.64 R154, [R1+0x458] ;  /* 0x00045800019a7983 */ /* 0x000ea20000300a00 */
[----:B------:R-:W2:Y:S03]  /*82000*/  LDC R252, c[0x0][0x22c] ;  /* 0x00008b00fffc7b82 */ /* 0x000ea60000000800 */
[----:B---3--:R3:W-:Y:S04]  /*82010*/  @P3 STG.E desc[UR60][R142.64], R8 ;  /* 0x000000088e003986 */ /* 0x0087e8000c10193c */
[----:B------:R2:W-:Y:S01]  /*82020*/  @P6 STG.E desc[UR60][R160.64], R156 ;  /* 0x0000009ca0006986 */ /* 0x0005e2000c10193c */
[----:B---3--:R-:W3:Y:S03]  /*82030*/  LDC R142, c[0x0][0x22c] ;  /* 0x00008b00ff8e7b82 */ /* 0x008ee60000000800 */
[----:B------:R3:W-:Y:S01]  /*82040*/  @P2 STG.E desc[UR60][R158.64], R157 ;  /* 0x0000009d9e002986 */ /* 0x0007e2000c10193c */
[----:B-1----:R-:W-:-:S03]  /*82050*/  ISETP.LT.AND P4, PT, R9, R0, !P0 ;  /* 0x000000000900720c */ /* 0x002fc60004781270 */
[----:B------:R-:W3:Y:S01]  /*82060*/  LDL.LU R9, [R1+0xb7c] ;  /* 0x000b7c0001097983 */ /* 0x000ee20000300800 */
[----:B------:R-:W1:Y:S03]  /*82070*/  LDC R0, c[0x0][0x22c] ;  /* 0x00008b00ff007b82 */ /* 0x000e660000000800 */
[----:B------:R-:W3:Y:S01]  /*82080*/  LDL.LU R8, [R1+0xb60] ;  /* 0x000b600001087983 */ /* 0x000ee20000300800 */
[----:B----4-:R-:W-:-:S03]  /*82090*/  ISETP.LT.AND P3, PT, R56, R137, !P0 ;  /* 0x000000893800720c */ /* 0x010fc60004761270 */
[----:B------:R-:W4:Y:S01]  /*820a0*/  LDL.LU R56, [R1+0x23dc] ;  /* 0x0023dc0001387983 */ /* 0x000f220000300800 */
[----:B------:R-:W1:Y:S01]  /*820b0*/  LDC R137, c[0x0][0x22c] ;  /* 0x00008b00ff897b82 */ /* 0x000e620000000800 */
[----:B--2---:R-:W-:Y:S02]  /*820c0*/  ISETP.LT.AND P2, PT, R57, R125, !P0 ;  /* 0x0000007d3900720c */ /* 0x004fe40004741270 */
[----:B------:R-:W2:Y:S04]  /*820d0*/  LDL.LU R125, [R1+0x23d8] ;  /* 0x0023d800017d7983 */ /* 0x000ea80000300800 */
[----:B------:R-:W-:Y:S04]  /*820e0*/  @P5 STG.E desc[UR60][R146.64], R166 ;  /* 0x000000a692005986 */ /* 0x000fe8000c10193c */
[----:B------:R-:W1:Y:S04]  /*820f0*/  LDL.LU R57, [R1+0x23d4] ;  /* 0x0023d40001397983 */ /* 0x000e680000300800 */
[----:B------:R-:W-:Y:S01]  /*82100*/  @P4 STG.E desc[UR60][R144.64], R167 ;  /* 0x000000a790004986 */ /* 0x000fe2000c10193c */
[----:B------:R-:W-:-:S03]  /*82110*/  ISETP.LT.AND P4, PT, R139, R140, !P0 ;  /* 0x0000008c8b00720c */ /* 0x000fc60004781270 */
[----:B------:R-:W4:Y:S04]  /*82120*/  LDL.LU.64 R152, [R1+0x448] ;  /* 0x0004480001987983 */ /* 0x000f280000300a00 */
[----:B------:R-:W4:Y:S04]  /*82130*/  LDL.LU R160, [R1+0xb50] ;  /* 0x000b500001a07983 */ /* 0x000f280000300800 */
[----:B------:R-:W4:Y:S04]  /*82140*/  LDL.LU.64 R140, [R1+0x440] ;  /* 0x00044000018c7983 */ /* 0x000f280000300a00 */
[----:B------:R-:W4:Y:S04]  /*82150*/  LDL.LU R161, [R1+0xb64] ;  /* 0x000b640001a17983 */ /* 0x000f280000300800 */
[----:B------:R3:W-:Y:S04]  /*82160*/  @P3 STG.E desc[UR60][R164.64], R124 ;  /* 0x0000007ca4003986 */ /* 0x0007e8000c10193c */
[----:B---3--:R-:W3:Y:S01]  /*82170*/  LDL.LU.64 R158, [R1+0x438] ;  /* 0x00043800019e7983 */ /* 0x008ee20000300a00 */
[----:B------:R-:W-:-:S02]  /*82180*/  ISETP.LT.AND P5, PT, R122, R138, !P0 ;  /* 0x0000008a7a00720c */ /* 0x000fc400047a1270 */
[----:B------:R-:W3:Y:S01]  /*82190*/  LDC R122, c[0x0][0x22c] ;  /* 0x00008b00ff7a7b82 */ /* 0x000ee20000000800 */
[----:B------:R2:W-:Y:S04]  /*821a0*/  @P2 STG.E desc[UR60][R162.64], R123 ;  /* 0x0000007ba2002986 */ /* 0x0005e8000c10193c */
[----:B------:R-:W3:Y:S03]  /*821b0*/  LDL.LU R124, [R1+0xb54] ;  /* 0x000b5400017c7983 */ /* 0x000ee60000300800 */
[----:B------:R-:W3:Y:S01]  /*821c0*/  LDC R138, c[0x0][0x22c] ;  /* 0x00008b00ff8a7b82 */ /* 0x000ee20000000800 */
[----:B--2---:R-:W2:Y:S04]  /*821d0*/  LDL.LU.64 R162, [R1+0x430] ;  /* 0x0004300001a27983 */ /* 0x004ea80000300a00 */
[----:B------:R-:W2:Y:S04]  /*821e0*/  LDL.LU R123, [R1+0xb68] ;  /* 0x000b6800017b7983 */ /* 0x000ea80000300800 */
[----:B------:R-:W3:Y:S04]  /*821f0*/  LDL.LU R139, [R1+0x23d0] ;  /* 0x0023d000018b7983 */ /* 0x000ee80000300800 */
[----:B------:R-:W-:Y:S04]  /*82200*/  @P4 STG.E desc[UR60][R154.64], R9 ;  /* 0x000000099a004986 */ /* 0x000fe8000c10193c */
[----:B------:R1:W-:Y:S01]  /*82210*/  @P5 STG.E desc[UR60][R10.64], R8 ;  /* 0x000000080a005986 */ /* 0x0003e2000c10193c */
[----:B------:R-:W-:-:S03]  /*82220*/  ISETP.LT.AND P3, PT, R125, R136, !P0 ;  /* 0x000000887d00720c */ /* 0x000fc60004761270 */
[----:B------:R-:W2:Y:S04]  /*82230*/  LDL.LU R136, [R1+0x23cc] ;  /* 0x0023cc0001887983 */ /* 0x000ea80000300800 */
[----:B-1----:R-:W2:Y:S04]  /*82240*/  LDL.LU R11, [R1+0x23c8] ;  /* 0x0023c800010b7983 */ /* 0x002ea80000300800 */
[----:B------:R-:W2:Y:S04]  /*82250*/  LDL.LU R9, [R1+0x23c4] ;  /* 0x0023c40001097983 */ /* 0x000ea80000300800 */
[----:B------:R-:W2:Y:S01]  /*82260*/  LDL.LU R10, [R1+0x23c0] ;  /* 0x0023c000010a7983 */ /* 0x000ea20000300800 */
[----:B----4-:R-:W-:-:S02]  /*82270*/  ISETP.LT.AND P6, PT, R56, R252, !P0 ;  /* 0x000000fc3800720c */ /* 0x010fc400047c1270 */
[----:B------:R-:W1:Y:S01]  /*82280*/  LDC R56, c[0x0][0x22c] ;  /* 0x00008b00ff387b82 */ /* 0x000e620000000800 */
[----:B------:R-:W-:Y:S01]  /*82290*/  ISETP.LT.AND P2, PT, R57, R0, !P0 ;  /* 0x000000003900720c */ /* 0x000fe20004741270 */
[----:B------:R-:W4:Y:S04]  /*822a0*/  LDL.LU.64 R164, [R1+0x428] ;  /* 0x0004280001a47983 */ /* 0x000f280000300a00 */
[----:B------:R-:W4:Y:S02]  /*822b0*/  LDL.LU R57, [R1+0xb58] ;  /* 0x000b580001397983 */ /* 0x000f240000300800 */
[----:B------:R-:W1:Y:S02]  /*822c0*/  LDC R252, c[0x0][0x22c] ;  /* 0x00008b00fffc7b82 */ /* 0x000e640000000800 */
[----:B------:R-:W4:Y:S04]  /*822d0*/  LDL.LU.64 R156, [R1+0x420] ;  /* 0x00042000019c7983 */ /* 0x000f280000300a00 */
[----:B------:R-:W4:Y:S02]  /*822e0*/  LDL.LU R166, [R1+0xb6c] ;  /* 0x000b6c0001a67983 */ /* 0x000f240000300800 */
[----:B------:R-:W4:Y:S02]  /*822f0*/  LDC R0, c[0x0][0x22c] ;  /* 0x00008b00ff007b82 */ /* 0x000f240000000800 */
[----:B------:R-:W4:Y:S04]  /*82300*/  LDL.LU.64 R146, [R1+0x418] ;  /* 0x0004180001927983 */ /* 0x000f280000300a00 */
[----:B------:R-:W4:Y:S04]  /*82310*/  LDL.LU R125, [R1+0xb5c] ;  /* 0x000b5c00017d7983 */ /* 0x000f280000300800 */
[----:B------:R-:W4:Y:S04]  /*82320*/  LDL.LU.64 R144, [R1+0x410] ;  /* 0x0004100001907983 */ /* 0x000f280000300a00 */
[----:B------:R-:W4:Y:S04]  /*82330*/  LDL.LU R167, [R1+0xb40] ;  /* 0x000b400001a77983 */ /* 0x000f280000300800 */
[----:B------:R-:W4:Y:S04]  /*82340*/  LDL.LU.64 R154, [R1+0x408] ;  /* 0x00040800019a7983 */ /* 0x000f280000300a00 */
[----:B------:R-:W4:Y:S01]  /*82350*/  LDL.LU R8, [R1+0xb30] ;  /* 0x000b300001087983 */ /* 0x000f220000300800 */
[----:B---3--:R-:W-:-:S03]  /*82360*/  ISETP.LT.AND P4, PT, R139, R142, !P0 ;  /* 0x0000008e8b00720c */ /* 0x008fc60004781270 */
[----:B------:R-:W3:Y:S01]  /*82370*/  LDL.LU R139, [R1+0x23bc] ;  /* 0x0023bc00018b7983 */ /* 0x000ee20000300800 */
[----:B------:R-:W3:Y:S03]  /*82380*/  LDC R142, c[0x0][0x22c] ;  /* 0x00008b00ff8e7b82 */ /* 0x000ee60000000800 */
[----:B------:R-:W-:Y:S04]  /*82390*/  @P6 STG.E desc[UR60][R152.64], R160 ;  /* 0x000000a098006986 */ /* 0x000fe8000c10193c */
[----:B------:R-:W-:Y:S04]  /*823a0*/  @P3 STG.E desc[UR60][R140.64], R161 ;  /* 0x000000a18c003986 */ /* 0x000fe8000c10193c */
[----:B------:R1:W-:Y:S02]  /*823b0*/  @P2 STG.E desc[UR60][R158.64], R124 ;  /* 0x0000007c9e002986 */ /* 0x0003e4000c10193c */
[----:B-1----:R-:W1:Y:S01]  /*823c0*/  LDC R124, c[0x0][0x22c] ;  /* 0x00008b00ff7c7b82 */ /* 0x002e620000000800 */
[----:B--2---:R-:W-:-:S02]  /*823d0*/  ISETP.LT.AND P3, PT, R136, R137, !P0 ;  /* 0x000000898800720c */ /* 0x004fc40004761270 */
[----:B------:R-:W2:Y:S05]  /*823e0*/  LDL.LU R137, [R1+0x23b8] ;  /* 0x0023b80001897983 */ /* 0x000eaa0000300800 */
[----:B------:R-:W1:Y:S01]  /*823f0*/  LDC R136, c[0x0][0x22c] ;  /* 0x00008b00ff887b82 */ /* 0x000e620000000800 */
[----:B------:R-:W-:Y:S02]  /*82400*/  ISETP.LT.AND P2, PT, R9, R56, !P0 ;  /* 0x000000380900720c */ /* 0x000fe40004741270 */
[----:B------:R-:W1:Y:S01]  /*82410*/  LDL.LU R9, [R1+0x23b4] ;  /* 0x0023b40001097983 */ /* 0x000e620000300800 */
[----:B------:R-:W-:-:S03]  /*82420*/  ISETP.LT.AND P5, PT, R10, R252, !P0 ;  /* 0x000000fc0a00720c */ /* 0x000fc600047a1270 */
[----:B------:R-:W2:Y:S01]  /*82430*/  LDL.LU R56, [R1+0x23b0] ;  /* 0x0023b00001387983 */ /* 0x000ea20000300800 */
[----:B------:R-:W-:Y:S01]  /*82440*/  ISETP.LT.AND P6, PT, R11, R122, !P0 ;  /* 0x0000007a0b00720c */ /* 0x000fe200047c1270 */
[----:B------:R-:W2:Y:S02]  /*82450*/  LDC R252, c[0x0][0x22c] ;  /* 0x00008b00fffc7b82 */ /* 0x000ea40000000800 */
[----:B------:R-:W2:Y:S06]  /*82460*/  LDL.LU R10, [R1+0x23ac] ;  /* 0x0023ac00010a7983 */ /* 0x000eac0000300800 */
[----:B------:R-:W2:Y:S01]  /*82470*/  LDC R11, c[0x0][0x22c] ;  /* 0x00008b00ff0b7b82 */ /* 0x000ea20000000800 */
[----:B------:R4:W-:Y:S04]  /*82480*/  @P4 STG.E desc[UR60][R162.64], R123 ;  /* 0x0000007ba2004986 */ /* 0x0009e8000c10193c */
[----:B----4-:R4:W-:Y:S03]  /*82490*/  @P3 STG.E desc[UR60][R164.64], R57 ;  /* 0x00000039a4003986 */ /* 0x0109e6000c10193c */
[----:B------:R-:W2:Y:S01]  /*824a0*/  LDC R122, c[0x0][0x22c] ;  /* 0x00008b00ff7a7b82 */ /* 0x000ea20000000800 */
[----:B------:R-:W-:Y:S04]  /*824b0*/  @P6 STG.E desc[UR60][R156.64], R166 ;  /* 0x000000a69c006986 */ /* 0x000fe8000c10193c */
[----:B------:R-:W2:Y:S04]  /*824c0*/  LDL.LU.64 R162, [R1+0x400] ;  /* 0x0004000001a27983 */ /* 0x000ea80000300a00 */
[----:B------:R-:W2:Y:S04]  /*824d0*/  LDL.LU R123, [R1+0xb44] ;  /* 0x000b4400017b7983 */ /* 0x000ea80000300800 */
[----:B------:R3:W-:Y:S04]  /*824e0*/  @P2 STG.E desc[UR60][R146.64], R125 ;  /* 0x0000007d92002986 */ /* 0x0007e8000c10193c */
[----:B----4-:R-:W4:Y:S01]  /*824f0*/  LDL.LU.64 R164, [R1+0x3f8] ;  /* 0x0003f80001a47983 */ /* 0x010f220000300a00 */
[----:B---3--:R-:W-:-:S03]  /*82500*/  ISETP.LT.AND P4, PT, R139, R0, !P0 ;  /* 0x000000008b00720c */ /* 0x008fc60004781270 */
[----:B------:R-:W-:Y:S01]  /*82510*/  @P5 STG.E desc[UR60][R144.64], R167 ;  /* 0x000000a790005986 */ /* 0x000fe2000c10193c */
[----:B------:R-:W3:Y:S03]  /*82520*/  LDC R0, c[0x0][0x22c] ;  /* 0x00008b00ff007b82 */ /* 0x000ee60000000800 */
[----:B------:R-:W4:Y:S05]  /*82530*/  LDL.LU R57, [R1+0xb34] ;  /* 0x000b340001397983 */ /* 0x000f2a0000300800 */
[----:B------:R-:W3:Y:S01]  /*82540*/  LDC R125, c[0x0][0x22c] ;  /* 0x00008b00ff7d7b82 */ /* 0x000ee20000000800 */
[----:B------:R3:W-:Y:S04]  /*82550*/  @P4 STG.E desc[UR60][R154.64], R8 ;  /* 0x000000089a004986 */ /* 0x0007e8000c10193c */
[----:B---3--:R-:W3:Y:S04]  /*82560*/  LDL.LU R8, [R1+0x23a8] ;  /* 0x0023a80001087983 */ /* 0x008ee80000300800 */
[----:B------:R-:W3:Y:S01]  /*82570*/  LDL.LU.64 R154, [R1+0x3f0] ;  /* 0x0003f000019a7983 */ /* 0x000ee20000300a00 */
[----:B-1----:R-:W-:-:S03]  /*82580*/  ISETP.LT.AND P2, PT, R9, R136, !P0 ;  /* 0x000000880900720c */ /* 0x002fc60004741270 */
[----:B------:R-:W3:Y:S01]  /*82590*/  LDL.LU R9, [R1+0xb48] ;  /* 0x000b480001097983 */ /* 0x000ee20000300800 */
[----:B--2---:R-:W-:Y:S01]  /*825a0*/  ISETP.LT.AND P3, PT, R137, R138, !P0 ;  /* 0x0000008a8900720c */ /* 0x004fe20004761270 */
[----:B------:R-:W1:Y:S01]  /*825b0*/  LDC R136, c[0x0][0x22c] ;  /* 0x00008b00ff887b82 */ /* 0x000e620000000800 */
[----:B------:R-:W-:Y:S02]  /*825c0*/  ISETP.LT.AND P4, PT, R56, R124, !P0 ;  /* 0x0000007c3800720c */ /* 0x000fe40004781270 */
[----:B------:R-:W2:Y:S01]  /*825d0*/  LDL.LU R56, [R1+0x23a4] ;  /* 0x0023a40001387983 */ /* 0x000ea20000300800 */
[----:B------:R-:W-:-:S03]  /*825e0*/  ISETP.LT.AND P6, PT, R10, R11, !P0 ;  /* 0x0000000b0a00720c */ /* 0x000fc600047c1270 */
[----:B------:R-:W2:Y:S01]  /*825f0*/  LDL.LU R11, [R1+0x23a0] ;  /* 0x0023a000010b7983 */ /* 0x000ea20000300800 */
[----:B------:R-:W1:Y:S03]  /*82600*/  LDC R124, c[0x0][0x22c] ;  /* 0x00008b00ff7c7b82 */ /* 0x000e660000000800 */
[----:B------:R-:W2:Y:S04]  /*82610*/  LDL.LU.64 R138, [R1+0x3e8] ;  /* 0x0003e800018a7983 */ /* 0x000ea80000300a00 */
[----:B------:R-:W2:Y:S01]  /*82620*/  LDL.LU R143, [R1+0xb38] ;  /* 0x000b3800018f7983 */ /* 0x000ea20000300800 */
[----:B------:R-:W1:Y:S03]  /*82630*/  LDC R137, c[0x0][0x22c] ;  /* 0x00008b00ff897b82 */ /* 0x000e660000000800 */
[----:B------:R-:W2:Y:S04]  /*82640*/  LDL.LU.64 R140, [R1+0x3e0] ;  /* 0x0003e000018c7983 */ /* 0x000ea80000300a00 */
[----:B------:R-:W2:Y:S04]  /*82650*/  LDL.LU R10, [R1+0xb4c] ;  /* 0x000b4c00010a7983 */ /* 0x000ea80000300800 */
[----:B------:R-:W2:Y:S04]  /*82660*/  LDL.LU.64 R160, [R1+0x3d8] ;  /* 0x0003d80001a07983 */ /* 0x000ea80000300a00 */
[----:B------:R-:W2:Y:S04]  /*82670*/  LDL.LU R166, [R1+0xb3c] ;  /* 0x000b3c0001a67983 */ /* 0x000ea80000300800 */
[----:B------:R-:W2:Y:S04]  /*82680*/  LDL.LU.64 R158, [R1+0x3d0] ;  /* 0x0003d000019e7983 */ /* 0x000ea80000300a00 */
[----:B------:R-:W2:Y:S04]  /*82690*/  LDL.LU R167, [R1+0xb20] ;  /* 0x000b200001a77983 */ /* 0x000ea80000300800 */
[----:B------:R4:W-:Y:S04]  /*826a0*/  @P3 STG.E desc[UR60][R162.64], R123 ;  /* 0x0000007ba2003986 */ /* 0x0009e8000c10193c */
[----:B----4-:R4:W-:Y:S04]  /*826b0*/  @P2 STG.E desc[UR60][R164.64], R57 ;  /* 0x00000039a4002986 */ /* 0x0109e8000c10193c */
[----:B------:R-:W4:Y:S01]  /*826c0*/  LDL.LU.64 R162, [R1+0x3c8] ;  /* 0x0003c80001a27983 */ /* 0x000f220000300a00 */
[----:B---3--:R-:W-:-:S03]  /*826d0*/  ISETP.LT.AND P3, PT, R8, R122, !P0 ;  /* 0x0000007a0800720c */ /* 0x008fc60004761270 */
[----:B------:R-:W3:Y:S04]  /*826e0*/  LDL.LU R8, [R1+0xb10] ;  /* 0x000b100001087983 */ /* 0x000ee80000300800 */
[----:B------:R-:W3:Y:S04]  /*826f0*/  LDL.LU R122, [R1+0x239c] ;  /* 0x00239c00017a7983 */ /* 0x000ee80000300800 */
[----:B------:R1:W-:Y:S01]  /*82700*/  @P4 STG.E desc[UR60][R154.64], R9 ;  /* 0x000000099a004986 */ /* 0x0003e2000c10193c */
[----:B--2---:R-:W-:-:S03]  /*82710*/  ISETP.LT.AND P2, PT, R11, R0, !P0 ;  /* 0x000000000b00720c */ /* 0x004fc60004741270 */
[----:B------:R-:W2:Y:S01]  /*82720*/  LDL.LU R11, [R1+0x2398] ;  /* 0x00239800010b7983 */ /* 0x000ea20000300800 */
[----:B------:R-:W-:Y:S01]  /*82730*/  ISETP.LT.AND P5, PT, R56, R252, !P0 ;  /* 0x000000fc3800720c */ /* 0x000fe200047a1270 */
[----:B------:R-:W2:Y:S02]  /*82740*/  LDC R0, c[0x0][0x22c] ;  /* 0x00008b00ff007b82 */ /* 0x000ea40000000800 */
[----:B------:R-:W2:Y:S04]  /*82750*/  LDL.LU R123, [R1+0x2394] ;  /* 0x00239400017b7983 */ /* 0x000ea80000300800 */
[----:B------:R-:W2:Y:S02]  /*82760*/  LDL.LU.64 R156, [R1+0x3c0] ;  /* 0x0003c000019c7983 */ /* 0x000ea40000300a00 */
[----:B------:R-:W2:Y:S02]  /*82770*/  LDC R252, c[0x0][0x22c] ;  /* 0x00008b00fffc7b82 */ /* 0x000ea40000000800 */
[----:B------:R-:W2:Y:S04]  /*82780*/  LDL.LU R144, [R1+0xb24] ;  /* 0x000b240001907983 */ /* 0x000ea80000300800 */
[----:B------:R-:W2:Y:S04]  /*82790*/  LDL.LU.64 R146, [R1+0x3b8] ;  /* 0x0003b80001927983 */ /* 0x000ea80000300a00 */
[----:B------:R-:W2:Y:S04]  /*827a0*/  LDL.LU R145, [R1+0xb14] ;  /* 0x000b140001917983 */ /* 0x000ea80000300800 */
[----:B----4-:R-:W4:Y:S04]  /*827b0*/  LDL.LU.64 R164, [R1+0x3b0] ;  /* 0x0003b00001a47983 */ /* 0x010f280000300a00 */
[----:B------:R-:W4:Y:S04]  /*827c0*/  LDL.LU R57, [R1+0xb28] ;  /* 0x000b280001397983 */ /* 0x000f280000300800 */
[----:B-1----:R-:W4:Y:S04]  /*827d0*/  LDL.LU R9, [R1+0x2390] ;  /* 0x0023900001097983 */ /* 0x002f280000300800 */
[----:B------:R-:W4:Y:S04]  /*827e0*/  LDL.LU.64 R154, [R1+0x3a8] ;  /* 0x0003a800019a7983 */ /* 0x000f280000300a00 */
[----:B------:R-:W4:Y:S04]  /*827f0*/  LDL.LU R56, [R1+0xb18] ;  /* 0x000b180001387983 */ /* 0x000f280000300800 */
[----:B------:R1:W-:Y:S04]  /*82800*/  @P6 STG.E desc[UR60][R138.64], R143 ;  /* 0x0000008f8a006986 */ /* 0x0003e8000c10193c */
[----:B------:R3:W-:Y:S04]  /*82810*/  @P3 STG.E desc[UR60][R140.64], R10 ;  /* 0x0000000a8c003986 */ /* 0x0007e8000c10193c */
[----:B------:R-:W-:Y:S04]  /*82820*/  @P5 STG.E desc[UR60][R160.64], R166 ;  /* 0x000000a6a0005986 */ /* 0x000fe8000c10193c */
[----:B------:R-:W-:Y:S01]  /*82830*/  @P2 STG.E desc[UR60][R158.64], R167 ;  /* 0x000000a79e002986 */ /* 0x000fe2000c10193c */
[----:B-1----:R-:W1:Y:S08]  /*82840*/  LDC R138, c[0x0][0x22c] ;  /* 0x00008b00ff8a7b82 */ /* 0x002e700000000800 */
[----:B------:R-:W1:Y:S01]  /*82850*/  LDC R139, c[0x0][0x22c] ;  /* 0x00008b00ff8b7b82 */ /* 0x000e620000000800 */
[----:B---3--:R-:W-:-:S02]  /*82860*/  ISETP.LT.AND P4, PT, R122, R125, !P0 ;  /* 0x0000007d7a00720c */ /* 0x008fc40004781270 */
[----:B------:R-:W3:Y:S05]  /*82870*/  LDL.LU R122, [R1+0x238c] ;  /* 0x00238c00017a7983 */ /* 0x000eea0000300800 */
[----:B------:R-:W1:Y:S01]  /*82880*/  LDC R125, c[0x0][0x22c] ;  /* 0x00008b00ff7d7b82 */ /* 0x000e620000000800 */
[----:B------:R-:W3:Y:S07]  /*82890*/  LDL.LU R10, [R1+0x2388] ;  /* 0x00238800010a7983 */ /* 0x000eee0000300800 */
[----:B------:R-:W1:Y:S01]  /*828a0*/  LDC R143, c[0x0][0x22c] ;  /* 0x00008b00ff8f7b82 */ /* 0x000e620000000800 */
[----:B--2---:R-:W-:-:S02]  /*828b0*/  ISETP.LT.AND P6, PT, R123, R124, !P0 ;  /* 0x0000007c7b00720c */ /* 0x004fc400047c1270 */
[----:B------:R-:W1:Y:S01]  /*828c0*/  LDL.LU R123, [R1+0x2384] ;  /* 0x00238400017b7983 */ /* 0x000e620000300800 */
[----:B------:R-:W-:-:S04]  /*828d0*/  ISETP.LT.AND P3, PT, R11, R137, !P0 ;  /* 0x000000890b00720c */ /* 0x000fc80004761270 */
[----:B------:R-:W2:Y:S08]  /*828e0*/  LDC R124, c[0x0][0x22c] ;  /* 0x00008b00ff7c7b82 */ /* 0x000eb00000000800 */
[----:B------:R-:W2:Y:S01]  /*828f0*/  LDC R11, c[0x0][0x22c] ;  /* 0x00008b00ff0b7b82 */ /* 0x000ea20000000800 */
[----:B----4-:R-:W-:Y:S01]  /*82900*/  ISETP.LT.AND P2, PT, R9, R136, !P0 ;  /* 0x000000880900720c */ /* 0x010fe20004741270 */
[----:B------:R4:W-:Y:S06]  /*82910*/  @P4 STG.E desc[UR60][R162.64], R8 ;  /* 0x00000008a2004986 */ /* 0x0009ec000c10193c */
[----:B------:R-:W2:Y:S01]  /*82920*/  LDC R137, c[0x0][0x22c] ;  /* 0x00008b00ff897b82 */ /* 0x000ea20000000800 */
[----:B------:R-:W2:Y:S07]  /*82930*/  LDL.LU R9, [R1+0x2380] ;  /* 0x0023800001097983 */ /* 0x000eae0000300800 */
[----:B------:R-:W2:Y:S01]  /*82940*/  LDC R136, c[0x0][0x22c] ;  /* 0x00008b00ff887b82 */ /* 0x000ea20000000800 */
[----:B----4-:R-:W4:Y:S04]  /*82950*/  LDL.LU.64 R162, [R1+0x3a0] ;  /* 0x0003a00001a27983 */ /* 0x010f280000300a00 */
[----:B------:R-:W4:Y:S04]  /*82960*/  LDL.LU R8, [R1+0xb2c] ;  /* 0x000b2c0001087983 */ /* 0x000f280000300800 */
[----:B------:R-:W-:Y:S04]  /*82970*/  @P3 STG.E desc[UR60][R156.64], R144 ;  /* 0x000000909c003986 */ /* 0x000fe8000c10193c */
[----:B------:R-:W4:Y:S04]  /*82980*/  LDL.LU.64 R166, [R1+0x398] ;  /* 0x0003980001a67983 */ /* 0x000f280000300a00 */
[----:B------:R-:W-:Y:S04]  /*82990*/  @P6 STG.E desc[UR60][R146.64], R145 ;  /* 0x0000009192006986 */ /* 0x000fe8000c10193c */
[----:B------:R3:W-:Y:S02]  /*829a0*/  @P2 STG.E desc[UR60][R164.64], R57 ;  /* 0x00000039a4002986 */ /* 0x0007e4000c10193c */
[----:B---3--:R-:W-:-:S02]  /*829b0*/  ISETP.LT.AND P4, PT, R10, R0, !P0 ;  /* 0x000000000a00720c */ /* 0x008fc40004781270 */
[----:B------:R-:W3:Y:S01]  /*829c0*/  LDL.LU R10, [R1+0xb1c] ;  /* 0x000b1c00010a7983 */ /* 0x000ee20000300800 */
[----:B------:R-:W-:Y:S01]  /*829d0*/  ISETP.LT.AND P5, PT, R122, R252, !P0 ;  /* 0x000000fc7a00720c */ /* 0x000fe200047a1270 */
[----:B------:R-:W3:Y:S02]  /*829e0*/  LDC R0, c[0x0][0x22c] ;  /* 0x00008b00ff007b82 */ /* 0x000ee40000000800 */
[----:B------:R-:W3:Y:S04]  /*829f0*/  LDL.LU.64 R164, [R1+0x390] ;  /* 0x0003900001a47983 */ /* 0x000ee80000300a00 */
[----:B------:R-:W3:Y:S02]  /*82a00*/  LDL.LU R57, [R1+0xb00] ;  /* 0x000b000001397983 */ /* 0x000ee40000300800 */
[----:B------:R-:W3:Y:S01]  /*82a10*/  LDC R122, c[0x0][0x22c] ;  /* 0x00008b00ff7a7b82 */ /* 0x000ee20000000800 */
[----:B-1----:R-:W-:-:S07]  /*82a20*/  ISETP.LT.AND P3, PT, R123, R125, !P0 ;  /* 0x0000007d7b00720c */ /* 0x002fce0004761270 */
[----:B------:R-:W1:Y:S01]  /*82a30*/  LDC R252, c[0x0][0x22c] ;  /* 0x00008b00fffc7b82 */ /* 0x000e620000000800 */
[----:B------:R-:W3:Y:S04]  /*82a40*/  LDL.LU R125, [R1+0x237c] ;  /* 0x00237c00017d7983 */ /* 0x000ee80000300800 */
[----:B------:R-:W3:Y:S01]  /*82a50*/  LDL.LU R123, [R1+0x2378] ;  /* 0x00237800017b7983 */ /* 0x000ee20000300800 */
[----:B--2---:R-:W-:-:S03]  /*82a60*/  ISETP.LT.AND P2, PT, R9, R11, !P0 ;  /* 0x0000000b0900720c */ /* 0x004fc60004741270 */
[----:B------:R-:W2:Y:S04]  /*82a70*/  LDL.LU R9, [R1+0x2374] ;  /* 0x0023740001097983 */ /* 0x000ea80000300800 */
[----:B------:R4:W-:Y:S04]  /*82a80*/  @P5 STG.E desc[UR60][R154.64], R56 ;  /* 0x000000389a005986 */ /* 0x0009e8000c10193c */
[----:B----4-:R-:W1:Y:S04]  /*82a90*/  LDL.LU R56, [R1+0x2370] ;  /* 0x0023700001387983 */ /* 0x010e680000300800 */
[----:B------:R-:W4:Y:S04]  /*82aa0*/  LDL.LU.64 R140, [R1+0x388] ;  /* 0x00038800018c7983 */ /* 0x000f280000300a00 */
[----:B------:R-:W4:Y:S04]  /*82ab0*/  LDL.LU R11, [R1+0xaf0] ;  /* 0x000af000010b7983 */ /* 0x000f280000300800 */
        /* <DEDUP_REMOVED lines=9> */
[----:B---3--:R-:W3:Y:S04]  /*82b50*/  LDL.LU R8, [R1+0x236c] ;  /* 0x00236c0001087983 */ /* 0x008ee80000300800 */
[----:B------:R-:W3:Y:S04]  /*82b60*/  LDL.LU.64 R162, [R1+0x360] ;  /* 0x0003600001a27983 */ /* 0x000ee80000300a00 */
[----:B------:R2:W-:Y:S02]  /*82b70*/  @P3 STG.E desc[UR60][R166.64], R10 ;  /* 0x0000000aa6003986 */ /* 0x0005e4000c10193c */
[----:B--2---:R-:W2:Y:S01]  /*82b80*/  LDC R10, c[0x0][0x22c] ;  /* 0x00008b00ff0a7b82 */ /* 0x004ea20000000800 */
[----:B------:R-:W-:-:S02]  /*82b90*/  ISETP.LT.AND P4, PT, R125, R137, !P0 ;  /* 0x000000897d00720c */ /* 0x000fc40004781270 */
[----:B------:R-:W-:Y:S02]  /*82ba0*/  ISETP.LT.AND P6, PT, R123, R124, !P0 ;  /* 0x0000007c7b00720c */ /* 0x000fe400047c1270 */
[----:B------:R-:W2:Y:S03]  /*82bb0*/  LDL.LU R123, [R1+0xb0c] ;  /* 0x000b0c00017b7983 */ /* 0x000ea60000300800 */
[----:B------:R-:W3:Y:S01]  /*82bc0*/  LDC R124, c[0x0][0x22c] ;  /* 0x00008b00ff7c7b82 */ /* 0x000ee20000000800 */
[----:B------:R-:W2:Y:S04]  /*82bd0*/  LDL.LU R137, [R1+0x2368] ;  /* 0x0023680001897983 */ /* 0x000ea80000300800 */
[----:B------:R-:W2:Y:S01]  /*82be0*/  LDL.LU R125, [R1+0x2364] ;  /* 0x00236400017d7983 */ /* 0x000ea20000300800 */
[----:B------:R-:W-:-:S03]  /*82bf0*/  ISETP.LT.AND P3, PT, R9, R122, !P0 ;  /* 0x0000007a0900720c */ /* 0x000fc60004761270 */
[----:B------:R-:W2:Y:S04]  /*82c00*/  LDL.LU R122, [R1+0x2360] ;  /* 0x00236000017a7983 */ /* 0x000ea80000300800 */
[----:B------:R-:W2:Y:S04]  /*82c10*/  LDL.LU R9, [R1+0x235c] ;  /* 0x00235c0001097983 */ /* 0x000ea80000300800 */
[----:B------:R4:W-:Y:S01]  /*82c20*/  @P2 STG.E desc[UR60][R164.64], R57 ;  /* 0x00000039a4002986 */ /* 0x0009e2000c10193c */
[----:B-1----:R-:W-:-:S03]  /*82c30*/  ISETP.LT.AND P5, PT, R56, R252, !P0 ;  /* 0x000000fc3800720c */ /* 0x002fc600047a1270 */
[----:B------:R-:W2:Y:S01]  /*82c40*/  LDL.LU R56, [R1+0x2358] ;  /* 0x0023580001387983 */ /* 0x000ea20000300800 */
[----:B------:R-:W1:Y:S03]  /*82c50*/  LDC R252, c[0x0][0x22c] ;  /* 0x00008b00fffc7b82 */ /* 0x000e660000000800 */
[----:B------:R-:W2:Y:S04]  /*82c60*/  LDL.LU.64 R166, [R1+0x358] ;  /* 0x0003580001a67983 */ /* 0x000ea80000300a00 */
[----:B----4-:R4:W-:Y:S04]  /*82c70*/  @P4 STG.E desc[UR60][R140.64], R11 ;  /* 0x0000000b8c004986 */ /* 0x0109e8000c10193c */
[----:B------:R-:W2:Y:S04]  /*82c80*/  LDL.LU R57, [R1+0xafc] ;  /* 0x000afc0001397983 */ /* 0x000ea80000300800 */
[----:B------:R-:W-:Y:S04]  /*82c90*/  @P6 STG.E desc[UR60][R160.64], R156 ;  /* 0x0000009ca0006986 */ /* 0x000fe8000c10193c */
[----:B------:R-:W2:Y:S01]  /*82ca0*/  LDL.LU.64 R164, [R1+0x350] ;  /* 0x0003500001a47983 */ /* 0x000ea20000300a00 */
[----:B----4-:R-:W4:Y:S03]  /*82cb0*/  LDC R11, c[0x0][0x22c] ;  /* 0x00008b00ff0b7b82 */ /* 0x010f260000000800 */
[----:B------:R-:W-:Y:S04]  /*82cc0*/  @P3 STG.E desc[UR60][R158.64], R157 ;  /* 0x0000009d9e003986 */ /* 0x000fe8000c10193c */
[----:B------:R-:W-:Y:S01]  /*82cd0*/  @P5 STG.E desc[UR60][R146.64], R154 ;  /* 0x0000009a92005986 */ /* 0x000fe2000c10193c */
[----:B---3--:R-:W-:-:S03]  /*82ce0*/  ISETP.LT.AND P2, PT, R8, R0, !P0 ;  /* 0x000000000800720c */ /* 0x008fc60004741270 */
[----:B------:R-:W3:Y:S01]  /*82cf0*/  LDL.LU R8, [R1+0xac0] ;  /* 0x000ac00001087983 */ /* 0x000ee20000300800 */
[----:B------:R-:W1:Y:S09]  /*82d00*/  LDC R0, c[0x0][0x22c] ;  /* 0x00008b00ff007b82 */ /* 0x000e720000000800 */
[----:B------:R4:W-:Y:S01]  /*82d10*/  @P2 STG.E desc[UR60][R144.64], R155 ;  /* 0x0000009b90002986 */ /* 0x0009e2000c10193c */
[----:B--2---:R-:W-:-:S03]  /*82d20*/  ISETP.LT.AND P2, PT, R122, R124, !P0 ;  /* 0x0000007c7a00720c */ /* 0x004fc60004741270 */
[----:B------:R-:W1:Y:S01]  /*82d30*/  LDL.LU R122, [R1+0x2354] ;  /* 0x00235400017a7983 */ /* 0x000e620000300800 */
[----:B------:R-:W-:Y:S01]  /*82d40*/  ISETP.LT.AND P4, PT, R137, R138, !P0 ;  /* 0x0000008a8900720c */ /* 0x000fe20004781270 */
[----:B------:R-:W2:Y:S01]  /*82d50*/  LDC R124, c[0x0][0x22c] ;  /* 0x00008b00ff7c7b82 */ /* 0x000ea20000000800 */
[----:B------:R-:W-:Y:S02]  /*82d60*/  ISETP.LT.AND P5, PT, R9, R10, !P0 ;  /* 0x0000000a0900720c */ /* 0x000fe400047a1270 */
[----:B------:R-:W2:Y:S01]  /*82d70*/  LDL.LU R9, [R1+0x2350] ;  /* 0x0023500001097983 */ /* 0x000ea20000300800 */
[----:B------:R-:W-:-:S03]  /*82d80*/  ISETP.LT.AND P3, PT, R125, R136, !P0 ;  /* 0x000000887d00720c */ /* 0x000fc60004761270 */
[----:B----4-:R-:W4:Y:S01]  /*82d90*/  LDL.LU.64 R154, [R1+0x348] ;  /* 0x00034800019a7983 */ /* 0x010f220000300a00 */
[----:B------:R-:W4:Y:S03]  /*82da0*/  LDC R137, c[0x0][0x22c] ;  /* 0x00008b00ff897b82 */ /* 0x000f260000000800 */
[----:B------:R-:W4:Y:S04]  /*82db0*/  LDL.LU R10, [R1+0xa40] ;  /* 0x000a4000010a7983 */ /* 0x000f280000300800 */
[----:B------:R-:W4:Y:S04]  /*82dc0*/  LDL.LU.64 R152, [R1+0x340] ;  /* 0x0003400001987983 */ /* 0x000f280000300a00 */
[----:B------:R-:W4:Y:S04]  /*82dd0*/  LDL.LU R146, [R1+0xac4] ;  /* 0x000ac40001927983 */ /* 0x000f280000300800 */
[----:B------:R3:W-:Y:S04]  /*82de0*/  @P4 STG.E desc[UR60][R162.64], R123 ;  /* 0x0000007ba2004986 */ /* 0x0007e8000c10193c */
[----:B------:R-:W4:Y:S04]  /*82df0*/  LDL.LU.64 R140, [R1+0x338] ;  /* 0x00033800018c7983 */ /* 0x000f280000300a00 */
[----:B------:R-:W-:Y:S04]  /*82e00*/  @P3 STG.E desc[UR60][R166.64], R57 ;  /* 0x00000039a6003986 */ /* 0x000fe8000c10193c */
[----:B---3--:R-:W3:Y:S04]  /*82e10*/  LDL.LU R123, [R1+0xa44] ;  /* 0x000a4400017b7983 */ /* 0x008ee80000300800 */
[----:B------:R-:W3:Y:S04]  /*82e20*/  LDL.LU.64 R162, [R1+0x330] ;  /* 0x0003300001a27983 */ /* 0x000ee80000300a00 */
[----:B------:R-:W3:Y:S04]  /*82e30*/  LDL.LU R125, [R1+0xac8] ;  /* 0x000ac800017d7983 */ /* 0x000ee80000300800 */
[----:B------:R1:W-:Y:S01]  /*82e40*/  @P2 STG.E desc[UR60][R164.64], R8 ;  /* 0x00000008a4002986 */ /* 0x0003e2000c10193c */
[----:B--2---:R-:W-:-:S03]  /*82e50*/  ISETP.LT.AND P3, PT, R9, R11, !P0 ;  /* 0x0000000b0900720c */ /* 0x004fc60004761270 */
[----:B------:R-:W2:Y:S01]  /*82e60*/  LDL.LU R9, [R1+0x234c] ;  /* 0x00234c0001097983 */ /* 0x000ea20000300800 */
[----:B-1----:R-:W-:Y:S02]  /*82e70*/  ISETP.LT.AND P4, PT, R122, R0, !P0 ;  /* 0x000000007a00720c */ /* 0x002fe40004781270 */
[----:B------:R-:W-:Y:S01]  /*82e80*/  ISETP.LT.AND P6, PT, R56, R252, !P0 ;  /* 0x000000fc3800720c */ /* 0x000fe200047c1270 */
[----:B------:R-:W2:Y:S01]  /*82e90*/  LDL.LU R136, [R1+0x2348] ;  /* 0x0023480001887983 */ /* 0x000ea20000300800 */
[----:B------:R-:W1:Y:S03]  /*82ea0*/  LDC R56, c[0x0][0x22c] ;  /* 0x00008b00ff387b82 */ /* 0x000e660000000800 */
[----:B------:R-:W2:Y:S04]  /*82eb0*/  LDL.LU R122, [R1+0x2344] ;  /* 0x00234400017a7983 */ /* 0x000ea80000300800 */
[----:B------:R-:W1:Y:S01]  /*82ec0*/  LDL.LU R8, [R1+0x2340] ;  /* 0x0023400001087983 */ /* 0x000e620000300800 */
        /* <DEDUP_REMOVED lines=12> */
[----:B----4-:R4:W-:Y:S04]  /*82f90*/  @P5 STG.E desc[UR60][R154.64], R10 ;  /* 0x0000000a9a005986 */ /* 0x0109e8000c10193c */
[----:B------:R-:W2:Y:S04]  /*82fa0*/  LDL.LU R138, [R1+0x233c] ;  /* 0x00233c00018a7983 */ /* 0x000ea80000300800 */
[----:B----4-:R-:W4:Y:S04]  /*82fb0*/  LDL.LU.64 R154, [R1+0x300] ;  /* 0x00030000019a7983 */ /* 0x010f280000300a00 */
[----:B------:R-:W4:Y:S04]  /*82fc0*/  LDL.LU R10, [R1+0x9e4] ;  /* 0x0009e400010a7983 */ /* 0x000f280000300800 */
[----:B------:R-:W-:Y:S04]  /*82fd0*/  @P6 STG.E desc[UR60][R152.64], R146 ;  /* 0x0000009298006986 */ /* 0x000fe8000c10193c */
[----:B---3--:R3:W-:Y:S04]  /*82fe0*/  @P4 STG.E desc[UR60][R140.64], R123 ;  /* 0x0000007b8c004986 */ /* 0x0087e8000c10193c */
[----:B------:R1:W-:Y:S01]  /*82ff0*/  @P3 STG.E desc[UR60][R162.64], R125 ;  /* 0x0000007da2003986 */ /* 0x0003e2000c10193c */
[----:B---3--:R-:W3:Y:S08]  /*83000*/  LDC R123, c[0x0][0x22c] ;  /* 0x00008b00ff7b7b82 */ /* 0x008ef00000000800 */
[----:B------:R-:W4:Y:S01]  /*83010*/  LDC R140, c[0x0][0x22c] ;  /* 0x00008b00ff8c7b82 */ /* 0x000f220000000800 */
[----:B--2---:R-:W-:-:S02]  /*83020*/  ISETP.LT.AND P2, PT, R9, R142, !P0 ;  /* 0x0000008e0900720c */ /* 0x004fc40004741270 */
[----:B------:R-:W2:Y:S05]  /*83030*/  LDL.LU R9, [R1+0x2338] ;  /* 0x0023380001097983 */ /* 0x000eaa0000300800 */
[----:B------:R-:W4:Y:S01]  /*83040*/  LDC R142, c[0x0][0x22c] ;  /* 0x00008b00ff8e7b82 */ /* 0x000f220000000800 */
[----:B------:R-:W-:Y:S02]  /*83050*/  ISETP.LT.AND P4, PT, R136, R139, !P0 ;  /* 0x0000008b8800720c */ /* 0x000fe40004781270 */
[----:B------:R-:W4:Y:S01]  /*83060*/  LDL.LU R136, [R1+0x2334] ;  /* 0x0023340001887983 */ /* 0x000f220000300800 */
[----:B-1----:R-:W-:-:S03]  /*83070*/  ISETP.LT.AND P3, PT, R8, R56, !P0 ;  /* 0x000000380800720c */ /* 0x002fc60004761270 */
[----:B------:R-:W3:Y:S04]  /*83080*/  LDL.LU R56, [R1+0x2330] ;  /* 0x0023300001387983 */ /* 0x000ee80000300800 */
[----:B------:R-:W4:Y:S01]  /*83090*/  LDL.LU R8, [R1+0x232c] ;  /* 0x00232c0001087983 */ /* 0x000f220000300800 */
[----:B------:R-:W-:Y:S02]  /*830a0*/  ISETP.LT.AND P6, PT, R122, R124, !P0 ;  /* 0x0000007c7a00720c */ /* 0x000fe400047c1270 */
[----:B------:R-:W1:Y:S01]  /*830b0*/  LDC R122, c[0x0][0x22c] ;  /* 0x00008b00ff7a7b82 */ /* 0x000e620000000800 */
[----:B------:R1:W-:Y:S04]  /*830c0*/  @P2 STG.E desc[UR60][R160.64], R57 ;  /* 0x00000039a0002986 */ /* 0x0003e8000c10193c */
[----:B------:R-:W4:Y:S03]  /*830d0*/  LDL.LU.64 R162, [R1+0x2f8] ;  /* 0x0002f80001a27983 */ /* 0x000f260000300a00 */
[----:B------:R-:W4:Y:S01]  /*830e0*/  LDC R124, c[0x0][0x22c] ;  /* 0x00008b00ff7c7b82 */ /* 0x000f220000000800 */
[----:B------:R-:W4:Y:S04]  /*830f0*/  LDL.LU R125, [R1+0x984] ;  /* 0x00098400017d7983 */ /* 0x000f280000300800 */
[----:B------:R2:W-:Y:S03]  /*83100*/  @P4 STG.E desc[UR60][R158.64], R11 ;  /* 0x0000000b9e004986 */ /* 0x0005e6000c10193c */
[----:B-1----:R-:W1:Y:S01]  /*83110*/  LDC R57, c[0x0][0x22c] ;  /* 0x00008b00ff397b82 */ /* 0x002e620000000800 */
[----:B------:R-:W-:Y:S04]  /*83120*/  @P6 STG.E desc[UR60][R156.64], R147 ;  /* 0x000000939c006986 */ /* 0x000fe8000c10193c */
[----:B------:R-:W-:Y:S01]  /*83130*/  @P3 STG.E desc[UR60][R144.64], R164 ;  /* 0x000000a490003986 */ /* 0x000fe2000c10193c */
[----:B------:R-:W-:-:S02]  /*83140*/  ISETP.LT.AND P5, PT, R138, R252, !P0 ;  /* 0x000000fc8a00720c */ /* 0x000fc400047a1270 */
[----:B------:R-:W1:Y:S11]  /*83150*/  LDC R252, c[0x0][0x22c] ;  /* 0x00008b00fffc7b82 */ /* 0x000e760000000800 */
[----:B------:R-:W-:Y:S01]  /*83160*/  @P5 STG.E desc[UR60][R166.64], R165 ;  /* 0x000000a5a6005986 */ /* 0x000fe2000c10193c */
[----:B--2---:R-:W-:-:S03]  /*83170*/  ISETP.LT.AND P2, PT, R9, R0, !P0 ;  /* 0x000000000900720c */ /* 0x004fc60004741270 */
[----:B------:R-:W2:Y:S01]  /*83180*/  LDL.LU R9, [R1+0x9e8] ;  /* 0x0009e80001097983 */ /* 0x000ea20000300800 */
[----:B------:R-:W1:Y:S03]  /*83190*/  LDC R0, c[0x0][0x22c] ;  /* 0x00008b00ff007b82 */ /* 0x000e660000000800 */
[----:B------:R-:W2:Y:S01]  /*831a0*/  LDL.LU R11, [R1+0x2328] ;  /* 0x00232800010b7983 */ /* 0x000ea20000300800 */
[----:B---3--:R-:W-:-:S05]  /*831b0*/  ISETP.LT.AND P3, PT, R56, R123, !P0 ;  /* 0x0000007b3800720c */ /* 0x008fca0004761270 */
[----:B----4-:R3:W-:Y:S01]  /*831c0*/  @P2 STG.E desc[UR60][R154.64], R10 ;  /* 0x0000000a9a002986 */ /* 0x0107e2000c10193c */
[----:B------:R-:W-:-:S03]  /*831d0*/  ISETP.LT.AND P2, PT, R8, R122, !P0 ;  /* 0x0000007a0800720c */ /* 0x000fc60004741270 */
[----:B------:R-:W4:Y:S04]  /*831e0*/  LDL.LU R123, [R1+0x2324] ;  /* 0x00232400017b7983 */ /* 0x000f280000300800 */
[----:B------:R-:W4:Y:S04]  /*831f0*/  LDL.LU R56, [R1+0x2320] ;  /* 0x0023200001387983 */ /* 0x000f280000300800 */
[----:B------:R-:W1:Y:S01]  /*83200*/  LDL.LU R8, [R1+0x231c] ;  /* 0x00231c0001087983 */ /* 0x000e620000300800 */
[----:B------:R-:W-:Y:S01]  /*83210*/  ISETP.LT.AND P4, PT, R136, R137, !P0 ;  /* 0x000000898800720c */ /* 0x000fe20004781270 */
[----:B---3--:R-:W3:Y:S02]  /*83220*/  LDC R10, c[0x0][0x22c] ;  /* 0x00008b00ff0a7b82 */ /* 0x008ee40000000800 */
[----:B------:R-:W3:Y:S04]  /*83230*/  LDL.LU.64 R152, [R1+0x2e8] ;  /* 0x0002e80001987983 */ /* 0x000ee80000300a00 */
[----:B------:R-:W3:Y:S02]  /*83240*/  LDL.LU R146, [R1+0x988] ;  /* 0x0009880001927983 */ /* 0x000ee40000300800 */
[----:B------:R-:W3:Y:S02]  /*83250*/  LDC R137, c[0x0][0x22c] ;  /* 0x00008b00ff897b82 */ /* 0x000ee40000000800 */
[----:B------:R-:W3:Y:S04]  /*83260*/  LDL.LU.64 R138, [R1+0x2e0] ;  /* 0x0002e000018a7983 */ /* 0x000ee80000300a00 */
[----:B------:R-:W3:Y:S04]  /*83270*/  LDL.LU R122, [R1+0x9ec] ;  /* 0x0009ec00017a7983 */ /* 0x000ee80000300800 */
[----:B------:R-:W3:Y:S04]  /*83280*/  LDL.LU.64 R160, [R1+0x2d8] ;  /* 0x0002d80001a07983 */ /* 0x000ee80000300a00 */
[----:B------:R-:W3:Y:S04]  /*83290*/  LDL.LU R154, [R1+0x98c] ;  /* 0x00098c00019a7983 */ /* 0x000ee80000300800 */
[----:B------:R-:W3:Y:S04]  /*832a0*/  LDL.LU.64 R158, [R1+0x2d0] ;  /* 0x0002d000019e7983 */ /* 0x000ee80000300a00 */
[----:B------:R-:W3:Y:S04]  /*832b0*/  LDL.LU R155, [R1+0x900] ;  /* 0x00090000019b7983 */ /* 0x000ee80000300800 */
[----:B------:R-:W3:Y:S04]  /*832c0*/  LDL.LU.64 R156, [R1+0x2c8] ;  /* 0x0002c800019c7983 */ /* 0x000ee80000300a00 */
[----:B------:R2:W-:Y:S04]  /*832d0*/  @P4 STG.E desc[UR60][R162.64], R125 ;  /* 0x0000007da2004986 */ /* 0x0005e8000c10193c */
[----:B------:R-:W3:Y:S04]  /*832e0*/  LDL.LU R147, [R1+0x8c0] ;  /* 0x0008c00001937983 */ /* 0x000ee80000300800 */
[----:B--2---:R2:W-:Y:S01]  /*832f0*/  @P3 STG.E desc[UR60][R130.64], R9 ;  /* 0x0000000982003986 */ /* 0x0045e2000c10193c */
[----:B------:R-:W-:-:S03]  /*83300*/  ISETP.LT.AND P5, PT, R11, R124, !P0 ;  /* 0x0000007c0b00720c */ /* 0x000fc600047a1270 */
[----:B------:R-:W3:Y:S01]  /*83310*/  LDL.LU.64 R124, [R1+0x2c0] ;  /* 0x0002c000017c7983 */ /* 0x000ee20000300a00 */
[----:B------:R-:W3:Y:S03]  /*83320*/  LDC R11, c[0x0][0x22c] ;  /* 0x00008b00ff0b7b82 */ /* 0x000ee60000000800 */
[----:B--2---:R-:W2:Y:S04]  /*83330*/  LDL.LU R130, [R1+0x904] ;  /* 0x0009040001827983 */ /* 0x004ea80000300800 */
[----:B------:R-:W2:Y:S04]  /*83340*/  LDL.LU R136, [R1+0x2318] ;  /* 0x0023180001887983 */ /* 0x000ea80000300800 */
[----:B------:R-:W2:Y:S01]  /*83350*/  LDL.LU R9, [R1+0x2314] ;  /* 0x0023140001097983 */ /* 0x000ea20000300800 */
[----:B-1----:R-:W-:-:S03]  /*83360*/  ISETP.LT.AND P3, PT, R8, R0, !P0 ;  /* 0x000000000800720c */ /* 0x002fc60004761270 */
[----:B------:R-:W2:Y:S01]  /*83370*/  LDL.LU R8, [R1+0x2310] ;  /* 0x0023100001087983 */ /* 0x000ea20000300800 */
[----:B----4-:R-:W-:Y:S01]  /*83380*/  ISETP.LT.AND P6, PT, R123, R252, !P0 ;  /* 0x000000fc7b00720c */ /* 0x010fe200047c1270 */
[----:B------:R-:W1:Y:S02]  /*83390*/  LDC R0, c[0x0][0x22c] ;  /* 0x00008b00ff007b82 */ /* 0x000e640000000800 */
[----:B------:R-:W4:Y:S04]  /*833a0*/  LDL.LU.64 R144, [R1+0x2b8] ;  /* 0x0002b80001907983 */ /* 0x000f280000300a00 */
[----:B------:R-:W4:Y:S01]  /*833b0*/  LDL.LU R164, [R1+0x8c4] ;  /* 0x0008c40001a47983 */ /* 0x000f220000300800 */
[----:B------:R-:W-:Y:S01]  /*833c0*/  ISETP.LT.AND P4, PT, R56, R57, !P0 ;  /* 0x000000393800720c */ /* 0x000fe20004781270 */
[----:B------:R-:W1:Y:S02]  /*833d0*/  LDC R252, c[0x0][0x22c] ;  /* 0x00008b00fffc7b82 */ /* 0x000e640000000800 */
[----:B------:R-:W4:Y:S04]  /*833e0*/  LDL.LU.64 R166, [R1+0x2b0] ;  /* 0x0002b00001a67983 */ /* 0x000f280000300a00 */
[----:B------:R-:W4:Y:S04]  /*833f0*/  LDL.LU R165, [R1+0x908] ;  /* 0x0009080001a57983 */ /* 0x000f280000300800 */
[----:B------:R-:W4:Y:S04]  /*83400*/  LDL.LU.64 R162, [R1+0x2a8] ;  /* 0x0002a80001a27983 */ /* 0x000f280000300a00 */
[----:B------:R-:W4:Y:S04]  /*83410*/  LDL.LU R123, [R1+0x8c8] ;  /* 0x0008c800017b7983 */ /* 0x000f280000300800 */
[----:B------:R-:W4:Y:S04]  /*83420*/  LDL.LU.64 R56, [R1+0x2a0] ;  /* 0x0002a00001387983 */ /* 0x000f280000300a00 */
[----:B------:R-:W4:Y:S04]  /*83430*/  LDL.LU R131, [R1+0x90c] ;  /* 0x00090c0001837983 */ /* 0x000f280000300800 */
[----:B---3--:R3:W-:Y:S04]  /*83440*/  @P2 STG.E desc[UR60][R152.64], R146 ;  /* 0x0000009298002986 */ /* 0x0087e8000c10193c */
[----:B------:R3:W-:Y:S04]  /*83450*/  @P5 STG.E desc[UR60][R138.64], R122 ;  /* 0x0000007a8a005986 */ /* 0x0007e8000c10193c */
[----:B---3--:R-:W3:Y:S04]  /*83460*/  LDL.LU.64 R152, [R1+0x28a0] ;  /* 0x0028a00001987983 */ /* 0x008ee80000300a00 */
[----:B------:R-:W3:Y:S04]  /*83470*/  LDL.LU.64 R138, [R1+0x2898] ;  /* 0x00289800018a7983 */ /* 0x000ee80000300a00 */
[----:B------:R-:W3:Y:S04]  /*83480*/  LDL.LU R141, [R1+0x230c] ;  /* 0x00230c00018d7983 */ /* 0x000ee80000300800 */
[----:B------:R-:W1:Y:S04]  /*83490*/  LDL.LU R122, [R1+0x2308] ;  /* 0x00230800017a7983 */ /* 0x000e680000300800 */
[----:B------:R-:W-:Y:S04]  /*834a0*/  @P6 STG.E desc[UR60][R160.64], R154 ;  /* 0x0000009aa0006986 */ /* 0x000fe8000c10193c */
[----:B------:R2:W-:Y:S02]  /*834b0*/  @P4 STG.E desc[UR60][R158.64], R155 ;  /* 0x0000009b9e004986 */ /* 0x0005e4000c10193c */
[----:B--2---:R-:W-:-:S02]  /*834c0*/  ISETP.LT.AND P2, PT, R136, R140, !P0 ;  /* 0x0000008c8800720c */ /* 0x004fc40004741270 */
[----:B------:R-:W2:Y:S01]  /*834d0*/  LDL.LU R140, [R1+0x2304] ;  /* 0x00230400018c7983 */ /* 0x000ea20000300800 */
[----:B------:R-:W-:-:S03]  /*834e0*/  ISETP.LT.AND P4, PT, R9, R10, !P0 ;  /* 0x0000000a0900720c */ /* 0x000fc60004781270 */
[----:B------:R-:W2:Y:S01]  /*834f0*/  LDL.LU R136, [R1+0x2300] ;  /* 0x0023000001887983 */ /* 0x000ea20000300800 */
[----:B------:R-:W2:Y:S01]  /*83500*/  LDC R10, c[0x0][0x22c] ;  /* 0x00008b00ff0a7b82 */ /* 0x000ea20000000800 */
[----:B------:R-:W-:Y:S02]  /*83510*/  ISETP.LT.AND P6, PT, R8, R11, !P0 ;  /* 0x0000000b0800720c */ /* 0x000fe400047c1270 */
[----:B------:R-:W2:Y:S04]  /*83520*/  LDL.LU.64 R154, [R1+0x298] ;  /* 0x00029800019a7983 */ /* 0x000ea80000300a00 */
[----:B------:R-:W2:Y:S01]  /*83530*/  LDL.LU R9, [R1+0x8cc] ;  /* 0x0008cc0001097983 */ /* 0x000ea20000300800 */
[----:B------:R-:W2:Y:S03]  /*83540*/  LDC R11, c[0x0][0x22c] ;  /* 0x00008b00ff0b7b82 */ /* 0x000ea60000000800 */
[----:B------:R-:W2:Y:S04]  /*83550*/  LDL.LU R8, [R1+0x22fc] ;  /* 0x0022fc0001087983 */ /* 0x000ea80000300800 */
[----:B------:R-:W-:Y:S04]  /*83560*/  @P3 STG.E desc[UR60][R156.64], R147 ;  /* 0x000000939c003986 */ /* 0x000fe8000c10193c */
[----:B------:R4:W-:Y:S04]  /*83570*/  @P2 STG.E desc[UR60][R124.64], R130 ;  /* 0x000000827c002986 */ /* 0x0009e8000c10193c */
[----:B----4-:R-:W-:Y:S04]  /*83580*/  @P4 STG.E desc[UR60][R144.64], R164 ;  /* 0x000000a490004986 */ /* 0x010fe8000c10193c */
[----:B------:R-:W-:Y:S04]  /*83590*/  @P6 STG.E desc[UR60][R166.64], R165 ;  /* 0x000000a5a6006986 */ /* 0x000fe8000c10193c */
[----:B------:R-:W4:Y:S04]  /*835a0*/  LDL.LU.64 R124, [R1+0x290] ;  /* 0x00029000017c7983 */ /* 0x000f280000300a00 */
[----:B------:R-:W4:Y:S01]  /*835b0*/  LDL.LU R130, [R1+0x870] ;  /* 0x0008700001827983 */ /* 0x000f220000300800 */
[----:B---3--:R-:W-:-:S03]  /*835c0*/  ISETP.LT.AND P3, PT, R141, R142, !P0 ;  /* 0x0000008e8d00720c */ /* 0x008fc60004761270 */
[----:B------:R-:W3:Y:S01]  /*835d0*/  LDL.LU R142, [R1+0x22f8] ;  /* 0x0022f800018e7983 */ /* 0x000ee20000300800 */
[----:B-1----:R-:W-:Y:S02]  /*835e0*/  ISETP.LT.AND P5, PT, R122, R252, !P0 ;  /* 0x000000fc7a00720c */ /* 0x002fe400047a1270 */
[----:B------:R-:W1:Y:S07]  /*835f0*/  LDC R122, c[0x0][0x22c] ;  /* 0x00008b00ff7a7b82 */ /* 0x000e6e0000000800 */
[----:B------:R1:W-:Y:S01]  /*83600*/  @P3 STG.E desc[UR60][R162.64], R123 ;  /* 0x0000007ba2003986 */ /* 0x0003e2000c10193c */
[----:B------:R-:W3:Y:S03]  /*83610*/  LDC R252, c[0x0][0x22c] ;  /* 0x00008b00fffc7b82 */ /* 0x000ee60000000800 */
[----:B------:R2:W-:Y:S05]  /*83620*/  @P5 STG.E desc[UR60][R56.64], R131 ;  /* 0x0000008338005986 */ /* 0x0005ea000c10193c */
[----:B-1----:R-:W1:Y:S01]  /*83630*/  LDC R123, c[0x0][0x22c] ;  /* 0x00008b00ff7b7b82 */ /* 0x002e620000000800 */
[----:B--2---:R-:W-:-:S07]  /*83640*/  ISETP.LT.AND P2, PT, R140, R0, !P0 ;  /* 0x000000008c00720c */ /* 0x004fce0004741270 */
[----:B------:R-:W2:Y:S01]  /*83650*/  LDC R0, c[0x0][0x22c] ;  /* 0x00008b00ff007b82 */ /* 0x000ea20000000800 */
[----:B------:R-:W-:-:S07]  /*83660*/  ISETP.LT.AND P4, PT, R136, R137, !P0 ;  /* 0x000000898800720c */ /* 0x000fce0004781270 */
[----:B------:R-:W1:Y:S01]  /*83670*/  LDC R140, c[0x0][0x22c] ;  /* 0x00008b00ff8c7b82 */ /* 0x000e620000000800 */
[----:B------:R-:W-:Y:S02]  /*83680*/  ISETP.LT.AND P3, PT, R8, R10, !P0 ;  /* 0x0000000a0800720c */ /* 0x000fe40004761270 */
[----:B------:R-:W2:Y:S04]  /*83690*/  LDL.LU R8, [R1+0x22f4] ;  /* 0x0022f40001087983 */ /* 0x000ea80000300800 */
[----:B------:R-:W3:Y:S04]  /*836a0*/  LDL.LU R10, [R1+0x22f0] ;  /* 0x0022f000010a7983 */ /* 0x000ee80000300800 */
[----:B------:R-:W3:Y:S04]  /*836b0*/  LDL.LU.64 R136, [R1+0x288] ;  /* 0x0002880001887983 */ /* 0x000ee80000300a00 */
[----:B------:R-:W3:Y:S04]  /*836c0*/  LDL.LU R141, [R1+0x840] ;  /* 0x00084000018d7983 */ /* 0x000ee80000300800 */
[----:B------:R-:W3:Y:S04]  /*836d0*/  LDL.LU.64 R56, [R1+0x280] ;  /* 0x0002800001387983 */ /* 0x000ee80000300a00 */
[----:B------:R-:W3:Y:S04]  /*836e0*/  LDL.LU R158, [R1+0x874] ;  /* 0x00087400019e7983 */ /* 0x000ee80000300800 */
[----:B------:R-:W3:Y:S04]  /*836f0*/  LDL.LU.64 R160, [R1+0x278] ;  /* 0x0002780001a07983 */ /* 0x000ee80000300a00 */
[----:B------:R-:W3:Y:S04]  /*83700*/  LDL.LU R159, [R1+0x844] ;  /* 0x00084400019f7983 */ /* 0x000ee80000300800 */
[----:B------:R4:W-:Y:S04]  /*83710*/  @P2 STG.E desc[UR60][R154.64], R9 ;  /* 0x000000099a002986 */ /* 0x0009e8000c10193c */
[----:B----4-:R-:W4:Y:S04]  /*83720*/  LDL.LU R9, [R1+0x22ec] ;  /* 0x0022ec0001097983 */ /* 0x010f280000300800 */
[----:B------:R-:W4:Y:S04]  /*83730*/  LDL.LU.64 R156, [R1+0x270] ;  /* 0x00027000019c7983 */ /* 0x000f280000300a00 */
[----:B------:R-:W4:Y:S04]  /*83740*/  LDL.LU R166, [R1+0x878] ;  /* 0x0008780001a67983 */ /* 0x000f280000300800 */
[----:B------:R-:W4:Y:S04]  /*83750*/  LDL.LU.64 R146, [R1+0x268] ;  /* 0x0002680001927983 */ /* 0x000f280000300a00 */
[----:B------:R-:W4:Y:S04]  /*83760*/  LDL.LU R167, [R1+0x848] ;  /* 0x0008480001a77983 */ /* 0x000f280000300800 */
[----:B------:R-:W4:Y:S04]  /*83770*/  LDL.LU.64 R154, [R1+0x260] ;  /* 0x00026000019a7983 */ /* 0x000f280000300a00 */
[----:B------:R-:W4:Y:S04]  /*83780*/  LDL.LU R131, [R1+0x87c] ;  /* 0x00087c0001837983 */ /* 0x000f280000300800 */
[----:B------:R1:W-:Y:S01]  /*83790*/  @P4 STG.E desc[UR60][R124.64], R130 ;  /* 0x000000827c004986 */ /* 0x0003e2000c10193c */
[----:B--2---:R-:W-:-:S03]  /*837a0*/  ISETP.LT.AND P6, PT, R8, R11, !P0 ;  /* 0x0000000b0800720c */ /* 0x004fc600047c1270 */
[----:B------:R-:W2:Y:S01]  /*837b0*/  LDL.LU R8, [R1+0x22e8] ;  /* 0x0022e80001087983 */ /* 0x000ea20000300800 */
[----:B---3--:R-:W-:Y:S01]  /*837c0*/  ISETP.LT.AND P2, PT, R142, R143, !P0 ;  /* 0x0000008f8e00720c */ /* 0x008fe20004741270 */
[----:B------:R-:W3:Y:S01]  /*837d0*/  LDC R11, c[0x0][0x22c] ;  /* 0x00008b00ff0b7b82 */ /* 0x000ee20000000800 */
[----:B------:R-:W-:Y:S02]  /*837e0*/  ISETP.LT.AND P4, PT, R10, R122, !P0 ;  /* 0x0000007a0a00720c */ /* 0x000fe40004781270 */
[----:B------:R-:W3:Y:S04]  /*837f0*/  LDL.LU R122, [R1+0x22e4] ;  /* 0x0022e400017a7983 */ /* 0x000ee80000300800 */
[----:B------:R-:W3:Y:S01]  /*83800*/  LDL.LU.64 R144, [R1+0x258] ;  /* 0x0002580001907983 */ /* 0x000ee20000300a00 */
[----:B------:R-:W3:Y:S03]  /*83810*/  LDC R142, c[0x0][0x22c] ;  /* 0x00008b00ff8e7b82 */ /* 0x000ee60000000800 */
[----:B-1----:R-:W3:Y:S04]  /*83820*/  LDL.LU R130, [R1+0x84c] ;  /* 0x00084c0001827983 */ /* 0x002ee80000300800 */
[----:B------:R-:W3:Y:S01]  /*83830*/  LDL.LU R124, [R1+0x22e0] ;  /* 0x0022e000017c7983 */ /* 0x000ee20000300800 */
[----:B------:R-:W1:Y:S01]  /*83840*/  LDC R143, c[0x0][0x22c] ;  /* 0x00008b00ff8f7b82 */ /* 0x000e620000000800 */
[----:B----4-:R-:W-:-:S02]  /*83850*/  ISETP.LT.AND P5, PT, R9, R252, !P0 ;  /* 0x000000fc0900720c */ /* 0x010fc400047a1270 */
[----:B------:R-:W4:Y:S05]  /*83860*/  LDL.LU R9, [R1+0x22dc] ;  /* 0x0022dc0001097983 */ /* 0x000f2a0000300800 */
[----:B------:R-:W1:Y:S01]  /*83870*/  LDC R252, c[0x0][0x22c] ;  /* 0x00008b00fffc7b82 */ /* 0x000e620000000800 */
[----:B------:R-:W4:Y:S04]  /*83880*/  LDL.LU.64 R164, [R1+0x250] ;  /* 0x0002500001a47983 */ /* 0x000f280000300a00 */
[----:B------:R-:W4:Y:S04]  /*83890*/  LDL.LU R125, [R1+0x800] ;  /* 0x00080000017d7983 */ /* 0x000f280000300800 */
[----:B------:R-:W4:Y:S04]  /*838a0*/  LDL.LU.64 R162, [R1+0x248] ;  /* 0x0002480001a27983 */ /* 0x000f280000300a00 */
[----:B------:R-:W4:Y:S04]  /*838b0*/  LDL.LU R10, [R1+0x7c0] ;  /* 0x0007c000010a7983 */ /* 0x000f280000300800 */
[----:B------:R1:W-:Y:S04]  /*838c0*/  @P3 STG.E desc[UR60][R136.64], R141 ;  /* 0x0000008d88003986 */ /* 0x0003e8000c10193c */
[----:B------:R2:W-:Y:S04]  /*838d0*/  @P2 STG.E desc[UR60][R56.64], R158 ;  /* 0x0000009e38002986 */ /* 0x0005e8000c10193c */
[----:B-1----:R-:W4:Y:S04]  /*838e0*/  LDL.LU.64 R136, [R1+0x2890] ;  /* 0x0028900001887983 */ /* 0x002f280000300a00 */
[----:B------:R-:W-:Y:S04]  /*838f0*/  @P6 STG.E desc[UR60][R160.64], R159 ;  /* 0x0000009fa0006986 */ /* 0x000fe8000c10193c */
[----:B------:R-:W-:Y:S04]  /*83900*/  @P4 STG.E desc[UR60][R156.64], R166 ;  /* 0x000000a69c004986 */ /* 0x000fe8000c10193c */
[----:B------:R-:W-:Y:S01]  /*83910*/  @P5 STG.E desc[UR60][R146.64], R167 ;  /* 0x000000a792005986 */ /* 0x000fe2000c10193c */
[----:B--2---:R-:W-:-:S03]  /*83920*/  ISETP.LT.AND P3, PT, R8, R0, !P0 ;  /* 0x000000000800720c */ /* 0x004fc60004761270 */
[----:B------:R-:W2:Y:S01]  /*83930*/  LDL.LU R8, [R1+0x804] ;  /* 0x0008040001087983 */ /* 0x000ea20000300800 */
[----:B------:R-:W1:Y:S03]  /*83940*/  LDC R0, c[0x0][0x22c] ;  /* 0x00008b00ff007b82 */ /* 0x000e660000000800 */
[----:B------:R-:W2:Y:S04]  /*83950*/  LDL.LU.64 R56, [R1+0x2888] ;  /* 0x0028880001387983 */ /* 0x000ea80000300a00 */
[----:B------:R-:W2:Y:S01]  /*83960*/  LDL.LU R141, [R1+0x22d8] ;  /* 0x0022d800018d7983 */ /* 0x000ea20000300800 */
[----:B---3--:R-:W-:Y:S02]  /*83970*/  ISETP.LT.AND P2, PT, R122, R123, !P0 ;  /* 0x0000007b7a00720c */ /* 0x008fe40004741270 */
[----:B------:R-:W3:Y:S01]  /*83980*/  LDC R123, c[0x0][0x22c] ;  /* 0x00008b00ff7b7b82 */ /* 0x000ee20000000800 */
[----:B------:R-:W3:Y:S01]  /*83990*/  LDL.LU R122, [R1+0x22d4] ;  /* 0x0022d400017a7983 */ /* 0x000ee20000300800 */
[----:B------:R-:W-:-:S03]  /*839a0*/  ISETP.LT.AND P4, PT, R124, R140, !P0 ;  /* 0x0000008c7c00720c */ /* 0x000fc60004781270 */
[----:B------:R-:W1:Y:S03]  /*839b0*/  LDL.LU R140, [R1+0x22d0] ;  /* 0x0022d000018c7983 */ /* 0x000e660000300800 */
[----:B------:R-:W1:Y:S01]  /*839c0*/  LDC R124, c[0x0][0x22c] ;  /* 0x00008b00ff7c7b82 */ /* 0x000e620000000800 */
[----:B------:R4:W-:Y:S02]  /*839d0*/  @P3 STG.E desc[UR60][R154.64], R131 ;  /* 0x000000839a003986 */ /* 0x0009e4000c10193c */
[----:B----4-:R-:W-:-:S05]  /*839e0*/  ISETP.LT.AND P6, PT, R9, R11, !P0 ;  /* 0x0000000b0900720c */ /* 0x010fca00047c1270 */
[----:B------:R-:W4:Y:S01]  /*839f0*/  LDC R131, c[0x0][0x22c] ;  /* 0x00008b00ff837b82 */ /* 0x000f220000000800 */
[----:B------:R-:W4:Y:S04]  /*83a00*/  LDL.LU R9, [R1+0x22cc] ;  /* 0x0022cc0001097983 */ /* 0x000f280000300800 */
[----:B------:R-:W4:Y:S04]  /*83a10*/  LDL.LU.64 R154, [R1+0x238] ;  /* 0x00023800019a7983 */ /* 0x000f280000300a00 */
[----:B------:R-:W4:Y:S04]  /*83a20*/  LDL.LU R167, [R1+0x7c4] ;  /* 0x0007c40001a77983 */ /* 0x000f280000300800 */
[----:B------:R-:W4:Y:S04]  /*83a30*/  LDL.LU R11, [R1+0x808] ;  /* 0x00080800010b7983 */ /* 0x000f280000300800 */
[----:B------:R2:W-:Y:S04]  /*83a40*/  @P2 STG.E desc[UR60][R144.64], R130 ;  /* 0x0000008290002986 */ /* 0x0005e8000c10193c */
[----:B------:R-:W4:Y:S04]  /*83a50*/  LDL.LU.64 R160, [R1+0x228] ;  /* 0x0002280001a07983 */ /* 0x000f280000300a00 */
[----:B------:R-:W-:Y:S04]  /*83a60*/  @P4 STG.E desc[UR60][R164.64], R125 ;  /* 0x0000007da4004986 */ /* 0x000fe8000c10193c */
[----:B--2---:R-:W2:Y:S04]  /*83a70*/  LDL.LU R130, [R1+0x7c8] ;  /* 0x0007c80001827983 */ /* 0x004ea80000300800 */
[----:B------:R1:W-:Y:S01]  /*83a80*/  @P6 STG.E desc[UR60][R162.64], R10 ;  /* 0x0000000aa2006986 */ /* 0x0003e2000c10193c */
[----:B------:R-:W-:-:S02]  /*83a90*/  ISETP.LT.AND P3, PT, R141, R142, !P0 ;  /* 0x0000008e8d00720c */ /* 0x000fc40004761270 */
[----:B------:R-:W2:Y:S01]  /*83aa0*/  LDC R141, c[0x0][0x22c] ;  /* 0x00008b00ff8d7b82 */ /* 0x000ea20000000800 */
[----:B---3--:R-:W-:Y:S02]  /*83ab0*/  ISETP.LT.AND P5, PT, R122, R252, !P0 ;  /* 0x000000fc7a00720c */ /* 0x008fe400047a1270 */
[----:B-1----:R-:W-:-:S05]  /*83ac0*/  ISETP.LT.AND P2, PT, R140, R0, !P0 ;  /* 0x000000008c00720c */ /* 0x002fca0004741270 */
[----:B------:R-:W1:Y:S01]  /*83ad0*/  LDC R122, c[0x0][0x22c] ;  /* 0x00008b00ff7a7b82 */ /* 0x000e620000000800 */
[----:B------:R-:W3:Y:S04]  /*83ae0*/  LDL.LU R140, [R1+0x22c8] ;  /* 0x0022c800018c7983 */ /* 0x000ee80000300800 */
[----:B------:R-:W2:Y:S03]  /*83af0*/  LDL.LU.64 R162, [R1+0x220] ;  /* 0x0002200001a27983 */ /* 0x000ea60000300a00 */
[----:B------:R-:W1:Y:S01]  /*83b00*/  LDC R0, c[0x0][0x22c] ;  /* 0x00008b00ff007b82 */ /* 0x000e620000000800 */
[----:B------:R-:W2:Y:S04]  /*83b10*/  LDL.LU R10, [R1+0x80c] ;  /* 0x00080c00010a7983 */ /* 0x000ea80000300800 */
[----:B------:R-:W2:Y:S03]  /*83b20*/  LDL.LU R125, [R1+0x22c4] ;  /* 0x0022c400017d7983 */ /* 0x000ea60000300800 */
[----:B------:R-:W1:Y:S01]  /*83b30*/  LDC R252, c[0x0][0x22c] ;  /* 0x00008b00fffc7b82 */ /* 0x000e620000000800 */
[----:B------:R4:W-:Y:S02]  /*83b40*/  @P3 STG.E desc[UR60][R56.64], R8 ;  /* 0x0000000838003986 */ /* 0x0009e4000c10193c */
[----:B----4-:R-:W-:-:S02]  /*83b50*/  ISETP.LT.AND P4, PT, R9, R123, !P0 ;  /* 0x0000007b0900720c */ /* 0x010fc40004781270 */
        /* <DEDUP_REMOVED lines=11> */
[----:B-1----:R-:W2:Y:S04]  /*83c10*/  LDL.LU.64 R154, [R1+0x2880] ;  /* 0x00288000019a7983 */ /* 0x002ea80000300a00 */
[----:B------:R-:W4:Y:S01]  /*83c20*/  LDL.LU R142, [R1+0x22b8] ;  /* 0x0022b800018e7983 */ /* 0x000f220000300800 */
[----:B---3--:R-:W-:-:S03]  /*83c30*/  ISETP.LT.AND P3, PT, R140, R143, !P0 ;  /* 0x0000008f8c00720c */ /* 0x008fc60004761270 */
[----:B--2---:R1:W-:Y:S01]  /*83c40*/  @P2 STG.E desc[UR60][R154.64], R11 ;  /* 0x0000000b9a002986 */ /* 0x0043e2000c10193c */
[----:B------:R-:W-:Y:S02]  /*83c50*/  ISETP.LT.AND P2, PT, R125, R131, !P0 ;  /* 0x000000837d00720c */ /* 0x000fe40004741270 */
[----:B----4-:R-:W-:Y:S01]  /*83c60*/  ISETP.LT.AND P6, PT, R123, R124, !P0 ;  /* 0x0000007c7b00720c */ /* 0x010fe200047c1270 */
[----:B------:R-:W2:Y:S01]  /*83c70*/  LDL.LU R125, [R1+0x22b4] ;  /* 0x0022b400017d7983 */ /* 0x000ea20000300800 */
[----:B------:R-:W-:Y:S01]  /*83c80*/  ISETP.LT.AND P5, PT, R142, R252, !P0 ;  /* 0x000000fc8e00720c */ /* 0x000fe200047a1270 */
[----:B------:R-:W3:Y:S02]  /*83c90*/  LDC R131, c[0x0][0x22c] ;  /* 0x00008b00ff837b82 */ /* 0x000ee40000000800 */
[----:B------:R-:W4:Y:S04]  /*83ca0*/  LDL.LU.64 R166, [R1+0x1f8] ;  /* 0x0001f80001a67983 */ /* 0x000f280000300a00 */
[----:B-1----:R-:W4:Y:S02]  /*83cb0*/  LDL.LU R155, [R1+0x754] ;  /* 0x00075400019b7983 */ /* 0x002f240000300800 */
[----:B------:R-:W1:Y:S02]  /*83cc0*/  LDC R11, c[0x0][0x22c] ;  /* 0x00008b00ff0b7b82 */ /* 0x000e640000000800 */
[----:B------:R3:W-:Y:S01]  /*83cd0*/  @P4 STG.E desc[UR60][R160.64], R130 ;  /* 0x00000082a0004986 */ /* 0x0007e2000c10193c */
[----:B------:R-:W-:-:S03]  /*83ce0*/  ISETP.LT.AND P4, PT, R9, R122, !P0 ;  /* 0x0000007a0900720c */ /* 0x000fc60004781270 */
[----:B------:R-:W4:Y:S02]  /*83cf0*/  LDL.LU R140, [R1+0x22b0] ;  /* 0x0022b000018c7983 */ /* 0x000f240000300800 */
[----:B------:R-:W4:Y:S02]  /*83d00*/  LDC R124, c[0x0][0x22c] ;  /* 0x00008b00ff7c7b82 */ /* 0x000f240000000800 */
[----:B------:R-:W1:Y:S04]  /*83d10*/  LDL.LU R9, [R1+0x22ac] ;  /* 0x0022ac0001097983 */ /* 0x000e680000300800 */
[----:B------:R-:W4:Y:S02]  /*83d20*/  LDL.LU.64 R122, [R1+0x1f0] ;  /* 0x0001f000017a7983 */ /* 0x000f240000300a00 */
[----:B------:R-:W4:Y:S02]  /*83d30*/  LDC R252, c[0x0][0x22c] ;  /* 0x00008b00fffc7b82 */ /* 0x000f240000000800 */
[----:B---3--:R-:W3:Y:S04]  /*83d40*/  LDL.LU R130, [R1+0x788] ;  /* 0x0007880001827983 */ /* 0x008ee80000300800 */
[----:B------:R2:W-:Y:S02]  /*83d50*/  @P3 STG.E desc[UR60][R162.64], R10 ;  /* 0x0000000aa2003986 */ /* 0x0005e4000c10193c */
[----:B------:R-:W3:Y:S02]  /*83d60*/  LDC R154, c[0x0][0x22c] ;  /* 0x00008b00ff9a7b82 */ /* 0x000ee40000000800 */
[----:B------:R2:W-:Y:S06]  /*83d70*/  @P2 STG.E desc[UR60][R158.64], R8 ;  /* 0x000000089e002986 */ /* 0x0005ec000c10193c */
[----:B------:R-:W3:Y:S01]  /*83d80*/  LDC R161, c[0x0][0x22c] ;  /* 0x00008b00ffa17b82 */ /* 0x000ee20000000800 */
[----:B--2---:R-:W2:Y:S04]  /*83d90*/  LDL.LU.64 R162, [R1+0x1e8] ;  /* 0x0001e80001a27983 */ /* 0x004ea80000300a00 */
[----:B------:R-:W2:Y:S03]  /*83da0*/  LDL.LU R10, [R1+0x758] ;  /* 0x00075800010a7983 */ /* 0x000ea60000300800 */
[----:B------:R-:W2:Y:S01]  /*83db0*/  LDC R160, c[0x0][0x22c] ;  /* 0x00008b00ffa07b82 */ /* 0x000ea20000000800 */
[----:B------:R-:W-:Y:S04]  /*83dc0*/  @P6 STG.E desc[UR60][R156.64], R147 ;  /* 0x000000939c006986 */ /* 0x000fe8000c10193c */
[----:B------:R1:W-:Y:S04]  /*83dd0*/  @P4 STG.E desc[UR60][R144.64], R57 ;  /* 0x0000003990004986 */ /* 0x0003e8000c10193c */
[----:B------:R1:W-:Y:S01]  /*83de0*/  @P5 STG.E desc[UR60][R164.64], R56 ;  /* 0x00000038a4005986 */ /* 0x0003e2000c10193c */
[----:B------:R-:W-:-:S03]  /*83df0*/  ISETP.LT.AND P3, PT, R125, R0, !P0 ;  /* 0x000000007d00720c */ /* 0x000fc60004761270 */
[----:B------:R-:W2:Y:S01]  /*83e00*/  LDL.LU R125, [R1+0x22a8] ;  /* 0x0022a800017d7983 */ /* 0x000ea20000300800 */
[----:B------:R-:W2:Y:S03]  /*83e10*/  LDC R0, c[0x0][0x22c] ;  /* 0x00008b00ff007b82 */ /* 0x000ea60000000800 */
[----:B------:R-:W2:Y:S04]  /*83e20*/  LDL.LU R8, [R1+0x22a4] ;  /* 0x0022a40001087983 */ /* 0x000ea80000300800 */
[----:B-1----:R-:W2:Y:S01]  /*83e30*/  LDL.LU R57, [R1+0x22a0] ;  /* 0x0022a00001397983 */ /* 0x002ea20000300800 */
[----:B------:R-:W-:-:S03]  /*83e40*/  ISETP.LT.AND P4, PT, R9, R11, !P0 ;  /* 0x0000000b0900720c */ /* 0x000fc60004781270 */
[----:B------:R-:W2:Y:S04]  /*83e50*/  LDL.LU R11, [R1+0x229c] ;  /* 0x00229c00010b7983 */ /* 0x000ea80000300800 */
[----:B------:R-:W2:Y:S04]  /*83e60*/  LDL.LU.64 R142, [R1+0x1e0] ;  /* 0x0001e000018e7983 */ /* 0x000ea80000300a00 */
[----:B------:R-:W2:Y:S04]  /*83e70*/  LDL.LU R56, [R1+0x78c] ;  /* 0x00078c0001387983 */ /* 0x000ea80000300800 */
[----:B------:R-:W2:Y:S04]  /*83e80*/  LDL.LU.64 R164, [R1+0x1d8] ;  /* 0x0001d80001a47983 */ /* 0x000ea80000300a00 */
[----:B------:R-:W2:Y:S01]  /*83e90*/  LDL.LU R9, [R1+0x75c] ;  /* 0x00075c0001097983 */ /* 0x000ea20000300800 */
[----:B----4-:R-:W-:-:S03]  /*83ea0*/  ISETP.LT.AND P2, PT, R140, R141, !P0 ;  /* 0x0000008d8c00720c */ /* 0x010fc60004741270 */
[----:B------:R-:W-:Y:S04]  /*83eb0*/  @P3 STG.E desc[UR60][R166.64], R155 ;  /* 0x0000009ba6003986 */ /* 0x000fe8000c10193c */
[----:B------:R-:W4:Y:S06]  /*83ec0*/  LDL.LU.64 R140, [R1+0x1d0] ;  /* 0x0001d000018c7983 */ /* 0x000f2c0000300a00 */
[----:B---3--:R1:W-:Y:S04]  /*83ed0*/  @P2 STG.E desc[UR60][R122.64], R130 ;  /* 0x000000827a002986 */ /* 0x0083e8000c10193c */
[----:B--2---:R2:W-:Y:S01]  /*83ee0*/  @P4 STG.E desc[UR60][R162.64], R10 ;  /* 0x0000000aa2004986 */ /* 0x0045e2000c10193c */
[----:B------:R-:W-:-:S03]  /*83ef0*/  ISETP.LT.AND P3, PT, R125, R131, !P0 ;  /* 0x000000837d00720c */ /* 0x000fc60004761270 */
[----:B------:R-:W4:Y:S01]  /*83f00*/  LDL.LU R131, [R1+0x710] ;  /* 0x0007100001837983 */ /* 0x000f220000300800 */
[----:B------:R-:W-:-:S03]  /*83f10*/  ISETP.LT.AND P5, PT, R8, R124, !P0 ;  /* 0x0000007c0800720c */ /* 0x000fc600047a1270 */
[----:B------:R-:W3:Y:S04]  /*83f20*/  LDL.LU.64 R124, [R1+0x1c8] ;  /* 0x0001c800017c7983 */ /* 0x000ee80000300a00 */
[----:B------:R-:W3:Y:S01]  /*83f30*/  LDL.LU R8, [R1+0x6d0] ;  /* 0x0006d00001087983 */ /* 0x000ee20000300800 */
[----:B------:R-:W-:Y:S02]  /*83f40*/  ISETP.LT.AND P6, PT, R57, R252, !P0 ;  /* 0x000000fc3900720c */ /* 0x000fe400047c1270 */
[----:B------:R-:W4:Y:S01]  /*83f50*/  LDC R252, c[0x0][0x22c] ;  /* 0x00008b00fffc7b82 */ /* 0x000f220000000800 */
[----:B------:R-:W3:Y:S04]  /*83f60*/  LDL.LU R144, [R1+0x2298] ;  /* 0x0022980001907983 */ /* 0x000ee80000300800 */
[----:B-1----:R-:W3:Y:S04]  /*83f70*/  LDL.LU.64 R122, [R1+0x1c0] ;  /* 0x0001c000017a7983 */ /* 0x002ee80000300a00 */
[----:B------:R-:W3:Y:S04]  /*83f80*/  LDL.LU R130, [R1+0x714] ;  /* 0x0007140001827983 */ /* 0x000ee80000300800 */
[----:B------:R-:W3:Y:S04]  /*83f90*/  LDL.LU R57, [R1+0x2294] ;  /* 0x0022940001397983 */ /* 0x000ee80000300800 */
[----:B--2---:R-:W2:Y:S04]  /*83fa0*/  LDL.LU R163, [R1+0x2290] ;  /* 0x0022900001a37983 */ /* 0x004ea80000300800 */
[----:B------:R-:W2:Y:S04]  /*83fb0*/  LDL.LU.64 R158, [R1+0x1b8] ;  /* 0x0001b800019e7983 */ /* 0x000ea80000300a00 */
[----:B------:R-:W2:Y:S04]  /*83fc0*/  LDL.LU R145, [R1+0x6d4] ;  /* 0x0006d40001917983 */ /* 0x000ea80000300800 */
[----:B------:R-:W2:Y:S01]  /*83fd0*/  LDL.LU.64 R156, [R1+0x1b0] ;  /* 0x0001b000019c7983 */ /* 0x000ea20000300a00 */
[----:B------:R-:W-:-:S02]  /*83fe0*/  ISETP.LT.AND P2, PT, R11, R0, !P0 ;  /* 0x000000000b00720c */ /* 0x000fc40004741270 */
[----:B------:R-:W1:Y:S01]  /*83ff0*/  LDC R0, c[0x0][0x22c] ;  /* 0x00008b00ff007b82 */ /* 0x000e620000000800 */
[----:B------:R-:W2:Y:S04]  /*84000*/  LDL.LU R162, [R1+0x718] ;  /* 0x0007180001a27983 */ /* 0x000ea80000300800 */
[----:B------:R-:W2:Y:S04]  /*84010*/  LDL.LU.64 R146, [R1+0x1a8] ;  /* 0x0001a80001927983 */ /* 0x000ea80000300a00 */
[----:B------:R-:W2:Y:S04]  /*84020*/  LDL.LU R10, [R1+0x6d8] ;  /* 0x0006d800010a7983 */ /* 0x000ea80000300800 */
[----:B------:R-:W2:Y:S04]  /*84030*/  LDL.LU.64 R166, [R1+0x1a0] ;  /* 0x0001a00001a67983 */ /* 0x000ea80000300a00 */
[----:B------:R-:W2:Y:S04]  /*84040*/  LDL.LU R11, [R1+0x71c] ;  /* 0x00071c00010b7983 */ /* 0x000ea80000300800 */
[----:B------:R-:W2:Y:S04]  /*84050*/  LDL.LU R155, [R1+0x228c] ;  /* 0x00228c00019b7983 */ /* 0x000ea80000300800 */
[----:B------:R1:W-:Y:S04]  /*84060*/  @P3 STG.E desc[UR60][R142.64], R56 ;  /* 0x000000388e003986 */ /* 0x0003e8000c10193c */
[----:B------:R1:W-:Y:S04]  /*84070*/  @P5 STG.E desc[UR60][R164.64], R9 ;  /* 0x00000009a4005986 */ /* 0x0003e8000c10193c */
[----:B-1----:R-:W2:Y:S04]  /*84080*/  LDL.LU.64 R142, [R1+0x2878] ;  /* 0x00287800018e7983 */ /* 0x002ea80000300a00 */
[----:B------:R-:W2:Y:S04]  /*84090*/  LDL.LU R56, [R1+0x2288] ;  /* 0x0022880001387983 */ /* 0x000ea80000300800 */
[----:B------:R-:W2:Y:S04]  /*840a0*/  LDL.LU R9, [R1+0x2284] ;  /* 0x0022840001097983 */ /* 0x000ea80000300800 */
[----:B------:R-:W2:Y:S04]  /*840b0*/  LDL.LU.64 R164, [R1+0x198] ;  /* 0x0001980001a47983 */ /* 0x000ea80000300a00 */
[----:B----4-:R1:W-:Y:S01]  /*840c0*/  @P6 STG.E desc[UR60][R140.64], R131 ;  /* 0x000000838c006986 */ /* 0x0103e2000c10193c */
[----:B---3--:R-:W-:-:S02]  /*840d0*/  ISETP.LT.AND P3, PT, R57, R252, !P0 ;  /* 0x000000fc3900720c */ /* 0x008fc40004761270 */
[----:B------:R-:W2:Y:S01]  /*840e0*/  LDC R252, c[0x0][0x22c] ;  /* 0x00008b00fffc7b82 */ /* 0x000ea20000000800 */
[----:B------:R3:W-:Y:S01]  /*840f0*/  @P2 STG.E desc[UR60][R124.64], R8 ;  /* 0x000000087c002986 */ /* 0x0007e2000c10193c */
[----:B------:R-:W-:-:S03]  /*84100*/  ISETP.LT.AND P4, PT, R144, R154, !P0 ;  /* 0x0000009a9000720c */ /* 0x000fc60004781270 */
[----:B------:R-:W4:Y:S03]  /*84110*/  LDL.LU R154, [R1+0x6dc] ;  /* 0x0006dc00019a7983 */ /* 0x000f260000300800 */
[----:B------:R-:W4:Y:S01]  /*84120*/  LDC R144, c[0x0][0x22c] ;  /* 0x00008b00ff907b82 */ /* 0x000f220000000800 */
[----:B-1----:R-:W4:Y:S04]  /*84130*/  LDL.LU.64 R140, [R1+0x2870] ;  /* 0x00287000018c7983 */ /* 0x002f280000300a00 */
[----:B------:R-:W4:Y:S03]  /*84140*/  LDL.LU R131, [R1+0x2280] ;  /* 0x0022800001837983 */ /* 0x000f260000300800 */
[----:B------:R-:W1:Y:S01]  /*84150*/  LDC R57, c[0x0][0x22c] ;  /* 0x00008b00ff397b82 */ /* 0x000e620000000800 */
[----:B---3--:R-:W3:Y:S04]  /*84160*/  LDL.LU.64 R124, [R1+0x2868] ;  /* 0x00286800017c7983 */ /* 0x008ee80000300a00 */
[----:B------:R-:W3:Y:S01]  /*84170*/  LDL.LU R8, [R1+0x680] ;  /* 0x0006800001087983 */ /* 0x000ee20000300800 */
[----:B--2---:R-:W-:-:S02]  /*84180*/  ISETP.LT.AND P2, PT, R163, R252, !P0 ;  /* 0x000000fca300720c */ /* 0x004fc40004741270 */
[----:B------:R-:W2:Y:S01]  /*84190*/  LDC R252, c[0x0][0x22c] ;  /* 0x00008b00fffc7b82 */ /* 0x000ea20000000800 */
[----:B------:R1:W-:Y:S07]  /*841a0*/  @P4 STG.E desc[UR60][R122.64], R130 ;  /* 0x000000827a004986 */ /* 0x0003ee000c10193c */
[----:B------:R-:W3:Y:S01]  /*841b0*/  LDC R163, c[0x0][0x22c] ;  /* 0x00008b00ffa37b82 */ /* 0x000ee20000000800 */
[----:B-1----:R-:W3:Y:S04]  /*841c0*/  LDL.LU.64 R122, [R1+0x2860] ;  /* 0x00286000017a7983 */ /* 0x002ee80000300a00 */
[----:B------:R-:W4:Y:S01]  /*841d0*/  LDL.LU R130, [R1+0x227c] ;  /* 0x00227c0001827983 */ /* 0x000f220000300800 */
[----:B--2---:R-:W-:-:S03]  /*841e0*/  ISETP.LT.AND P5, PT, R9, R252, !P0 ;  /* 0x000000fc0900720c */ /* 0x004fc600047a1270 */
[----:B------:R-:W2:Y:S01]  /*841f0*/  LDL.LU R9, [R1+0x2278] ;  /* 0x0022780001097983 */ /* 0x000ea20000300800 */
[----:B------:R-:W-:Y:S01]  /*84200*/  ISETP.LT.AND P6, PT, R155, R161, !P0 ;  /* 0x000000a19b00720c */ /* 0x000fe200047c1270 */
[----:B------:R-:W1:Y:S01]  /*84210*/  LDC R252, c[0x0][0x22c] ;  /* 0x00008b00fffc7b82 */ /* 0x000e620000000800 */
[----:B------:R-:W-:Y:S01]  /*84220*/  ISETP.LT.AND P4, PT, R56, R160, !P0 ;  /* 0x000000a03800720c */ /* 0x000fe20004781270 */
[----:B------:R-:W-:Y:S04]  /*84230*/  @P3 STG.E desc[UR60][R158.64], R145 ;  /* 0x000000919e003986 */ /* 0x000fe8000c10193c */
[----:B------:R-:W3:Y:S02]  /*84240*/  LDL.LU R56, [R1+0x650] ;  /* 0x0006500001387983 */ /* 0x000ee40000300800 */
[----:B------:R-:W1:Y:S02]  /*84250*/  LDC R155, c[0x0][0x22c] ;  /* 0x00008b00ff9b7b82 */ /* 0x000e640000000800 */
[----:B------:R-:W-:Y:S04]  /*84260*/  @P2 STG.E desc[UR60][R156.64], R162 ;  /* 0x000000a29c002986 */ /* 0x000fe8000c10193c */
[----:B------:R1:W-:Y:S04]  /*84270*/  @P6 STG.E desc[UR60][R146.64], R10 ;  /* 0x0000000a92006986 */ /* 0x0003e8000c10193c */
[----:B------:R-:W3:Y:S04]  /*84280*/  LDL.LU.64 R160, [R1+0x180] ;  /* 0x0001800001a07983 */ /* 0x000ee80000300a00 */
[----:B------:R4:W-:Y:S04]  /*84290*/  @P4 STG.E desc[UR60][R166.64], R11 ;  /* 0x0000000ba6004986 */ /* 0x0009e8000c10193c */
[----:B-1----:R-:W3:Y:S04]  /*842a0*/  LDL.LU R10, [R1+0x684] ;  /* 0x00068400010a7983 */ /* 0x002ee80000300800 */
[----:B------:R-:W3:Y:S01]  /*842b0*/  LDL.LU R162, [R1+0x2274] ;  /* 0x0022740001a27983 */ /* 0x000ee20000300800 */
[----:B----4-:R-:W-:-:S03]  /*842c0*/  ISETP.LT.AND P2, PT, R130, R144, !P0 ;  /* 0x000000908200720c */ /* 0x010fc60004741270 */
[----:B------:R-:W4:Y:S04]  /*842d0*/  LDL.LU R130, [R1+0x2270] ;  /* 0x0022700001827983 */ /* 0x000f280000300800 */
[----:B------:R-:W4:Y:S04]  /*842e0*/  LDL.LU.64 R158, [R1+0x178] ;  /* 0x00017800019e7983 */ /* 0x000f280000300a00 */
[----:B------:R-:W4:Y:S01]  /*842f0*/  LDL.LU R11, [R1+0x654] ;  /* 0x00065400010b7983 */ /* 0x000f220000300800 */
[----:B--2---:R-:W-:-:S03]  /*84300*/  ISETP.LT.AND P4, PT, R9, R57, !P0 ;  /* 0x000000390900720c */ /* 0x004fc60004781270 */
[----:B------:R-:W2:Y:S01]  /*84310*/  LDL.LU R9, [R1+0x226c] ;  /* 0x00226c0001097983 */ /* 0x000ea20000300800 */
[----:B------:R-:W-:Y:S01]  /*84320*/  ISETP.LT.AND P3, PT, R131, R0, !P0 ;  /* 0x000000008300720c */ /* 0x000fe20004761270 */
[----:B------:R-:W1:Y:S02]  /*84330*/  LDC R57, c[0x0][0x22c] ;  /* 0x00008b00ff397b82 */ /* 0x000e640000000800 */
[----:B------:R3:W-:Y:S04]  /*84340*/  @P5 STG.E desc[UR60][R164.64], R154 ;  /* 0x0000009aa4005986 */ /* 0x0007e8000c10193c */
[----:B------:R-:W4:Y:S02]  /*84350*/  LDL.LU.64 R156, [R1+0x170] ;  /* 0x00017000019c7983 */ /* 0x000f240000300a00 */
[----:B------:R-:W1:Y:S04]  /*84360*/  LDC R0, c[0x0][0x22c] ;  /* 0x00008b00ff007b82 */ /* 0x000e680000000800 */
[----:B---3--:R3:W-:Y:S04]  /*84370*/  @P3 STG.E desc[UR60][R122.64], R8 ;  /* 0x000000087a003986 */ /* 0x0087e8000c10193c */
[----:B------:R-:W4:Y:S01]  /*84380*/  LDL.LU R154, [R1+0x688] ;  /* 0x00068800019a7983 */ /* 0x000f220000300800 */
[----:B------:R-:W1:Y:S03]  /*84390*/  LDC R131, c[0x0][0x22c] ;  /* 0x00008b00ff837b82 */ /* 0x000e660000000800 */
[----:B------:R-:W4:Y:S04]  /*843a0*/  LDL.LU.64 R146, [R1+0x168] ;  /* 0x0001680001927983 */ /* 0x000f280000300a00 */
[----:B---3--:R-:W3:Y:S04]  /*843b0*/  LDL.LU R122, [R1+0x2268] ;  /* 0x00226800017a7983 */ /* 0x008ee80000300800 */
[----:B------:R-:W3:Y:S04]  /*843c0*/  LDL.LU.64 R144, [R1+0x160] ;  /* 0x0001600001907983 */ /* 0x000ee80000300a00 */
[----:B------:R-:W3:Y:S04]  /*843d0*/  LDL.LU.64 R166, [R1+0x158] ;  /* 0x0001580001a67983 */ /* 0x000ee80000300a00 */
[----:B------:R-:W3:Y:S04]  /*843e0*/  LDL.LU R123, [R1+0x65c] ;  /* 0x00065c00017b7983 */ /* 0x000ee80000300800 */
[----:B------:R-:W1:Y:S04]  /*843f0*/  LDL.LU R8, [R1+0x2264] ;  /* 0x0022640001087983 */ /* 0x000e680000300800 */
[----:B------:R2:W-:Y:S04]  /*84400*/  @P2 STG.E desc[UR60][R124.64], R56 ;  /* 0x000000387c002986 */ /* 0x0005e8000c10193c */
[----:B------:R-:W3:Y:S04]  /*84410*/  LDL.LU.64 R164, [R1+0x150] ;  /* 0x0001500001a47983 */ /* 0x000ee80000300a00 */
[----:B--2---:R-:W2:Y:S01]  /*84420*/  LDL.LU R124, [R1+0x640] ;  /* 0x00064000017c7983 */ /* 0x004ea20000300800 */
[----:B------:R-:W-:Y:S01]  /*84430*/  ISETP.LT.AND P6, PT, R9, R252, !P0 ;  /* 0x000000fc0900720c */ /* 0x000fe200047c1270 */
[----:B------:R-:W2:Y:S02]  /*84440*/  LDC R125, c[0x0][0x22c] ;  /* 0x00008b00ff7d7b82 */ /* 0x000ea40000000800 */
[----:B------:R-:W2:Y:S04]  /*84450*/  LDL.LU R252, [R1+0x658] ;  /* 0x0006580001fc7983 */ /* 0x000ea80000300800 */
[----:B------:R-:W2:Y:S01]  /*84460*/  LDL.LU R56, [R1+0x2260] ;  /* 0x0022600001387983 */ /* 0x000ea20000300800 */
[----:B------:R-:W-:-:S02]  /*84470*/  ISETP.LT.AND P3, PT, R162, R163, !P0 ;  /* 0x000000a3a200720c */ /* 0x000fc40004761270 */
[----:B----4-:R-:W-:Y:S01]  /*84480*/  ISETP.LT.AND P5, PT, R130, R155, !P0 ;  /* 0x0000009b8200720c */ /* 0x010fe200047a1270 */
[----:B------:R-:W4:Y:S01]  /*84490*/  LDL.LU.64 R162, [R1+0x148] ;  /* 0x0001480001a27983 */ /* 0x000f220000300a00 */
[----:B------:R-:W2:Y:S03]  /*844a0*/  LDC R130, c[0x0][0x22c] ;  /* 0x00008b00ff827b82 */ /* 0x000ea60000000800 */
[----:B------:R-:W4:Y:S04]  /*844b0*/  LDL.LU R9, [R1+0x5f0] ;  /* 0x0005f00001097983 */ /* 0x000f280000300800 */
[----:B------:R-:W4:Y:S04]  /*844c0*/  LDL.LU R155, [R1+0x225c] ;  /* 0x00225c00019b7983 */ /* 0x000f280000300800 */
[----:B------:R1:W-:Y:S04]  /*844d0*/  @P4 STG.E desc[UR60][R160.64], R10 ;  /* 0x0000000aa0004986 */ /* 0x0003e8000c10193c */
[----:B-1----:R-:W4:Y:S04]  /*844e0*/  LDL.LU.64 R160, [R1+0x2858] ;  /* 0x0028580001a07983 */ /* 0x002f280000300a00 */
[----:B------:R-:W4:Y:S01]  /*844f0*/  LDL.LU R10, [R1+0x644] ;  /* 0x00064400010a7983 */ /* 0x000f220000300800 */
[----:B------:R-:W-:-:S03]  /*84500*/  ISETP.LT.AND P4, PT, R8, R0, !P0 ;  /* 0x000000000800720c */ /* 0x000fc60004781270 */
[----:B------:R-:W4:Y:S01]  /*84510*/  LDL.LU R0, [R1+0x68c] ;  /* 0x00068c0001007983 */ /* 0x000f220000300800 */
[----:B---3--:R-:W-:-:S03]  /*84520*/  ISETP.LT.AND P2, PT, R122, R131, !P0 ;  /* 0x000000837a00720c */ /* 0x008fc60004741270 */
[----:B------:R-:W3:Y:S04]  /*84530*/  LDL.LU R8, [R1+0x2258] ;  /* 0x0022580001087983 */ /* 0x000ee80000300800 */
[----:B------:R1:W-:Y:S04]  /*84540*/  @P3 STG.E desc[UR60][R158.64], R11 ;  /* 0x0000000b9e003986 */ /* 0x0003e8000c10193c */
[----:B------:R1:W-:Y:S04]  /*84550*/  @P5 STG.E desc[UR60][R156.64], R154 ;  /* 0x0000009a9c005986 */ /* 0x0003e8000c10193c */
[----:B-1----:R-:W3:Y:S04]  /*84560*/  LDL.LU.64 R158, [R1+0x2850] ;  /* 0x00285000019e7983 */ /* 0x002ee80000300a00 */
[----:B------:R-:W3:Y:S01]  /*84570*/  LDL.LU R122, [R1+0x2254] ;  /* 0x00225400017a7983 */ /* 0x000ee20000300800 */
[----:B------:R-:W1:Y:S03]  /*84580*/  LDC R154, c[0x0][0x22c] ;  /* 0x00008b00ff9a7b82 */ /* 0x000e660000000800 */
[----:B------:R-:W3:Y:S04]  /*84590*/  LDL.LU R11, [R1+0x2250] ;  /* 0x00225000010b7983 */ /* 0x000ee80000300800 */
[----:B------:R-:W3:Y:S04]  /*845a0*/  LDL.LU R131, [R1+0x5f4] ;  /* 0x0005f40001837983 */ /* 0x000ee80000300800 */
[----:B------:R-:W3:Y:S04]  /*845b0*/  LDL.LU.64 R156, [R1+0x2848] ;  /* 0x00284800019c7983 */ /* 0x000ee80000300a00 */
[----:B--2---:R2:W-:Y:S01]  /*845c0*/  @P6 STG.E desc[UR60][R146.64], R252 ;  /* 0x000000fc92006986 */ /* 0x0045e2000c10193c */
[----:B------:R-:W-:-:S03]  /*845d0*/  ISETP.LT.AND P3, PT, R56, R57, !P0 ;  /* 0x000000393800720c */ /* 0x000fc60004761270 */
[----:B--2---:R-:W2:Y:S01]  /*845e0*/  LDL.LU.64 R146, [R1+0x2840] ;  /* 0x0028400001927983 */ /* 0x004ea20000300a00 */
[----:B------:R-:W1:Y:S03]  /*845f0*/  LDC R252, c[0x0][0x22c] ;  /* 0x00008b00fffc7b82 */ /* 0x000e660000000800 */
[----:B------:R-:W2:Y:S04]  /*84600*/  LDL.LU R57, [R1+0x224c] ;  /* 0x00224c0001397983 */ /* 0x000ea80000300800 */
[----:B------:R-:W2:Y:S04]  /*84610*/  LDL.LU R56, [R1+0x5f8] ;  /* 0x0005f80001387983 */ /* 0x000ea80000300800 */
[----:B----4-:R4:W-:Y:S02]  /*84620*/  @P2 STG.E desc[UR60][R144.64], R0 ;  /* 0x0000000090002986 */ /* 0x0109e4000c10193c */
[----:B----4-:R-:W2:Y:S01]  /*84630*/  LDC R0, c[0x0][0x22c] ;  /* 0x00008b00ff007b82 */ /* 0x010ea20000000800 */
[----:B-1----:R-:W-:Y:S01]  /*84640*/  ISETP.LT.AND P2, PT, R155, R252, !P0 ;  /* 0x000000fc9b00720c */ /* 0x002fe20004741270 */
[----:B------:R-:W4:Y:S01]  /*84650*/  LDL.LU.64 R144, [R1+0x2838] ;  /* 0x0028380001907983 */ /* 0x000f220000300a00 */
[----:B---3--:R-:W-:-:S03]  /*84660*/  ISETP.LT.AND P6, PT, R8, R130, !P0 ;  /* 0x000000820800720c */ /* 0x008fc600047c1270 */
[----:B------:R1:W-:Y:S02]  /*84670*/  @P4 STG.E desc[UR60][R166.64], R123 ;  /* 0x0000007ba6004986 */ /* 0x0003e4000c10193c */
[----:B------:R-:W3:Y:S02]  /*84680*/  LDC R252, c[0x0][0x22c] ;  /* 0x00008b00fffc7b82 */ /* 0x000ee40000000800 */
[----:B------:R1:W-:Y:S01]  /*84690*/  @P3 STG.E desc[UR60][R164.64], R124 ;  /* 0x0000007ca4003986 */ /* 0x0003e2000c10193c */
[----:B------:R-:W-:-:S05]  /*846a0*/  ISETP.LT.AND P4, PT, R122, R125, !P0 ;  /* 0x0000007d7a00720c */ /* 0x000fca0004781270 */
[----:B------:R-:W4:Y:S01]  /*846b0*/  LDC R155, c[0x0][0x22c] ;  /* 0x00008b00ff9b7b82 */ /* 0x000f220000000800 */
[----:B-1----:R-:W4:Y:S04]  /*846c0*/  LDL.LU.64 R166, [R1+0x2830] ;  /* 0x0028300001a67983 */ /* 0x002f280000300a00 */
[----:B------:R-:W4:Y:S03]  /*846d0*/  LDL.LU R123, [R1+0x64c] ;  /* 0x00064c00017b7983 */ /* 0x000f260000300800 */
[----:B------:R-:W1:Y:S01]  /*846e0*/  LDC R130, c[0x0][0x22c] ;  /* 0x00008b00ff827b82 */ /* 0x000e620000000800 */
[----:B------:R-:W4:Y:S04]  /*846f0*/  LDL.LU R8, [R1+0x2248] ;  /* 0x0022480001087983 */ /* 0x000f280000300800 */
[----:B------:R-:W4:Y:S04]  /*84700*/  LDL.LU.64 R164, [R1+0x2828] ;  /* 0x0028280001a47983 */ /* 0x000f280000300a00 */
[----:B------:R-:W4:Y:S04]  /*84710*/  LDL.LU R122, [R1+0x2244] ;  /* 0x00224400017a7983 */ /* 0x000f280000300800 */
[----:B------:R-:W4:Y:S04]  /*84720*/  LDL.LU R125, [R1+0x5fc] ;  /* 0x0005fc00017d7983 */ /* 0x000f280000300800 */
[----:B------:R3:W-:Y:S01]  /*84730*/  @P2 STG.E desc[UR60][R162.64], R9 ;  /* 0x00000009a2002986 */ /* 0x0007e2000c10193c */
[----:B--2---:R-:W-:-:S03]  /*84740*/  ISETP.LT.AND P3, PT, R57, R0, !P0 ;  /* 0x000000003900720c */ /* 0x004fc60004761270 */
[----:B------:R-:W2:Y:S04]  /*84750*/  LDL.LU R0, [R1+0x648] ;  /* 0x0006480001007983 */ /* 0x000ea80000300800 */
[----:B---3--:R-:W3:Y:S01]  /*84760*/  LDL.LU.64 R162, [R1+0x2820] ;  /* 0x0028200001a27983 */ /* 0x008ee20000300a00 */
[----:B------:R-:W-:Y:S02]  /*84770*/  ISETP.LT.AND P5, PT, R11, R252, !P0 ;  /* 0x000000fc0b00720c */ /* 0x000fe400047a1270 */
[----:B------:R-:W1:Y:S01]  /*84780*/  LDC R252, c[0x0][0x22c] ;  /* 0x00008b00fffc7b82 */ /* 0x000e620000000800 */
[----:B------:R-:W2:Y:S04]  /*84790*/  LDL.LU R57, [R1+0x2240] ;  /* 0x0022400001397983 */ /* 0x000ea80000300800 */
[----:B------:R-:W1:Y:S03]  /*847a0*/  LDL.LU R124, [R1+0x223c] ;  /* 0x00223c00017c7983 */ /* 0x000e660000300800 */
[----:B------:R-:W2:Y:S01]  /*847b0*/  LDC R11, c[0x0][0x22c] ;  /* 0x00008b00ff0b7b82 */ /* 0x000ea20000000800 */
[----:B------:R-:W2:Y:S01]  /*847c0*/  LDL.LU R9, [R1+0x5c0] ;  /* 0x0005c00001097983 */ /* 0x000ea20000300800 */
[----:B----4-:R-:W-:-:S03]  /*847d0*/  ISETP.LT.AND P2, PT, R8, R154, !P0 ;  /* 0x0000009a0800720c */ /* 0x010fc60004741270 */
[----:B---3--:R3:W-:Y:S04]  /*847e0*/  @P6 STG.E desc[UR60][R162.64], R10 ;  /* 0x0000000aa2006986 */ /* 0x0087e8000c10193c */
[----:B------:R4:W-:Y:S04]  /*847f0*/  @P4 STG.E desc[UR60][R164.64], R131 ;  /* 0x00000083a4004986 */ /* 0x0009e8000c10193c */
[----:B---3--:R-:W3:Y:S04]  /*84800*/  LDL.LU R162, [R1+0x2818] ;  /* 0x0028180001a27983 */ /* 0x008ee80000300800 */
[----:B------:R-:W3:Y:S01]  /*84810*/  LDL.LU R10, [R1+0x2238] ;  /* 0x00223800010a7983 */ /* 0x000ee20000300800 */
[----:B-1----:R-:W-:Y:S01]  /*84820*/  ISETP.LT.AND P6, PT, R124, R130, !P0 ;  /* 0x000000827c00720c */ /* 0x002fe200047c1270 */
[----:B----4-:R-:W1:Y:S02]  /*84830*/  LDC R131, c[0x0][0x22c] ;  /* 0x00008b00ff837b82 */ /* 0x010e640000000800 */
[----:B------:R-:W4:Y:S04]  /*84840*/  LDL.LU R163, [R1+0x540] ;  /* 0x0005400001a37983 */ /* 0x000f280000300800 */
[----:B------:R-:W4:Y:S01]  /*84850*/  LDL.LU R8, [R1+0x222c] ;  /* 0x00222c0001087983 */ /* 0x000f220000300800 */
[----:B------:R-:W-:Y:S01]  /*84860*/  ISETP.LT.AND P4, PT, R122, R252, !P0 ;  /* 0x000000fc7a00720c */ /* 0x000fe20004781270 */
[----:B------:R-:W1:Y:S02]  /*84870*/  LDC R124, c[0x0][0x22c] ;  /* 0x00008b00ff7c7b82 */ /* 0x000e640000000800 */
[----:B------:R-:W4:Y:S04]  /*84880*/  LDL.LU.64 R164, [R1+0x2810] ;  /* 0x0028100001a47983 */ /* 0x000f280000300a00 */
[----:B------:R-:W4:Y:S02]  /*84890*/  LDL.LU R154, [R1+0x5c4] ;  /* 0x0005c400019a7983 */ /* 0x000f240000300800 */
[----:B------:R-:W4:Y:S02]  /*848a0*/  LDC R252, c[0x0][0x22c] ;  /* 0x00008b00fffc7b82 */ /* 0x000f240000000800 */
[----:B--2---:R2:W-:Y:S04]  /*848b0*/  @P5 STG.E desc[UR60][R166.64], R0 ;  /* 0x00000000a6005986 */ /* 0x0045e8000c10193c */
[----:B------:R2:W-:Y:S02]  /*848c0*/  @P3 STG.E desc[UR60][R144.64], R56 ;  /* 0x0000003890003986 */ /* 0x0005e4000c10193c */
[----:B------:R-:W1:Y:S02]  /*848d0*/  LDC R122, c[0x0][0x22c] ;  /* 0x00008b00ff7a7b82 */ /* 0x000e640000000800 */
[----:B--2---:R-:W2:Y:S06]  /*848e0*/  LDL.LU.64 R166, [R1+0x2808] ;  /* 0x0028080001a67983 */ /* 0x004eac0000300a00 */
[----:B------:R-:W1:Y:S01]  /*848f0*/  LDC R0, c[0x0][0x22c] ;  /* 0x00008b00ff007b82 */ /* 0x000e620000000800 */
[----:B------:R-:W2:Y:S04]  /*84900*/  LDL.LU.64 R144, [R1+0x2800] ;  /* 0x0028000001907983 */ /* 0x000ea80000300a00 */
[----:B------:R-:W1:Y:S01]  /*84910*/  LDL.LU R56, [R1+0x2228] ;  /* 0x0022280001387983 */ /* 0x000e620000300800 */
[----:B------:R-:W-:-:S03]  /*84920*/  ISETP.LT.AND P3, PT, R57, R155, !P0 ;  /* 0x0000009b3900720c */ /* 0x000fc60004761270 */
[----:B------:R-:W2:Y:S04]  /*84930*/  LDL.LU R57, [R1+0x548] ;  /* 0x0005480001397983 */ /* 0x000ea80000300800 */
[----:B------:R3:W-:Y:S04]  /*84940*/  @P2 STG.E desc[UR60][R146.64], R123 ;  /* 0x0000007b92002986 */ /* 0x0007e8000c10193c */
[----:B------:R4:W-:Y:S04]  /*84950*/  @P4 STG.E desc[UR60][R156.64], R125 ;  /* 0x0000007d9c004986 */ /* 0x0009e8000c10193c */
[----:B---3--:R-:W3:Y:S01]  /*84960*/  LDL.LU.64 R146, [R1+0x27f8] ;  /* 0x0027f80001927983 */ /* 0x008ee20000300a00 */
[----:B------:R-:W-:-:S03]  /*84970*/  ISETP.LT.AND P2, PT, R10, R11, !P0 ;  /* 0x0000000b0a00720c */ /* 0x000fc60004741270 */
[----:B------:R-:W2:Y:S04]  /*84980*/  LDL.LU R10, [R1+0x2210] ;  /* 0x00221000010a7983 */ /* 0x000ea80000300800 */
[----:B------:R-:W3:Y:S01]  /*84990*/  LDL.LU R11, [R1+0x2208] ;  /* 0x00220800010b7983 */ /* 0x000ee20000300800 */
[----:B----4-:R-:W-:-:S03]  /*849a0*/  ISETP.LT.AND P5, PT, R8, R252, !P0 ;  /* 0x000000fc0800720c */ /* 0x010fc600047a1270 */
[----:B------:R-:W4:Y:S04]  /*849b0*/  LDL.LU R252, [R1+0x5c8] ;  /* 0x0005c80001fc7983 */ /* 0x000f280000300800 */
[----:B------:R-:W4:Y:S04]  /*849c0*/  LDL.LU R155, [R1+0x5cc] ;  /* 0x0005cc00019b7983 */ /* 0x000f280000300800 */
[----:B------:R-:W4:Y:S04]  /*849d0*/  LDL.LU R130, [R1+0x54c] ;  /* 0x00054c0001827983 */ /* 0x000f280000300800 */
[----:B------:R-:W4:Y:S04]  /*849e0*/  LDL.LU R8, [R1+0x530] ;  /* 0x0005300001087983 */ /* 0x000f280000300800 */
[----:B------:R-:W4:Y:S01]  /*849f0*/  LDL.LU.64 R156, [R1+0x27f0] ;  /* 0x0027f000019c7983 */ /* 0x000f220000300a00 */
[----:B-1----:R-:W-:-:S03]  /*84a00*/  ISETP.LT.AND P4, PT, R56, R0, !P0 ;  /* 0x000000003800720c */ /* 0x002fc60004781270 */
[----:B------:R-:W4:Y:S04]  /*84a10*/  LDL.LU R0, [R1+0x544] ;  /* 0x0005440001007983 */ /* 0x000f280000300800 */
[----:B------:R-:W4:Y:S04]  /*84a20*/  LDL.LU R56, [R1+0x2204] ;  /* 0x0022040001387983 */ /* 0x000f280000300800 */
[----:B------:R-:W4:Y:S04]  /*84a30*/  LDL.LU R125, [R1+0x21f8] ;  /* 0x0021f800017d7983 */ /* 0x000f280000300800 */
[----:B------:R1:W-:Y:S04]  /*84a40*/  @P3 STG.E desc[UR60][R158.64], R9 ;  /* 0x000000099e003986 */ /* 0x0003e8000c10193c */
[----:B------:R1:W-:Y:S04]  /*84a50*/  @P6 STG.E desc[UR60][R160.64], R163 ;  /* 0x000000a3a0006986 */ /* 0x0003e8000c10193c */
[----:B-1----:R-:W4:Y:S04]  /*84a60*/  LDL.LU.64 R158, [R1+0x27e8] ;  /* 0x0027e800019e7983 */ /* 0x002f280000300a00 */
[----:B------:R-:W4:Y:S04]  /*84a70*/  LDL.LU R9, [R1+0x21f4] ;  /* 0x0021f40001097983 */ /* 0x000f280000300800 */
[----:B------:R-:W4:Y:S04]  /*84a80*/  LDL.LU R123, [R1+0x534] ;  /* 0x00053400017b7983 */ /* 0x000f280000300800 */
[----:B------:R-:W4:Y:S04]  /*84a90*/  LDL.LU.64 R160, [R1+0x27e0] ;  /* 0x0027e00001a07983 */ /* 0x000f280000300a00 */
[----:B------:R-:W4:Y:S04]  /*84aa0*/  LDL.LU R163, [R1+0x27d8] ;  /* 0x0027d80001a37983 */ /* 0x000f280000300800 */
[----:B------:R1:W-:Y:S01]  /*84ab0*/  @P2 STG.E desc[UR60][R140.64], R154 ;  /* 0x0000009a8c002986 */ /* 0x0003e2000c10193c */
[----:B--2---:R-:W-:-:S03]  /*84ac0*/  ISETP.LT.AND P3, PT, R10, R131, !P0 ;  /* 0x000000830a00720c */ /* 0x004fc60004761270 */
[----:B------:R-:W2:Y:S01]  /*84ad0*/  LDL.LU R10, [R1+0x21f0] ;  /* 0x0021f000010a7983 */ /* 0x000ea20000300800 */
[----:B------:R-:W2:Y:S01]  /*84ae0*/  LDC R131, c[0x0][0x22c] ;  /* 0x00008b00ff837b82 */ /* 0x000ea20000000800 */
[----:B---3--:R-:W-:Y:S02]  /*84af0*/  ISETP.LT.AND P2, PT, R11, R122, !P0 ;  /* 0x0000007a0b00720c */ /* 0x008fe40004741270 */
[----:B-1----:R-:W3:Y:S04]  /*84b00*/  LDL.LU.64 R140, [R1+0x27d0] ;  /* 0x0027d000018c7983 */ /* 0x002ee80000300a00 */
[----:B------:R-:W3:Y:S01]  /*84b10*/  LDL.LU R154, [R1+0x27c8] ;  /* 0x0027c800019a7983 */ /* 0x000ee20000300800 */
[----:B------:R-:W1:Y:S03]  /*84b20*/  LDC R122, c[0x0][0x22c] ;  /* 0x00008b00ff7a7b82 */ /* 0x000e660000000800 */
[----:B----4-:R4:W-:Y:S04]  /*84b30*/  @P5 STG.E desc[UR60][R142.64], R0 ;  /* 0x000000008e005986 */ /* 0x0109e8000c10193c */
[----:B----4-:R-:W4:Y:S01]  /*84b40*/  LDL.LU.64 R142, [R1+0x27c0] ;  /* 0x0027c000018e7983 */ /* 0x010f220000300a00 */
[----:B------:R-:W2:Y:S03]  /*84b50*/  LDC R0, c[0x0][0x22c] ;  /* 0x00008b00ff007b82 */ /* 0x000ea60000000800 */
[----:B------:R-:W3:Y:S04]  /*84b60*/  LDL.LU R11, [R1+0x21e8] ;  /* 0x0021e800010b7983 */ /* 0x000ee80000300800 */
[----:B------:R1:W-:Y:S02]  /*84b70*/  @P4 STG.E desc[UR60][R136.64], R252 ;  /* 0x000000fc88004986 */ /* 0x0003e4000c10193c */
[----:B-1----:R-:W1:Y:S01]  /*84b80*/  LDC R252, c[0x0][0x22c] ;  /* 0x00008b00fffc7b82 */ /* 0x002e620000000800 */
[----:B------:R-:W-:Y:S01]  /*84b90*/  ISETP.LT.AND P6, PT, R56, R124, !P0 ;  /* 0x0000007c3800720c */ /* 0x000fe200047c1270 */
[----:B------:R-:W4:Y:S04]  /*84ba0*/  LDL.LU.64 R136, [R1+0x27b8] ;  /* 0x0027b80001887983 */ /* 0x000f280000300a00 */
[----:B------:R1:W-:Y:S02]  /*84bb0*/  @P3 STG.E desc[UR60][R138.64], R57 ;  /* 0x000000398a003986 */ /* 0x0003e4000c10193c */
[----:B------:R-:W4:Y:S01]  /*84bc0*/  LDC R124, c[0x0][0x22c] ;  /* 0x00008b00ff7c7b82 */ /* 0x000f220000000800 */
[----:B-1----:R-:W-:Y:S01]  /*84bd0*/  ISETP.LT.AND P4, PT, R125, R252, !P0 ;  /* 0x000000fc7d00720c */ /* 0x002fe20004781270 */
[----:B------:R-:W4:Y:S06]  /*84be0*/  LDL.LU.64 R138, [R1+0x27b0] ;  /* 0x0027b000018a7983 */ /* 0x000f2c0000300a00 */
[----:B------:R-:W1:Y:S01]  /*84bf0*/  LDC R252, c[0x0][0x22c] ;  /* 0x00008b00fffc7b82 */ /* 0x000e620000000800 */
[----:B------:R-:W4:Y:S04]  /*84c00*/  LDL.LU R125, [R1+0x21e0] ;  /* 0x0021e000017d7983 */ /* 0x000f280000300800 */
[----:B------:R2:W-:Y:S03]  /*84c10*/  @P2 STG.E desc[UR60][R152.64], R155 ;  /* 0x0000009b98002986 */ /* 0x0005e6000c10193c */
[----:B------:R-:W4:Y:S01]  /*84c20*/  LDC R56, c[0x0][0x22c] ;  /* 0x00008b00ff387b82 */ /* 0x000f220000000800 */
[----:B------:R2:W-:Y:S07]  /*84c30*/  @P6 STG.E desc[UR60][R128.64], R130 ;  /* 0x0000008280006986 */ /* 0x0005ee000c10193c */
[----:B------:R-:W4:Y:S01]  /*84c40*/  LDC R57, c[0x0][0x22c] ;  /* 0x00008b00ff397b82 */ /* 0x000f220000000800 */
[----:B-1----:R-:W-:-:S02]  /*84c50*/  ISETP.LT.AND P5, PT, R9, R252, !P0 ;  /* 0x000000fc0900720c */ /* 0x002fc400047a1270 */
[----:B------:R-:W4:Y:S04]  /*84c60*/  LDL.LU R9, [R1+0x21dc] ;  /* 0x0021dc0001097983 */ /* 0x000f280000300800 */
[----:B------:R-:W4:Y:S04]  /*84c70*/  LDL.LU R252, [R1+0x21d8] ;  /* 0x0021d80001fc7983 */ /* 0x000f280000300800 */
[----:B------:R1:W-:Y:S01]  /*84c80*/  @P4 STG.E desc[UR60][R132.64], R8 ;  /* 0x0000000884004986 */ /* 0x0003e2000c10193c */
[----:B--2---:R-:W-:-:S03]  /*84c90*/  ISETP.LT.AND P3, PT, R10, R0, !P0 ;  /* 0x000000000a00720c */ /* 0x004fc60004761270 */
[----:B------:R-:W2:Y:S04]  /*84ca0*/  LDL.LU R10, [R1+0x21cc] ;  /* 0x0021cc00010a7983 */ /* 0x000ea80000300800 */
[----:B------:R-:W2:Y:S04]  /*84cb0*/  LDL.LU R0, [R1+0x538] ;  /* 0x0005380001007983 */ /* 0x000ea80000300800 */
[----:B------:R-:W2:Y:S04]  /*84cc0*/  LDL.LU.64 R152, [R1+0x27a8] ;  /* 0x0027a80001987983 */ /* 0x000ea80000300a00 */
[----:B------:R-:W2:Y:S04]  /*84cd0*/  LDL.LU R155, [R1+0x27a0] ;  /* 0x0027a000019b7983 */ /* 0x000ea80000300800 */
[----:B------:R-:W2:Y:S04]  /*84ce0*/  LDL.LU.64 R128, [R1+0x2798] ;  /* 0x0027980001807983 */ /* 0x000ea80000300a00 */
[----:B------:R-:W2:Y:S01]  /*84cf0*/  LDL.LU R130, [R1+0x2794] ;  /* 0x0027940001827983 */ /* 0x000ea20000300800 */
[----:B---3--:R-:W-:-:S03]  /*84d00*/  ISETP.LT.AND P2, PT, R11, R131, !P0 ;  /* 0x000000830b00720c */ /* 0x008fc60004741270 */
[----:B------:R-:W3:Y:S04]  /*84d10*/  LDL.LU R131, [R1+0x2790] ;  /* 0x0027900001837983 */ /* 0x000ee80000300800 */
[----:B------:R-:W3:Y:S04]  /*84d20*/  LDL.LU R11, [R1+0x21c8] ;  /* 0x0021c800010b7983 */ /* 0x000ee80000300800 */
[----:B-1----:R-:W3:Y:S04]  /*84d30*/  LDL.LU.64 R132, [R1+0x2788] ;  /* 0x0027880001847983 */ /* 0x002ee80000300a00 */
[----:B------:R-:W4:Y:S04]  /*84d40*/  LDL.LU R8, [R1+0x2780] ;  /* 0x0027800001087983 */ /* 0x000f280000300800 */
[----:B----4-:R1:W-:Y:S04]  /*84d50*/  @P5 STG.E desc[UR60][R134.64], R8 ;  /* 0x0000000886005986 */ /* 0x0103e8000c10193c */
[----:B-1----:R-:W4:Y:S04]  /*84d60*/  LDL.LU.64 R134, [R1+0x2778] ;  /* 0x0027780001867983 */ /* 0x002f280000300a00 */
[----:B------:R-:W2:Y:S04]  /*84d70*/  LDL.LU R8, [R1+0x21e4] ;  /* 0x0021e40001087983 */ /* 0x000ea80000300800 */
[----:B------:R1:W-:Y:S01]  /*84d80*/  @P3 STG.E desc[UR60][R120.64], R123 ;  /* 0x0000007b78003986 */ /* 0x0003e2000c10193c */
[----:B------:R-:W-:-:S02]  /*84d90*/  ISETP.LT.AND P3, PT, R125, R124, !P0 ;  /* 0x0000007c7d00720c */ /* 0x000fc40004761270 */
[----:B------:R-:W-:Y:S02]  /*84da0*/  ISETP.LT.AND P6, PT, R9, R56, !P0 ;  /* 0x000000380900720c */ /* 0x000fe400047c1270 */
[----:B--2---:R-:W-:Y:S02]  /*84db0*/  ISETP.LT.AND P4, PT, R8, R122, !P0 ;  /* 0x0000007a0800720c */ /* 0x004fe40004781270 */
[----:B------:R-:W2:Y:S04]  /*84dc0*/  LDL.LU R122, [R1+0x2770] ;  /* 0x00277000017a7983 */ /* 0x000ea80000300800 */
[----:B------:R-:W4:Y:S04]  /*84dd0*/  LDL.LU R8, [R1+0x21bc] ;  /* 0x0021bc0001087983 */ /* 0x000f280000300800 */
[----:B-1----:R-:W2:Y:S04]  /*84de0*/  LDL.LU.64 R120, [R1+0x2768] ;  /* 0x0027680001787983 */ /* 0x002ea80000300a00 */
[----:B------:R-:W2:Y:S04]  /*84df0*/  LDL.LU R123, [R1+0x2760] ;  /* 0x00276000017b7983 */ /* 0x000ea80000300800 */
[----:B------:R-:W2:Y:S04]  /*84e00*/  LDL.LU R124, [R1+0x275c] ;  /* 0x00275c00017c7983 */ /* 0x000ea80000300800 */
[----:B------:R-:W2:Y:S04]  /*84e10*/  LDL.LU R125, [R1+0x2758] ;  /* 0x00275800017d7983 */ /* 0x000ea80000300800 */
[----:B------:R-:W2:Y:S04]  /*84e20*/  LDL.LU R56, [R1+0x2754] ;  /* 0x0027540001387983 */ /* 0x000ea80000300800 */
[----:B------:R-:W3:Y:S04]  /*84e30*/  LDL.LU R9, [R1+0x2750] ;  /* 0x0027500001097983 */ /* 0x000ee80000300800 */
[----:B---3--:R1:W-:Y:S01]  /*84e40*/  @P2 STG.E desc[UR60][R126.64], R9 ;  /* 0x000000097e002986 */ /* 0x0083e2000c10193c */
[----:B------:R-:W-:-:S02]  /*84e50*/  ISETP.LT.AND P2, PT, R252, R57, !P0 ;  /* 0x00000039fc00720c */ /* 0x000fc40004741270 */
[----:B------:R-:W3:Y:S01]  /*84e60*/  LDC R252, c[0x0][0x22c] ;  /* 0x00008b00fffc7b82 */ /* 0x000ee20000000800 */
[----:B------:R4:W-:Y:S04]  /*84e70*/  @P4 STG.E desc[UR60][R58.64], R0 ;  /* 0x000000003a004986 */ /* 0x0009e8000c10193c */
[----:B-1----:R-:W2:Y:S03]  /*84e80*/  LDL.LU.64 R126, [R1+0x2748] ;  /* 0x00274800017e7983 */ /* 0x002ea60000300a00 */
[----:B----4-:R-:W1:Y:S01]  /*84e90*/  LDC R0, c[0x0][0x22c] ;  /* 0x00008b00ff007b82 */ /* 0x010e620000000800 */
[----:B------:R-:W4:Y:S04]  /*84ea0*/  LDL.LU R9, [R1+0x21b8] ;  /* 0x0021b80001097983 */ /* 0x000f280000300800 */
[----:B------:R-:W2:Y:S01]  /*84eb0*/  LDL.LU R57, [R1+0x2744] ;  /* 0x0027440001397983 */ /* 0x000ea20000300800 */
[----:B---3--:R-:W-:-:S03]  /*84ec0*/  ISETP.LT.AND P5, PT, R10, R252, !P0 ;  /* 0x000000fc0a00720c */ /* 0x008fc600047a1270 */
[----:B------:R-:W3:Y:S04]  /*84ed0*/  LDL.LU R10, [R1+0x2740] ;  /* 0x00274000010a7983 */ /* 0x000ee80000300800 */
[----:B------:R-:W4:Y:S04]  /*84ee0*/  LDL.LU R252, [R1+0x53c] ;  /* 0x00053c0001fc7983 */ /* 0x000f280000300800 */
[----:B------:R-:W2:Y:S01]  /*84ef0*/  LDL.LU.64 R58, [R1+0x2738] ;  /* 0x00273800013a7983 */ /* 0x000ea20000300a00 */
[----:B-1----:R-:W-:-:S03]  /*84f00*/  ISETP.LT.AND P4, PT, R11, R0, !P0 ;  /* 0x000000000b00720c */ /* 0x002fc60004781270 */
[----:B------:R-:W2:Y:S01]  /*84f10*/  LDL.LU R11, [R1+0x2730] ;  /* 0x00273000010b7983 */ /* 0x000ea20000300800 */
[----:B------:R-:W1:Y:S03]  /*84f20*/  LDC R0, c[0x0][0x22c] ;  /* 0x00008b00ff007b82 */ /* 0x000e660000000800 */
[----:B---3--:R3:W-:Y:S04]  /*84f30*/  @P3 STG.E desc[UR60][R60.64], R10 ;  /* 0x0000000a3c003986 */ /* 0x0087e8000c10193c */
[----:B----4-:R4:W-:Y:S04]  /*84f40*/  @P6 STG.E desc[UR60][R62.64], R252 ;  /* 0x000000fc3e006986 */ /* 0x0109e8000c10193c */
[----:B---3--:R-:W3:Y:S04]  /*84f50*/  LDL.LU.64 R60, [R1+0x2728] ;  /* 0x00272800013c7983 */ /* 0x008ee80000300a00 */
[----:B------:R-:W3:Y:S04]  /*84f60*/  LDL.LU R10, [R1+0x21ac] ;  /* 0x0021ac00010a7983 */ /* 0x000ee80000300800 */
[----:B----4-:R-:W4:Y:S04]  /*84f70*/  LDL.LU.64 R62, [R1+0x2720] ;  /* 0x00272000013e7983 */ /* 0x010f280000300a00 */
[----:B------:R-:W3:Y:S04]  /*84f80*/  LDL.LU R252, [R1+0x21a4] ;  /* 0x0021a40001fc7983 */ /* 0x000ee80000300800 */
[----:B--2---:R2:W-:Y:S04]  /*84f90*/  @P2 STG.E desc[UR60][R20.64], R11 ;  /* 0x0000000b14002986 */ /* 0x0045e8000c10193c */
[----:B--2---:R-:W2:Y:S04]  /*84fa0*/  LDL.LU.64 R20, [R1+0x2718] ;  /* 0x0027180001147983 */ /* 0x004ea80000300a00 */
[----:B------:R-:W4:Y:S01]  /*84fb0*/  LDL.LU R11, [R1+0x21b0] ;  /* 0x0021b000010b7983 */ /* 0x000f220000300800 */
[----:B-1----:R-:W-:-:S02]  /*84fc0*/  ISETP.LT.AND P3, PT, R8, R0, !P0 ;  /* 0x000000000800720c */ /* 0x002fc40004761270 */
[----:B------:R-:W1:Y:S08]  /*84fd0*/  LDC R8, c[0x0][0x22c] ;  /* 0x00008b00ff087b82 */ /* 0x000e700000000800 */
[----:B------:R-:W3:Y:S01]  /*84fe0*/  LDC R0, c[0x0][0x22c] ;  /* 0x00008b00ff007b82 */ /* 0x000ee20000000800 */
[----:B--2---:R2:W-:Y:S04]  /*84ff0*/  @P5 STG.E desc[UR60][R12.64], R20 ;  /* 0x000000140c005986 */ /* 0x0045e8000c10193c */
[----:B--2---:R-:W2:Y:S04]  /*85000*/  LDL.LU.64 R12, [R1+0x2710] ;  /* 0x00271000010c7983 */ /* 0x004ea80000300a00 */
[----:B------:R-:W3:Y:S01]  /*85010*/  LDL.LU R20, [R1+0x21b4] ;  /* 0x0021b40001147983 */ /* 0x000ee20000300800 */
[----:B-1----:R-:W-:-:S02]  /*85020*/  ISETP.LT.AND P2, PT, R9, R8, !P0 ;  /* 0x000000080900720c */ /* 0x002fc40004741270 */
[----:B------:R-:W4:Y:S08]  /*85030*/  LDC R9, c[0x0][0x22c] ;  /* 0x00008b00ff097b82 */ /* 0x000f300000000800 */
[----:B------:R-:W1:Y:S01]  /*85040*/  LDC R8, c[0x0][0x22c] ;  /* 0x00008b00ff087b82 */ /* 0x000e620000000800 */
[----:B--2---:R2:W-:Y:S07]  /*85050*/  @P4 STG.E desc[UR60][R48.64], R12 ;  /* 0x0000000c30004986 */ /* 0x0045ee000c10193c */
[----:B--2---:R-:W3:Y:S01]  /*85060*/  LDC R12, c[0x0][0x22c] ;  /* 0x00008b00ff0c7b82 */ /* 0x004ee20000000800 */
[----:B------:R-:W2:Y:S04]  /*85070*/  LDL.LU.64 R48, [R1+0x2708] ;  /* 0x0027080001307983 */ /* 0x000ea80000300a00 */
[----:B------:R4:W-:Y:S04]  /*85080*/  @P3 STG.E desc[UR60][R50.64], R21 ;  /* 0x0000001532003986 */ /* 0x0009e8000c10193c */
[----:B------:R1:W-:Y:S04]  /*85090*/  @P2 STG.E desc[UR60][R22.64], R13 ;  /* 0x0000000d16002986 */ /* 0x0003e8000c10193c */
[----:B----4-:R-:W4:Y:S04]  /*850a0*/  LDL.LU.64 R50, [R1+0x2700] ;  /* 0x0027000001327983 */ /* 0x010f280000300a00 */
[----:B------:R-:W2:Y:S01]  /*850b0*/  LDL.LU R21, [R1+0x21a0] ;  /* 0x0021a00001157983 */ /* 0x000ea20000300800 */
[----:B---3--:R-:W-:Y:S01]  /*850c0*/  ISETP.LT.AND P4, PT, R20, R12, !P0 ;  /* 0x0000000c1400720c */ /* 0x008fe20004781270 */
[----:B-1----:R-:W1:Y:S02]  /*850d0*/  LDC R13, c[0x0][0x22c] ;  /* 0x00008b00ff0d7b82 */ /* 0x002e640000000800 */
[----:B------:R-:W3:Y:S04]  /*850e0*/  LDL.LU R20, [R1+0x2188] ;  /* 0x0021880001147983 */ /* 0x000ee80000300800 */
[----:B------:R-:W4:Y:S01]  /*850f0*/  LDL.LU.64 R22, [R1+0x26f8] ;  /* 0x0026f80001167983 */ /* 0x000f220000300a00 */
[----:B------:R-:W-:-:S02]  /*85100*/  ISETP.LT.AND P3, PT, R252, R0, !P0 ;  /* 0x00000000fc00720c */ /* 0x000fc40004761270 */
[----:B------:R-:W2:Y:S01]  /*85110*/  LDC R252, c[0x0][0x22c] ;  /* 0x00008b00fffc7b82 */ /* 0x000ea20000000800 */
[----:B------:R-:W-:-:S07]  /*85120*/  ISETP.LT.AND P5, PT, R11, R9, !P0 ;  /* 0x000000090b00720c */ /* 0x000fce00047a1270 */
[----:B------:R-:W1:Y:S08]  /*85130*/  LDC R11, c[0x0][0x22c] ;  /* 0x00008b00ff0b7b82 */ /* 0x000e700000000800 */
[----:B------:R-:W3:Y:S08]  /*85140*/  LDC R12, c[0x0][0x22c] ;  /* 0x00008b00ff0c7b82 */ /* 0x000ef00000000800 */
[----:B------:R-:W3:Y:S08]  /*85150*/  LDC R9, c[0x0][0x22c] ;  /* 0x00008b00ff097b82 */ /* 0x000ef00000000800 */
[----:B------:R-:W3:Y:S01]  /*85160*/  LDC R0, c[0x0][0x22c] ;  /* 0x00008b00ff007b82 */ /* 0x000ee20000000800 */
[----:B--2---:R-:W-:-:S02]  /*85170*/  ISETP.LT.AND P2, PT, R21, R252, !P0 ;  /* 0x000000fc1500720c */ /* 0x004fc40004741270 */
[----:B------:R-:W2:Y:S04]  /*85180*/  LDL.LU R252, [R1+0x2180] ;  /* 0x0021800001fc7983 */ /* 0x000ea80000300800 */
[----:B------:R-:W2:Y:S04]  /*85190*/  LDL.LU R21, [R1+0x217c] ;  /* 0x00217c0001157983 */ /* 0x000ea80000300800 */
[----:B----4-:R4:W-:Y:S04]  /*851a0*/  @P4 STG.E desc[UR60][R14.64], R22 ;  /* 0x000000160e004986 */ /* 0x0109e8000c10193c */
[----:B----4-:R-:W4:Y:S01]  /*851b0*/  LDL.LU.64 R14, [R1+0x26f0] ;  /* 0x0026f000010e7983 */ /* 0x010f220000300a00 */
[----:B-1----:R-:W-:-:S02]  /*851c0*/  ISETP.LT.AND P6, PT, R10, R11, !P0 ;  /* 0x0000000b0a00720c */ /* 0x002fc400047c1270 */
[----:B------:R-:W2:Y:S01]  /*851d0*/  LDC R10, c[0x0][0x22c] ;  /* 0x00008b00ff0a7b82 */ /* 0x000ea20000000800 */
[----:B------:R-:W3:Y:S07]  /*851e0*/  LDL.LU R22, [R1+0x218c] ;  /* 0x00218c0001167983 */ /* 0x000eee0000300800 */
[----:B------:R-:W1:Y:S01]  /*851f0*/  LDC R11, c[0x0][0x22c] ;  /* 0x00008b00ff0b7b82 */ /* 0x000e620000000800 */
[----:B----4-:R4:W-:Y:S04]  /*85200*/  @P5 STG.E desc[UR60][R52.64], R14 ;  /* 0x0000000e34005986 */ /* 0x0109e8000c10193c */
[----:B------:R1:W-:Y:S04]  /*85210*/  @P6 STG.E desc[UR60][R24.64], R23 ;  /* 0x0000001718006986 */ /* 0x0003e8000c10193c */
[----:B----4-:R-:W4:Y:S04]  /*85220*/  LDL.LU.64 R52, [R1+0x26e8] ;  /* 0x0026e80001347983 */ /* 0x010f280000300a00 */
[----:B-1----:R-:W4:Y:S04]  /*85230*/  LDL.LU.64 R24, [R1+0x26e0] ;  /* 0x0026e00001187983 */ /* 0x002f280000300a00 */
[----:B------:R-:W4:Y:S04]  /*85240*/  LDL.LU R23, [R1+0x2194] ;  /* 0x0021940001177983 */ /* 0x000f280000300800 */
[----:B------:R-:W4:Y:S04]  /*85250*/  LDL.LU R14, [R1+0x2178] ;  /* 0x00217800010e7983 */ /* 0x000f280000300800 */
[----:B------:R1:W-:Y:S04]  /*85260*/  @P3 STG.E desc[UR60][R28.64], R15 ;  /* 0x0000000f1c003986 */ /* 0x0003e8000c10193c */
[----:B-1----:R-:W4:Y:S01]  /*85270*/  LDL.LU.64 R28, [R1+0x26d8] ;  /* 0x0026d800011c7983 */ /* 0x002f220000300a00 */
[----:B---3--:R-:W-:-:S02]  /*85280*/  ISETP.LT.AND P3, PT, R22, R12, !P0 ;  /* 0x0000000c1600720c */ /* 0x008fc40004761270 */
[----:B------:R-:W-:Y:S01]  /*85290*/  ISETP.LT.AND P6, PT, R20, R9, !P0 ;  /* 0x000000091400720c */ /* 0x000fe200047c1270 */
[----:B------:R-:W1:Y:S01]  /*852a0*/  LDC R12, c[0x0][0x22c] ;  /* 0x00008b00ff0c7b82 */ /* 0x000e620000000800 */
[----:B--2---:R-:W-:-:S07]  /*852b0*/  ISETP.LT.AND P5, PT, R21, R10, !P0 ;  /* 0x0000000a1500720c */ /* 0x004fce00047a1270 */
[----:B------:R-:W2:Y:S08]  /*852c0*/  LDC R10, c[0x0][0x22c] ;  /* 0x00008b00ff0a7b82 */ /* 0x000eb00000000800 */
[----:B------:R-:W3:Y:S01]  /*852d0*/  LDC R9, c[0x0][0x22c] ;  /* 0x00008b00ff097b82 */ /* 0x000ee20000000800 */
[----:B----4-:R-:W-:-:S07]  /*852e0*/  ISETP.LT.AND P4, PT, R23, R8, !P0 ;  /* 0x000000081700720c */ /* 0x010fce0004781270 */
[----:B------:R-:W4:Y:S01]  /*852f0*/  LDC R8, c[0x0][0x22c] ;  /* 0x00008b00ff087b82 */ /* 0x000f220000000800 */
[----:B------:R1:W-:Y:S05]  /*85300*/  @P2 STG.E desc[UR60][R54.64], R28 ;  /* 0x0000001c36002986 */ /* 0x0003ea000c10193c */
[----:B------:R2:W-:Y:S04]  /*85310*/  @P4 STG.E desc[UR60][R26.64], R24 ;  /* 0x000000181a004986 */ /* 0x0005e8000c10193c */
[----:B-1----:R-:W3:Y:S04]  /*85320*/  LDL.LU.64 R54, [R1+0x26d0] ;  /* 0x0026d00001367983 */ /* 0x002ee80000300a00 */
[----:B------:R-:W4:Y:S04]  /*85330*/  LDL.LU R20, [R1+0x2170] ;  /* 0x0021700001147983 */ /* 0x000f280000300800 */
[----:B------:R-:W3:Y:S04]  /*85340*/  LDL.LU R23, [R1+0x216c] ;  /* 0x00216c0001177983 */ /* 0x000ee80000300800 */
[----:B--2---:R-:W2:Y:S04]  /*85350*/  LDL.LU.64 R26, [R1+0x26c8] ;  /* 0x0026c800011a7983 */ /* 0x004ea80000300a00 */
[----:B------:R-:W3:Y:S04]  /*85360*/  LDL.LU R22, [R1+0x2164] ;  /* 0x0021640001167983 */ /* 0x000ee80000300800 */
[----:B------:R-:W3:Y:S04]  /*85370*/  LDL.LU R21, [R1+0x2160] ;  /* 0x0021600001157983 */ /* 0x000ee80000300800 */
[----:B------:R-:W3:Y:S04]  /*85380*/  LDL.LU R15, [R1+0x215c] ;  /* 0x00215c00010f7983 */ /* 0x000ee80000300800 */
[----:B------:R1:W-:Y:S04]  /*85390*/  @P3 STG.E desc[UR60][R30.64], R29 ;  /* 0x0000001d1e003986 */ /* 0x0003e8000c10193c */
[----:B-1----:R-:W2:Y:S01]  /*853a0*/  LDL.LU.64 R30, [R1+0x26c0] ;  /* 0x0026c000011e7983 */ /* 0x002ea20000300a00 */
[----:B------:R-:W-:-:S02]  /*853b0*/  ISETP.LT.AND P2, PT, R252, R11, !P0 ;  /* 0x0000000bfc00720c */ /* 0x000fc40004741270 */
[----:B------:R-:W-:Y:S01]  /*853c0*/  ISETP.LT.AND P4, PT, R14, R0, !P0 ;  /* 0x000000000e00720c */ /* 0x000fe20004781270 */
[----:B------:R1:W-:Y:S01]  /*853d0*/  @P6 STG.E desc[UR60][R40.64], R25 ;  /* 0x0000001928006986 */ /* 0x0003e2000c10193c */
[----:B------:R-:W3:Y:S08]  /*853e0*/  LDC R11, c[0x0][0x22c] ;  /* 0x00008b00ff0b7b82 */ /* 0x000ef00000000800 */
[----:B------:R-:W3:Y:S01]  /*853f0*/  LDC R0, c[0x0][0x22c] ;  /* 0x00008b00ff007b82 */ /* 0x000ee20000000800 */
[----:B-1----:R-:W3:Y:S04]  /*85400*/  LDL.LU.64 R40, [R1+0x26b8] ;  /* 0x0026b80001287983 */ /* 0x002ee80000300a00 */
[----:B------:R-:W3:Y:S01]  /*85410*/  LDL.LU R14, [R1+0x2158] ;  /* 0x00215800010e7983 */ /* 0x000ee20000300800 */
[----:B----4-:R-:W-:-:S02]  /*85420*/  ISETP.LT.AND P3, PT, R20, R13, !P0 ;  /* 0x0000000d1400720c */ /* 0x010fc40004761270 */
[----:B------:R-:W1:Y:S01]  /*85430*/  LDC R13, c[0x0][0x22c] ;  /* 0x00008b00ff0d7b82 */ /* 0x000e620000000800 */
[----:B--2---:R2:W-:Y:S04]  /*85440*/  @P2 STG.E desc[UR60][R42.64], R30 ;  /* 0x0000001e2a002986 */ /* 0x0045e8000c10193c */
[----:B------:R4:W-:Y:S04]  /*85450*/  @P5 STG.E desc[UR60][R44.64], R26 ;  /* 0x0000001a2c005986 */ /* 0x0009e8000c10193c */
[----:B------:R1:W-:Y:S04]  /*85460*/  @P4 STG.E desc[UR60][R36.64], R31 ;  /* 0x0000001f24004986 */ /* 0x0003e8000c10193c */
[----:B--2---:R-:W2:Y:S04]  /*85470*/  LDL.LU.64 R42, [R1+0x26b0] ;  /* 0x0026b000012a7983 */ /* 0x004ea80000300a00 */
[----:B----4-:R-:W4:Y:S04]  /*85480*/  LDL.LU.64 R44, [R1+0x26a8] ;  /* 0x0026a800012c7983 */ /* 0x010f280000300a00 */
[----:B------:R-:W2:Y:S04]  /*85490*/  LDL.LU R20, [R1+0x2154] ;  /* 0x0021540001147983 */ /* 0x000ea80000300800 */
[----:B-1----:R-:W4:Y:S04]  /*854a0*/  LDL.LU.64 R36, [R1+0x26a0] ;  /* 0x0026a00001247983 */ /* 0x002f280000300a00 */
[----:B------:R1:W-:Y:S04]  /*854b0*/  @P3 STG.E desc[UR60][R32.64], R27 ;  /* 0x0000001b20003986 */ /* 0x0003e8000c10193c */
[----:B-1----:R-:W2:Y:S01]  /*854c0*/  LDL.LU.64 R32, [R1+0x2698] ;  /* 0x0026980001207983 */ /* 0x002ea20000300a00 */
[----:B---3--:R-:W-:-:S02]  /*854d0*/  ISETP.LT.AND P2, PT, R23, R8, !P0 ;  /* 0x000000081700720c */ /* 0x008fc40004741270 */
[----:B------:R-:W-:Y:S01]  /*854e0*/  ISETP.LT.AND P4, PT, R22, R12, !P0 ;  /* 0x0000000c1600720c */ /* 0x000fe20004781270 */
[----:B------:R-:W1:Y:S01]  /*854f0*/  LDC R8, c[0x0][0x22c] ;  /* 0x00008b00ff087b82 */ /* 0x000e620000000800 */
[----:B------:R-:W-:Y:S02]  /*85500*/  ISETP.LT.AND P6, PT, R15, R11, !P0 ;  /* 0x0000000b0f00720c */ /* 0x000fe400047c1270 */
[----:B------:R-:W3:Y:S01]  /*85510*/  LDL.LU R15, [R1+0x2144] ;  /* 0x00214400010f7983 */ /* 0x000ee20000300800 */
[----:B------:R-:W-:Y:S02]  /*85520*/  ISETP.LT.AND P3, PT, R14, R10, !P0 ;  /* 0x0000000a0e00720c */ /* 0x000fe40004761270 */
[----:B------:R-:W-:Y:S02]  /*85530*/  ISETP.LT.AND P5, PT, R21, R9, !P0 ;  /* 0x000000091500720c */ /* 0x000fe400047a1270 */
[----:B------:R-:W1:Y:S08]  /*85540*/  LDC R9, c[0x0][0x22c] ;  /* 0x00008b00ff097b82 */ /* 0x000e700000000800 */
[----:B------:R-:W1:Y:S08]  /*85550*/  LDC R11, c[0x0][0x22c] ;  /* 0x00008b00ff0b7b82 */ /* 0x000e700000000800 */
[----:B------:R-:W1:Y:S08]  /*85560*/  LDC R12, c[0x0][0x22c] ;  /* 0x00008b00ff0c7b82 */ /* 0x000e700000000800 */
[----:B------:R-:W1:Y:S01]  /*85570*/  LDC R10, c[0x0][0x22c] ;  /* 0x00008b00ff0a7b82 */ /* 0x000e620000000800 */
[----:B----4-:R4:W-:Y:S01]  /*85580*/  @P2 STG.E desc[UR60][R46.64], R36 ;  /* 0x000000242e002986 */ /* 0x0109e2000c10193c */
[----:B--2---:R-:W-:-:S06]  /*85590*/  ISETP.LT.AND P2, PT, R20, R0, !P0 ;  /* 0x000000001400720c */ /* 0x004fcc0004741270 */
[----:B------:R-:W2:Y:S01]  /*855a0*/  LDC R0, c[0x0][0x22c] ;  /* 0x00008b00ff007b82 */ /* 0x000ea20000000800 */
[----:B----4-:R-:W4:Y:S04]  /*855b0*/  LDL.LU.64 R46, [R1+0x2690] ;  /* 0x00269000012e7983 */ /* 0x010f280000300a00 */
[----:B------:R-:W2:Y:S04]  /*855c0*/  LDL.LU R14, [R1+0x2140] ;  /* 0x00214000010e7983 */ /* 0x000ea80000300800 */
[----:B------:R-:W1:Y:S04]  /*855d0*/  LDL.LU R21, [R1+0x213c] ;  /* 0x00213c0001157983 */ /* 0x000e680000300800 */
[----:B------:R-:W4:Y:S04]  /*855e0*/  LDL.LU R26, [R1+0x2134] ;  /* 0x00213400011a7983 */ /* 0x000f280000300800 */
[----:B------:R-:W2:Y:S04]  /*855f0*/  LDL.LU R20, [R1+0x2130] ;  /* 0x0021300001147983 */ /* 0x000ea80000300800 */
[----:B------:R3:W-:Y:S04]  /*85600*/  @P4 STG.E desc[UR60][R38.64], R32 ;  /* 0x0000002026004986 */ /* 0x0007e8000c10193c */
[----:B---3--:R-:W3:Y:S04]  /*85610*/  LDL.LU.64 R38, [R1+0x2688] ;  /* 0x0026880001267983 */ /* 0x008ee80000300a00 */
[----:B------:R-:W4:Y:S04]  /*85620*/  LDL.LU R25, [R1+0x212c] ;  /* 0x00212c0001197983 */ /* 0x000f280000300800 */
[----:B------:R-:W4:Y:S04]  /*85630*/  LDL.LU R24, [R1+0x2128] ;  /* 0x0021280001187983 */ /* 0x000f280000300800 */
[----:B------:R1:W-:Y:S04]  /*85640*/  @P5 STG.E desc[UR60][R34.64], R37 ;  /* 0x0000002522005986 */ /* 0x0003e8000c10193c */
[----:B-1----:R-:W4:Y:S01]  /*85650*/  LDL.LU.64 R34, [R1+0x2680] ;  /* 0x0026800001227983 */ /* 0x002f220000300a00 */
[----:B------:R-:W-:-:S03]  /*85660*/  ISETP.LT.AND P4, PT, R15, R13, !P0 ;  /* 0x0000000d0f00720c */ /* 0x000fc60004781270 */
[----:B------:R-:W4:Y:S04]  /*85670*/  LDL.LU R23, [R1+0x2120] ;  /* 0x0021200001177983 */ /* 0x000f280000300800 */
[----:B------:R-:W-:Y:S04]  /*85680*/  @P6 STG.E desc[UR60][R250.64], R33 ;  /* 0x00000021fa006986 */ /* 0x000fe8000c10193c */
[----:B------:R-:W4:Y:S04]  /*85690*/  LDL.LU R22, [R1+0x2118] ;  /* 0x0021180001167983 */ /* 0x000f280000300800 */
[----:B------:R-:W4:Y:S01]  /*856a0*/  LDL.LU R15, [R1+0x2114] ;  /* 0x00211400010f7983 */ /* 0x000f220000300800 */
[----:B------:R-:W-:-:S02]  /*856b0*/  ISETP.LT.AND P6, PT, R21, R9, !P0 ;  /* 0x000000091500720c */ /* 0x000fc400047c1270 */
[----:B------:R-:W1:Y:S01]  /*856c0*/  LDC R9, c[0x0][0x22c] ;  /* 0x00008b00ff097b82 */ /* 0x000e620000000800 */
[----:B--2---:R-:W-:Y:S01]  /*856d0*/  ISETP.LT.AND P5, PT, R20, R11, !P0 ;  /* 0x0000000b1400720c */ /* 0x004fe200047a1270 */
[----:B---3--:R2:W-:Y:S01]  /*856e0*/  @P3 STG.E desc[UR60][R4.64], R38 ;  /* 0x0000002604003986 */ /* 0x0085e2000c10193c */
[----:B------:R-:W-:-:S05]  /*856f0*/  ISETP.LT.AND P3, PT, R14, R8, !P0 ;  /* 0x000000080e00720c */ /* 0x000fca0004761270 */
[----:B------:R-:W3:Y:S01]  /*85700*/  LDC R8, c[0x0][0x22c] ;  /* 0x00008b00ff087b82 */ /* 0x000ee20000000800 */
[----:B------:R-:W3:Y:S04]  /*85710*/  LDL.LU R14, [R1+0x2108] ;  /* 0x00210800010e7983 */ /* 0x000ee80000300800 */
[----:B------:R-:W3:Y:S04]  /*85720*/  LDL.LU R21, [R1+0x2104] ;  /* 0x0021040001157983 */ /* 0x000ee80000300800 */
[----:B------:R-:W3:Y:S01]  /*85730*/  LDL.LU R20, [R1+0x2100] ;  /* 0x0021000001147983 */ /* 0x000ee20000300800 */
[----:B--2---:R-:W2:Y:S03]  /*85740*/  LDC R4, c[0x0][0x22c] ;  /* 0x00008b00ff047b82 */ /* 0x004ea60000000800 */
[----:B------:R-:W2:Y:S05]  /*85750*/  LDL.LU R13, [R1+0x20fc] ;  /* 0x0020fc00010d7983 */ /* 0x000eaa0000300800 */
[----:B------:R-:W2:Y:S01]  /*85760*/  LDC R5, c[0x0][0x22c] ;  /* 0x00008b00ff057b82 */ /* 0x000ea20000000800 */
[----:B----4-:R4:W-:Y:S01]  /*85770*/  @P2 STG.E desc[UR60][R6.64], R34 ;  /* 0x0000002206002986 */ /* 0x0109e2000c10193c */
[----:B------:R-:W-:-:S03]  /*85780*/  ISETP.LT.AND P2, PT, R26, R12, !P0 ;  /* 0x0000000c1a00720c */ /* 0x000fc60004741270 */
[----:B------:R-:W-:Y:S04]  /*85790*/  @P4 STG.E desc[UR60][R16.64], R39 ;  /* 0x0000002710004986 */ /* 0x000fe8000c10193c */
[----:B------:R1:W-:Y:S01]  /*857a0*/  @P3 STG.E desc[UR60][R18.64], R35 ;  /* 0x0000002312003986 */ /* 0x0003e2000c10193c */
[----:B----4-:R-:W4:Y:S03]  /*857b0*/  LDC R7, c[0x0][0x22c] ;  /* 0x00008b00ff077b82 */ /* 0x010f260000000800 */
[----:B-1----:R-:W2:Y:S05]  /*857c0*/  LDL.LU R18, [R1+0x20f8] ;  /* 0x0020f80001127983 */ /* 0x002eaa0000300800 */
[----:B------:R-:W1:Y:S01]  /*857d0*/  LDC R6, c[0x0][0x22c] ;  /* 0x00008b00ff067b82 */ /* 0x000e620000000800 */
[----:B------:R-:W2:Y:S04]  /*857e0*/  LDL.LU R17, [R1+0x20ec] ;  /* 0x0020ec0001117983 */ /* 0x000ea80000300800 */
[----:B------:R-:W2:Y:S01]  /*857f0*/  LDL.LU R12, [R1+0x20e8] ;  /* 0x0020e800010c7983 */ /* 0x000ea20000300800 */
[----:B------:R-:W-:-:S02]  /*85800*/  ISETP.LT.AND P4, PT, R25, R0, !P0 ;  /* 0x000000001900720c */ /* 0x000fc40004781270 */
[----:B------:R-:W-:Y:S01]  /*85810*/  ISETP.LT.AND P3, PT, R24, R10, !P0 ;  /* 0x0000000a1800720c */ /* 0x000fe20004761270 */
[----:B------:R-:W2:Y:S01]  /*85820*/  LDC R0, c[0x0][0x22c] ;  /* 0x00008b00ff007b82 */ /* 0x000ea20000000800 */
[----:B------:R-:W-:Y:S04]  /*85830*/  @P6 STG.E desc[UR60][R64.64], R44 ;  /* 0x0000002c40006986 */ /* 0x000fe8000c10193c */
[----:B------:R-:W-:Y:S01]  /*85840*/  @P2 STG.E desc[UR60][R66.64], R40 ;  /* 0x0000002842002986 */ /* 0x000fe2000c10193c */
[----:B---3--:R-:W-:Y:S02]  /*85850*/  ISETP.LT.AND P2, PT, R23, R8, !P0 ;  /* 0x000000081700720c */ /* 0x008fe40004741270 */
[----:B------:R-:W3:Y:S01]  /*85860*/  LDC R8, c[0x0][0x22c] ;  /* 0x00008b00ff087b82 */ /* 0x000ee20000000800 */
[----:B------:R-:W-:Y:S01]  /*85870*/  @P5 STG.E desc[UR60][R68.64], R45 ;  /* 0x0000002d44005986 */ /* 0x000fe2000c10193c */
[----:B----4-:R-:W-:-:S03]  /*85880*/  ISETP.LT.AND P6, PT, R15, R7, !P0 ;  /* 0x000000070f00720c */ /* 0x010fc600047c1270 */
[----:B------:R-:W-:Y:S03]  /*85890*/  @P4 STG.E desc[UR60][R70.64], R41 ;  /* 0x0000002946004986 */ /* 0x000fe6000c10193c */
[----:B------:R-:W4:Y:S01]  /*858a0*/  LDC R7, c[0x0][0x22c] ;  /* 0x00008b00ff077b82 */ /* 0x000f220000000800 */
[----:B------:R-:W-:Y:S04]  /*858b0*/  @P3 STG.E desc[UR60][R72.64], R46 ;  /* 0x0000002e48003986 */ /* 0x000fe8000c10193c */
[----:B------:R-:W4:Y:S01]  /*858c0*/  LDL.LU R15, [R1+0x20e0] ;  /* 0x0020e000010f7983 */ /* 0x000f220000300800 */
[----:B------:R-:W-:Y:S02]  /*858d0*/  ISETP.LT.AND P4, PT, R22, R9, !P0 ;  /* 0x000000091600720c */ /* 0x000fe40004781270 */
[----:B------:R-:W4:Y:S01]  /*858e0*/  LDC R9, c[0x0][0x22c] ;  /* 0x00008b00ff097b82 */ /* 0x000f220000000800 */
[----:B------:R-:W-:Y:S10]  /*858f0*/  @P2 STG.E desc[UR60][R74.64], R42 ;  /* 0x0000002a4a002986 */ /* 0x000ff4000c10193c */
[----:B------:R-:W-:Y:S04]  /*85900*/  @P4 STG.E desc[UR60][R76.64], R47 ;  /* 0x0000002f4c004986 */ /* 0x000fe8000c10193c */
[----:B------:R-:W-:Y:S01]  /*85910*/  @P6 STG.E desc[UR60][R78.64], R43 ;  /* 0x0000002b4e006986 */ /* 0x000fe2000c10193c */
[----:B-1----:R-:W-:-:S03]  /*85920*/  ISETP.LT.AND P3, PT, R14, R6, !P0 ;  /* 0x000000060e00720c */ /* 0x002fc60004761270 */
[----:B------:R-:W4:Y:S01]  /*85930*/  LDL.LU R14, [R1+0x20dc] ;  /* 0x0020dc00010e7983 */ /* 0x000f220000300800 */
[----:B------:R-:W1:Y:S01]  /*85940*/  LDC R6, c[0x0][0x22c] ;  /* 0x00008b00ff067b82 */ /* 0x000e620000000800 */
[----:B--2---:R-:W-:Y:S02]  /*85950*/  ISETP.LT.AND P5, PT, R21, R4, !P0 ;  /* 0x000000041500720c */ /* 0x004fe400047a1270 */
[----:B------:R-:W2:Y:S01]  /*85960*/  LDL.LU R11, [R1+0x20d8] ;  /* 0x0020d800010b7983 */ /* 0x000ea20000300800 */
[----:B------:R-:W-:-:S03]  /*85970*/  ISETP.LT.AND P2, PT, R20, R0, !P0 ;  /* 0x000000001400720c */ /* 0x000fc60004741270 */
[----:B------:R-:W2:Y:S01]  /*85980*/  LDL.LU R10, [R1+0x20d0] ;  /* 0x0020d000010a7983 */ /* 0x000ea20000300800 */
[----:B------:R-:W1:Y:S01]  /*85990*/  LDC R4, c[0x0][0x22c] ;  /* 0x00008b00ff047b82 */ /* 0x000e620000000800 */
[----:B------:R-:W-:Y:S02]  /*859a0*/  ISETP.LT.AND P4, PT, R13, R5, !P0 ;  /* 0x000000050d00720c */ /* 0x000fe40004781270 */
[----:B------:R-:W2:Y:S04]  /*859b0*/  LDL.LU R16, [R1+0x20cc] ;  /* 0x0020cc0001107983 */ /* 0x000ea80000300800 */
[----:B------:R-:W-:Y:S01]  /*859c0*/  @P3 STG.E desc[UR60][R80.64], R52 ;  /* 0x0000003450003986 */ /* 0x000fe2000c10193c */
[----:B------:R-:W2:Y:S03]  /*859d0*/  LDC R0, c[0x0][0x22c] ;  /* 0x00008b00ff007b82 */ /* 0x000ea60000000800 */
[----:B------:R-:W2:Y:S04]  /*859e0*/  LDL.LU R13, [R1+0x20c4] ;  /* 0x0020c400010d7983 */ /* 0x000ea80000300800 */
[----:B------:R-:W-:Y:S01]  /*859f0*/  @P5 STG.E desc[UR60][R82.64], R48 ;  /* 0x0000003052005986 */ /* 0x000fe2000c10193c */
[----:B------:R-:W2:Y:S03]  /*85a00*/  LDC R5, c[0x0][0x22c] ;  /* 0x00008b00ff057b82 */ /* 0x000ea60000000800 */
[----:B------:R-:W-:Y:S01]  /*85a10*/  @P2 STG.E desc[UR60][R84.64], R53 ;  /* 0x0000003554002986 */ /* 0x000fe2000c10193c */
[----:B---3--:R-:W-:-:S03]  /*85a20*/  ISETP.LT.AND P3, PT, R18, R8, !P0 ;  /* 0x000000081200720c */ /* 0x008fc60004761270 */
[----:B------:R-:W3:Y:S01]  /*85a30*/  LDL.LU R18, [R1+0x20bc] ;  /* 0x0020bc0001127983 */ /* 0x000ee20000300800 */
[----:B------:R-:W2:Y:S01]  /*85a40*/  LDC R8, c[0x0][0x22c] ;  /* 0x00008b00ff087b82 */ /* 0x000ea20000000800 */
[----:B----4-:R-:W-:Y:S02]  /*85a50*/  ISETP.LT.AND P6, PT, R17, R7, !P0 ;  /* 0x000000071100720c */ /* 0x010fe400047c1270 */
[----:B------:R-:W4:Y:S01]  /*85a60*/  LDL.LU R17, [R1+0x20b8] ;  /* 0x0020b80001117983 */ /* 0x000f220000300800 */
[----:B-1----:R-:W-:-:S03]  /*85a70*/  ISETP.LT.AND P2, PT, R12, R6, !P0 ;  /* 0x000000060c00720c */ /* 0x002fc60004741270 */
[----:B------:R-:W3:Y:S01]  /*85a80*/  LDL.LU R12, [R1+0x20b0] ;  /* 0x0020b000010c7983 */ /* 0x000ee20000300800 */
[----:B------:R-:W1:Y:S03]  /*85a90*/  LDC R7, c[0x0][0x22c] ;  /* 0x00008b00ff077b82 */ /* 0x000e660000000800 */
[----:B------:R-:W-:Y:S04]  /*85aa0*/  @P4 STG.E desc[UR60][R86.64], R49 ;  /* 0x0000003156004986 */ /* 0x000fe8000c10193c */
[----:B------:R-:W-:Y:S01]  /*85ab0*/  @P3 STG.E desc[UR60][R88.64], R54 ;  /* 0x0000003658003986 */ /* 0x000fe2000c10193c */
[----:B------:R-:W4:Y:S03]  /*85ac0*/  LDC R6, c[0x0][0x22c] ;  /* 0x00008b00ff067b82 */ /* 0x000f260000000800 */
[----:B------:R-:W-:Y:S01]  /*85ad0*/  @P6 STG.E desc[UR60][R90.64], R50 ;  /* 0x000000325a006986 */ /* 0x000fe2000c10193c */
[----:B------:R-:W-:-:S03]  /*85ae0*/  ISETP.LT.AND P5, PT, R15, R4, !P0 ;  /* 0x000000040f00720c */ /* 0x000fc600047a1270 */
[----:B------:R-:W4:Y:S01]  /*85af0*/  LDL.LU R15, [R1+0x20ac] ;  /* 0x0020ac00010f7983 */ /* 0x000f220000300800 */
[----:B------:R-:W3:Y:S03]  /*85b00*/  LDC R4, c[0x0][0x22c] ;  /* 0x00008b00ff047b82 */ /* 0x000ee60000000800 */
[----:B------:R-:W-:Y:S06]  /*85b10*/  @P2 STG.E desc[UR60][R92.64], R55 ;  /* 0x000000375c002986 */ /* 0x000fec000c10193c */
[----:B------:R-:W-:Y:S01]  /*85b20*/  @P5 STG.E desc[UR60][R94.64], R51 ;  /* 0x000000335e005986 */ /* 0x000fe2000c10193c */
[----:B--2---:R-:W-:-:S02]  /*85b30*/  ISETP.LT.AND P4, PT, R14, R0, !P0 ;  /* 0x000000000e00720c */ /* 0x004fc40004781270 */
[----:B------:R-:W3:Y:S01]  /*85b40*/  LDC R0, c[0x0][0x22c] ;  /* 0x00008b00ff007b82 */ /* 0x000ee20000000800 */
[----:B------:R-:W-:Y:S02]  /*85b50*/  ISETP.LT.AND P3, PT, R11, R5, !P0 ;  /* 0x000000050b00720c */ /* 0x000fe40004761270 */
[----:B------:R-:W2:Y:S01]  /*85b60*/  LDL.LU R11, [R1+0x20a4] ;  /* 0x0020a400010b7983 */ /* 0x000ea20000300800 */
[----:B------:R-:W-:-:S03]  /*85b70*/  ISETP.LT.AND P2, PT, R10, R8, !P0 ;  /* 0x000000080a00720c */ /* 0x000fc60004741270 */
[----:B------:R-:W2:Y:S01]  /*85b80*/  LDL.LU R14, [R1+0x20a0] ;  /* 0x0020a000010e7983 */ /* 0x000ea20000300800 */
[----:B------:R-:W4:Y:S03]  /*85b90*/  LDC R5, c[0x0][0x22c] ;  /* 0x00008b00ff057b82 */ /* 0x000f260000000800 */
[----:B------:R-:W-:Y:S01]  /*85ba0*/  @P4 STG.E desc[UR60][R96.64], R60 ;  /* 0x0000003c60004986 */ /* 0x000fe2000c10193c */
[----:B-1----:R-:W-:-:S03]  /*85bb0*/  ISETP.LT.AND P4, PT, R16, R7, !P0 ;  /* 0x000000071000720c */ /* 0x002fc60004781270 */
[----:B------:R-:W2:Y:S01]  /*85bc0*/  LDL.LU R10, [R1+0x209c] ;  /* 0x00209c00010a7983 */ /* 0x000ea20000300800 */
[----:B------:R-:W2:Y:S01]  /*85bd0*/  LDC R8, c[0x0][0x22c] ;  /* 0x00008b00ff087b82 */ /* 0x000ea20000000800 */
[----:B------:R-:W-:Y:S02]  /*85be0*/  ISETP.LT.AND P6, PT, R13, R9, !P0 ;  /* 0x000000090d00720c */ /* 0x000fe400047c1270 */
[----:B------:R-:W-:Y:S04]  /*85bf0*/  @P3 STG.E desc[UR60][R98.64], R56 ;  /* 0x0000003862003986 */ /* 0x000fe8000c10193c */
[----:B------:R-:W2:Y:S01]  /*85c00*/  LDL.LU R16, [R1+0x2090] ;  /* 0x0020900001107983 */ /* 0x000ea20000300800 */
[----:B------:R-:W1:Y:S03]  /*85c10*/  LDC R7, c[0x0][0x22c] ;  /* 0x00008b00ff077b82 */ /* 0x000e660000000800 */
[----:B------:R-:W-:Y:S04]  /*85c20*/  @P2 STG.E desc[UR60][R100.64], R61 ;  /* 0x0000003d64002986 */ /* 0x000fe8000c10193c */
[----:B------:R-:W2:Y:S01]  /*85c30*/  LDL.LU R13, [R1+0x208c] ;  /* 0x00208c00010d7983 */ /* 0x000ea20000300800 */
[----:B------:R-:W1:Y:S01]  /*85c40*/  LDC R9, c[0x0][0x22c] ;  /* 0x00008b00ff097b82 */ /* 0x000e620000000800 */
[----:B---3--:R-:W-:-:S02]  /*85c50*/  ISETP.LT.AND P2, PT, R12, R0, !P0 ;  /* 0x000000000c00720c */ /* 0x008fc40004741270 */
[----:B------:R-:W3:Y:S01]  /*85c60*/  LDL.LU R12, [R1+0x2088] ;  /* 0x00208800010c7983 */ /* 0x000ee20000300800 */
[----:B------:R-:W-:-:S04]  /*85c70*/  ISETP.LT.AND P3, PT, R18, R4, !P0 ;  /* 0x000000041200720c */ /* 0x000fc80004761270 */
[----:B------:R-:W1:Y:S01]  /*85c80*/  LDC R0, c[0x0][0x22c] ;  /* 0x00008b00ff007b82 */ /* 0x000e620000000800 */
[----:B------:R-:W-:Y:S04]  /*85c90*/  @P4 STG.E desc[UR60][R102.64], R57 ;  /* 0x0000003966004986 */ /* 0x000fe8000c10193c */
[----:B------:R-:W3:Y:S01]  /*85ca0*/  LDL.LU R19, [R1+0x2080] ;  /* 0x0020800001137983 */ /* 0x000ee20000300800 */
[----:B----4-:R-:W-:Y:S02]  /*85cb0*/  ISETP.LT.AND P5, PT, R17, R6, !P0 ;  /* 0x000000061100720c */ /* 0x010fe400047a1270 */
[----:B------:R-:W4:Y:S01]  /*85cc0*/  LDC R4, c[0x0][0x22c] ;  /* 0x00008b00ff047b82 */ /* 0x000f220000000800 */
[----:B------:R-:W-:Y:S01]  /*85cd0*/  @P6 STG.E desc[UR60][R104.64], R62 ;  /* 0x0000003e68006986 */ /* 0x000fe2000c10193c */
[----:B------:R-:W-:-:S06]  /*85ce0*/  ISETP.LT.AND P4, PT, R15, R5, !P0 ;  /* 0x000000050f00720c */ /* 0x000fcc0004781270 */
[----:B------:R-:W3:Y:S01]  /*85cf0*/  LDC R6, c[0x0][0x22c] ;  /* 0x00008b00ff067b82 */ /* 0x000ee20000000800 */
[----:B------:R-:W3:Y:S07]  /*85d00*/  LDL.LU R15, [R1+0x207c] ;  /* 0x00207c00010f7983 */ /* 0x000eee0000300800 */
[----:B------:R-:W3:Y:S01]  /*85d10*/  LDC R5, c[0x0][0x22c] ;  /* 0x00008b00ff057b82 */ /* 0x000ee20000000800 */
[----:B------:R-:W-:Y:S04]  /*85d20*/  @P3 STG.E desc[UR60][R106.64], R58 ;  /* 0x0000003a6a003986 */ /* 0x000fe8000c10193c */
[----:B------:R-:W-:Y:S04]  /*85d30*/  @P5 STG.E desc[UR60][R108.64], R63 ;  /* 0x0000003f6c005986 */ /* 0x000fe8000c10193c */
[----:B------:R-:W-:Y:S04]  /*85d40*/  @P2 STG.E desc[UR60][R110.64], R59 ;  /* 0x0000003b6e002986 */ /* 0x000fe8000c10193c */
[----:B------:R-:W-:Y:S01]  /*85d50*/  @P4 STG.E desc[UR60][R112.64], R124 ;  /* 0x0000007c70004986 */ /* 0x000fe2000c10193c */
[----:B--2---:R-:W-:-:S03]  /*85d60*/  ISETP.LT.AND P3, PT, R11, R8, !P0 ;  /* 0x000000080b00720c */ /* 0x004fc60004761270 */
[----:B------:R-:W2:Y:S01]  /*85d70*/  LDL.LU R11, [R1+0x2078] ;  /* 0x00207800010b7983 */ /* 0x000ea20000300800 */
[----:B------:R-:W2:Y:S01]  /*85d80*/  LDC R8, c[0x0][0x22c] ;  /* 0x00008b00ff087b82 */ /* 0x000ea20000000800 */
[----:B-1----:R-:W-:Y:S02]  /*85d90*/  ISETP.LT.AND P6, PT, R14, R7, !P0 ;  /* 0x000000070e00720c */ /* 0x002fe400047c1270 */
[----:B------:R-:W2:Y:S04]  /*85da0*/  LDL.LU R18, [R1+0x2074] ;  /* 0x0020740001127983 */ /* 0x000ea80000300800 */
[----:B------:R-:W2:Y:S01]  /*85db0*/  LDL.LU R14, [R1+0x2068] ;  /* 0x00206800010e7983 */ /* 0x000ea20000300800 */
[----:B------:R-:W1:Y:S01]  /*85dc0*/  LDC R7, c[0x0][0x22c] ;  /* 0x00008b00ff077b82 */ /* 0x000e620000000800 */
[----:B------:R-:W-:-:S02]  /*85dd0*/  ISETP.LT.AND P2, PT, R10, R9, !P0 ;  /* 0x000000090a00720c */ /* 0x000fc40004741270 */
[----:B------:R-:W2:Y:S04]  /*85de0*/  LDL.LU R10, [R1+0x2060] ;  /* 0x00206000010a7983 */ /* 0x000ea80000300800 */
[----:B------:R-:W2:Y:S01]  /*85df0*/  LDL.LU R17, [R1+0x205c] ;  /* 0x00205c0001117983 */ /* 0x000ea20000300800 */
[----:B------:R-:W2:Y:S03]  /*85e00*/  LDC R9, c[0x0][0x22c] ;  /* 0x00008b00ff097b82 */ /* 0x000ea60000000800 */
[----:B------:R-:W-:Y:S01]  /*85e10*/  @P3 STG.E desc[UR60][R114.64], R120 ;  /* 0x0000007872003986 */ /* 0x000fe2000c10193c */
[----:B------:R-:W-:-:S03]  /*85e20*/  ISETP.LT.AND P4, PT, R13, R0, !P0 ;  /* 0x000000000d00720c */ /* 0x000fc60004781270 */
[----:B------:R-:W2:Y:S01]  /*85e30*/  LDL.LU R13, [R1+0x2058] ;  /* 0x00205800010d7983 */ /* 0x000ea20000300800 */
[----:B----4-:R-:W-:Y:S01]  /*85e40*/  ISETP.LT.AND P5, PT, R16, R4, !P0 ;  /* 0x000000041000720c */ /* 0x010fe200047a1270 */
[----:B------:R-:W4:Y:S08]  /*85e50*/  LDC R0, c[0x0][0x22c] ;  /* 0x00008b00ff007b82 */ /* 0x000f300000000800 */
[----:B------:R-:W4:Y:S01]  /*85e60*/  LDC R4, c[0x0][0x22c] ;  /* 0x00008b00ff047b82 */ /* 0x000f220000000800 */
[----:B---3--:R-:W-:-:S02]  /*85e70*/  ISETP.LT.AND P3, PT, R12, R5, !P0 ;  /* 0x000000050c00720c */ /* 0x008fc40004761270 */
[----:B------:R-:W3:Y:S05]  /*85e80*/  LDL.LU R12, [R1+0x2054] ;  /* 0x00205400010c7983 */ /* 0x000eea0000300800 */
[----:B------:R-:W4:Y:S01]  /*85e90*/  LDC R5, c[0x0][0x22c] ;  /* 0x00008b00ff057b82 */ /* 0x000f220000000800 */
[----:B------:R-:W-:Y:S04]  /*85ea0*/  @P6 STG.E desc[UR60][R116.64], R125 ;  /* 0x0000007d74006986 */ /* 0x000fe8000c10193c */
[----:B------:R-:W-:Y:S01]  /*85eb0*/  @P2 STG.E desc[UR60][R118.64], R121 ;  /* 0x0000007976002986 */ /* 0x000fe2000c10193c */
[----:B------:R-:W-:-:S02]  /*85ec0*/  ISETP.LT.AND P2, PT, R19, R6, !P0 ;  /* 0x000000061300720c */ /* 0x000fc40004741270 */
[----:B------:R-:W4:Y:S01]  /*85ed0*/  LDC R6, c[0x0][0x22c] ;  /* 0x00008b00ff067b82 */ /* 0x000f220000000800 */
[----:B------:R-:W-:Y:S04]  /*85ee0*/  @P5 STG.E desc[UR60][R148.64], R126 ;  /* 0x0000007e94005986 */ /* 0x000fe8000c10193c */
[----:B------:R-:W3:Y:S01]  /*85ef0*/  LDL.LU R16, [R1+0x204c] ;  /* 0x00204c0001107983 */ /* 0x000ee20000300800 */
[----:B-1----:R-:W-:-:S03]  /*85f00*/  ISETP.LT.AND P5, PT, R15, R7, !P0 ;  /* 0x000000070f00720c */ /* 0x002fc600047a1270 */
[----:B------:R-:W3:Y:S01]  /*85f10*/  LDL.LU R15, [R1+0x2048] ;  /* 0x00204800010f7983 */ /* 0x000ee20000300800 */
[----:B------:R-:W3:Y:S03]  /*85f20*/  LDC R7, c[0x0][0x22c] ;  /* 0x00008b00ff077b82 */ /* 0x000ee60000000800 */
[----:B------:R-:W-:Y:S04]  /*85f30*/  @P4 STG.E desc[UR60][R150.64], R122 ;  /* 0x0000007a96004986 */ /* 0x000fe8000c10193c */
[----:B------:R-:W-:Y:S04]  /*85f40*/  @P3 STG.E desc[UR60][R168.64], R127 ;  /* 0x0000007fa8003986 */ /* 0x000fe8000c10193c */
[----:B------:R-:W-:Y:S04]  /*85f50*/  @P2 STG.E desc[UR60][R170.64], R123 ;  /* 0x0000007baa002986 */ /* 0x000fe8000c10193c */
[----:B------:R-:W-:Y:S01]  /*85f60*/  @P5 STG.E desc[UR60][R172.64], R132 ;  /* 0x00000084ac005986 */ /* 0x000fe2000c10193c */
[----:B--2---:R-:W-:-:S03]  /*85f70*/  ISETP.LT.AND P6, PT, R11, R8, !P0 ;  /* 0x000000080b00720c */ /* 0x004fc600047c1270 */
[----:B------:R-:W2:Y:S01]  /*85f80*/  LDL.LU R11, [R1+0x2044] ;  /* 0x00204400010b7983 */ /* 0x000ea20000300800 */
[----:B------:R-:W1:Y:S01]  /*85f90*/  LDC R8, c[0x0][0x22c] ;  /* 0x00008b00ff087b82 */ /* 0x000e620000000800 */
[----:B----4-:R-:W-:Y:S02]  /*85fa0*/  ISETP.LT.AND P3, PT, R18, R4, !P0 ;  /* 0x000000041200720c */ /* 0x010fe40004761270 */
[----:B------:R-:W-:Y:S02]  /*85fb0*/  ISETP.LT.AND P4, PT, R14, R9, !P0 ;  /* 0x000000090e00720c */ /* 0x000fe40004781270 */
[----:B------:R-:W4:Y:S03]  /*85fc0*/  LDL.LU R14, [R1+0x203c] ;  /* 0x00203c00010e7983 */ /* 0x000f260000300800 */
[----:B------:R-:W1:Y:S01]  /*85fd0*/  LDC R4, c[0x0][0x22c] ;  /* 0x00008b00ff047b82 */ /* 0x000e620000000800 */
[----:B------:R-:W-:Y:S01]  /*85fe0*/  ISETP.LT.AND P2, PT, R10, R0, !P0 ;  /* 0x000000000a00720c */ /* 0x000fe20004741270 */
[----:B------:R-:W-:Y:S04]  /*85ff0*/  @P6 STG.E desc[UR60][R174.64], R128 ;  /* 0x00000080ae006986 */ /* 0x000fe8000c10193c */
[----:B------:R-:W-:Y:S02]  /*86000*/  @P3 STG.E desc[UR60][R176.64], R133 ;  /* 0x00000085b0003986 */ /* 0x000fe4000c10193c */
[----:B------:R-:W2:Y:S02]  /*86010*/  LDC R0, c[0x0][0x22c] ;  /* 0x00008b00ff007b82 */ /* 0x000ea40000000800 */
[----:B------:R-:W4:Y:S04]  /*86020*/  LDL.LU R10, [R1+0x2038] ;  /* 0x00203800010a7983 */ /* 0x000f280000300800 */
[----:B------:R-:W-:Y:S01]  /*86030*/  @P4 STG.E desc[UR60][R178.64], R129 ;  /* 0x00000081b2004986 */ /* 0x000fe2000c10193c */
[----:B------:R-:W-:Y:S01]  /*86040*/  ISETP.LT.AND P5, PT, R17, R5, !P0 ;  /* 0x000000051100720c */ /* 0x000fe200047a1270 */
[----:B------:R-:W4:Y:S01]  /*86050*/  LDC R9, c[0x0][0x22c] ;  /* 0x00008b00ff097b82 */ /* 0x000f220000000800 */
[----:B------:R-:W-:-:S02]  /*86060*/  ISETP.LT.AND P3, PT, R13, R6, !P0 ;  /* 0x000000060d00720c */ /* 0x000fc40004761270 */
[----:B------:R-:W4:Y:S05]  /*86070*/  LDL.LU R13, [R1+0x202c] ;  /* 0x00202c00010d7983 */ /* 0x000f2a0000300800 */
[----:B------:R-:W4:Y:S01]  /*86080*/  LDC R5, c[0x0][0x22c] ;  /* 0x00008b00ff057b82 */ /* 0x000f220000000800 */
[----:B---3--:R-:W-:Y:S01]  /*86090*/  ISETP.LT.AND P4, PT, R12, R7, !P0 ;  /* 0x000000070c00720c */ /* 0x008fe20004781270 */
[----:B------:R-:W-:Y:S06]  /*860a0*/  @P2 STG.E desc[UR60][R180.64], R134 ;  /* 0x00000086b4002986 */ /* 0x000fec000c10193c */
[----:B------:R-:W3:Y:S01]  /*860b0*/  LDC R7, c[0x0][0x22c] ;  /* 0x00008b00ff077b82 */ /* 0x000ee20000000800 */
[----:B------:R-:W3:Y:S04]  /*860c0*/  LDL.LU R12, [R1+0x2028] ;  /* 0x00202800010c7983 */ /* 0x000ee80000300800 */
[----:B------:R-:W-:Y:S03]  /*860d0*/  @P5 STG.E desc[UR60][R182.64], R130 ;  /* 0x00000082b6005986 */ /* 0x000fe6000c10193c */
[----:B------:R-:W3:Y:S01]  /*860e0*/  LDC R6, c[0x0][0x22c] ;  /* 0x00008b00ff067b82 */ /* 0x000ee20000000800 */
[----:B------:R-:W-:Y:S01]  /*860f0*/  @P3 STG.E desc[UR60][R184.64], R135 ;  /* 0x00000087b8003986 */ /* 0x000fe2000c10193c */
[----:B-1----:R-:W-:-:S03]  /*86100*/  ISETP.LT.AND P2, PT, R16, R8, !P0 ;  /* 0x000000081000720c */ /* 0x002fc60004741270 */
[----:B------:R-:W3:Y:S03]  /*86110*/  LDL.LU R18, [R1+0x2024] ;  /* 0x0020240001127983 */ /* 0x000ee60000300800 */
[----:B------:R-:W1:Y:S01]  /*86120*/  LDC R8, c[0x0][0x22c] ;  /* 0x00008b00ff087b82 */ /* 0x000e620000000800 */
[----:B------:R-:W-:Y:S01]  /*86130*/  ISETP.LT.AND P5, PT, R15, R4, !P0 ;  /* 0x000000040f00720c */ /* 0x000fe200047a1270 */
[----:B------:R-:W-:Y:S06]  /*86140*/  @P4 STG.E desc[UR60][R186.64], R131 ;  /* 0x00000083ba004986 */ /* 0x000fec000c10193c */
[----:B------:R-:W1:Y:S01]  /*86150*/  LDC R4, c[0x0][0x22c] ;  /* 0x00008b00ff047b82 */ /* 0x000e620000000800 */
[----:B------:R-:W3:Y:S04]  /*86160*/  LDL.LU R17, [R1+0x2018] ;  /* 0x0020180001117983 */ /* 0x000ee80000300800 */
[----:B------:R-:W3:Y:S04]  /*86170*/  LDL.LU R16, [R1+0x2014] ;  /* 0x0020140001107983 */ /* 0x000ee80000300800 */
[----:B------:R-:W-:Y:S04]  /*86180*/  @P2 STG.E desc[UR60][R188.64], R152 ;  /* 0x00000098bc002986 */ /* 0x000fe8000c10193c */
[----:B------:R-:W-:Y:S01]  /*86190*/  @P5 STG.E desc[UR60][R190.64], R136 ;  /* 0x00000088be005986 */ /* 0x000fe2000c10193c */
[----:B--2---:R-:W-:-:S03]  /*861a0*/  ISETP.LT.AND P3, PT, R11, R0, !P0 ;  /* 0x000000000b00720c */ /* 0x004fc60004761270 */
[----:B------:R-:W2:Y:S01]  /*861b0*/  LDL.LU R11, [R1+0x200c] ;  /* 0x00200c00010b7983 */ /* 0x000ea20000300800 */
[----:B------:R-:W1:Y:S03]  /*861c0*/  LDC R0, c[0x0][0x22c] ;  /* 0x00008b00ff007b82 */ /* 0x000e660000000800 */
[----:B------:R-:W2:Y:S01]  /*861d0*/  LDL.LU R15, [R1+0x2008] ;  /* 0x00200800010f7983 */ /* 0x000ea20000300800 */
[----:B----4-:R-:W-:-:S03]  /*861e0*/  ISETP.LT.AND P4, PT, R14, R5, !P0 ;  /* 0x000000050e00720c */ /* 0x010fc60004781270 */
[----:B------:R-:W4:Y:S01]  /*861f0*/  LDL.LU R14, [R1+0x2000] ;  /* 0x00200000010e7983 */ /* 0x000f220000300800 */
[----:B------:R-:W4:Y:S03]  /*86200*/  LDC R5, c[0x0][0x22c] ;  /* 0x00008b00ff057b82 */ /* 0x000f260000000800 */
[----:B------:R-:W-:Y:S06]  /*86210*/  @P3 STG.E desc[UR60][R192.64], R153 ;  /* 0x00000099c0003986 */ /* 0x000fec000c10193c */
[----:B------:R-:W-:Y:S01]  /*86220*/  @P4 STG.E desc[UR60][R194.64], R137 ;  /* 0x00000089c2004986 */ /* 0x000fe2000c10193c */
[----:B---3--:R-:W-:-:S03]  /*86230*/  ISETP.LT.AND P3, PT, R13, R7, !P0 ;  /* 0x000000070d00720c */ /* 0x008fc60004761270 */
[----:B------:R-:W3:Y:S01]  /*86240*/  LDL.LU R13, [R1+0x1ffc] ;  /* 0x001ffc00010d7983 */ /* 0x000ee20000300800 */
[----:B------:R-:W-:Y:S01]  /*86250*/  ISETP.LT.AND P2, PT, R10, R6, !P0 ;  /* 0x000000060a00720c */ /* 0x000fe20004741270 */
[----:B------:R-:W3:Y:S08]  /*86260*/  LDC R7, c[0x0][0x22c] ;  /* 0x00008b00ff077b82 */ /* 0x000ef00000000800 */
[----:B------:R-:W2:Y:S01]  /*86270*/  LDC R6, c[0x0][0x22c] ;  /* 0x00008b00ff067b82 */ /* 0x000ea20000000800 */
[----:B-1----:R-:W-:-:S02]  /*86280*/  ISETP.LT.AND P4, PT, R12, R4, !P0 ;  /* 0x000000040c00720c */ /* 0x002fc40004781270 */
[----:B------:R-:W3:Y:S05]  /*86290*/  LDL.LU R12, [R1+0x1fec] ;  /* 0x001fec00010c7983 */ /* 0x000eea0000300800 */
[----:B------:R-:W4:Y:S01]  /*862a0*/  LDC R10, c[0x0][0x22c] ;  /* 0x00008b00ff0a7b82 */ /* 0x000f220000000800 */
[----:B------:R-:W3:Y:S04]  /*862b0*/  LDL.LU R27, [R1+0x1fe8] ;  /* 0x001fe800011b7983 */ /* 0x000ee80000300800 */
[----:B------:R-:W3:Y:S03]  /*862c0*/  LDL.LU R26, [R1+0x1fe4] ;  /* 0x001fe400011a7983 */ /* 0x000ee60000300800 */
[----:B------:R-:W1:Y:S01]  /*862d0*/  LDC R4, c[0x0][0x22c] ;  /* 0x00008b00ff047b82 */ /* 0x000e620000000800 */
[----:B------:R-:W3:Y:S04]  /*862e0*/  LDL.LU R25, [R1+0x1fdc] ;  /* 0x001fdc0001197983 */ /* 0x000ee80000300800 */
[----:B------:R-:W3:Y:S04]  /*862f0*/  LDL.LU R20, [R1+0xe20] ;  /* 0x000e200001147983 */ /* 0x000ee80000300800 */
[----:B------:R-:W3:Y:S01]  /*86300*/  LDL.LU R24, [R1+0x1fd8] ;  /* 0x001fd80001187983 */ /* 0x000ee20000300800 */
[----:B------:R-:W-:-:S02]  /*86310*/  ISETP.LT.AND P5, PT, R18, R8, !P0 ;  /* 0x000000081200720c */ /* 0x000fc400047a1270 */
[----:B------:R-:W-:Y:S01]  /*86320*/  ISETP.LT.AND P6, PT, R17, R0, !P0 ;  /* 0x000000001100720c */ /* 0x000fe200047c1270 */
[----:B------:R-:W3:Y:S01]  /*86330*/  LDL.LU R23, [R1+0x1fc4] ;  /* 0x001fc40001177983 */ /* 0x000ee20000300800 */
[----:B------:R-:W1:Y:S03]  /*86340*/  LDC R8, c[0x0][0x22c] ;  /* 0x00008b00ff087b82 */ /* 0x000e660000000800 */
[----:B------:R-:W3:Y:S04]  /*86350*/  LDL.LU R22, [R1+0x1fc0] ;  /* 0x001fc00001167983 */ /* 0x000ee80000300800 */
[----:B------:R-:W-:Y:S01]  /*86360*/  @P2 STG.E desc[UR60][R196.64], R154 ;  /* 0x0000009ac4002986 */ /* 0x000fe2000c10193c */
[----:B------:R-:W-:Y:S01]  /*86370*/  ISETP.LT.AND P2, PT, R16, R9, !P0 ;  /* 0x000000091000720c */ /* 0x000fe20004741270 */
[----:B------:R-:W1:Y:S02]  /*86380*/  LDC R0, c[0x0][0x22c] ;  /* 0x00008b00ff007b82 */ /* 0x000e640000000800 */
[----:B------:R-:W3:Y:S04]  /*86390*/  LDL.LU R21, [R1+0x1fbc] ;  /* 0x001fbc0001157983 */ /* 0x000ee80000300800 */
[----:B------:R-:W3:Y:S02]  /*863a0*/  LDL.LU R19, [R1+0x1fb8] ;  /* 0x001fb80001137983 */ /* 0x000ee40000300800 */
[----:B------:R-:W1:Y:S02]  /*863b0*/  LDC R9, c[0x0][0x22c] ;  /* 0x00008b00ff097b82 */ /* 0x000e640000000800 */
[----:B------:R-:W3:Y:S04]  /*863c0*/  LDL.LU R18, [R1+0x1fb0] ;  /* 0x001fb00001127983 */ /* 0x000ee80000300800 */
[----:B------:R-:W-:Y:S04]  /*863d0*/  @P3 STG.E desc[UR60][R198.64], R138 ;  /* 0x0000008ac6003986 */ /* 0x000fe8000c10193c */
[----:B------:R-:W-:Y:S04]  /*863e0*/  @P4 STG.E desc[UR60][R200.64], R155 ;  /* 0x0000009bc8004986 */ /* 0x000fe8000c10193c */
[----:B------:R-:W3:Y:S04]  /*863f0*/  LDL.LU R17, [R1+0x1fac] ;  /* 0x001fac0001117983 */ /* 0x000ee80000300800 */
[----:B------:R-:W-:Y:S04]  /*86400*/  @P5 STG.E desc[UR60][R202.64], R139 ;  /* 0x0000008bca005986 */ /* 0x000fe8000c10193c */
[----:B------:R-:W3:Y:S04]  /*86410*/  LDL.LU R16, [R1+0x1fa8] ;  /* 0x001fa80001107983 */ /* 0x000ee80000300800 */
[----:B------:R-:W-:Y:S04]  /*86420*/  @P6 STG.E desc[UR60][R204.64], R140 ;  /* 0x0000008ccc006986 */ /* 0x000fe8000c10193c */
[----:B------:R-:W-:Y:S01]  /*86430*/  @P2 STG.E desc[UR60][R206.64], R160 ;  /* 0x000000a0ce002986 */ /* 0x000fe2000c10193c */
[----:B--2---:R-:W-:-:S03]  /*86440*/  ISETP.LT.AND P4, PT, R15, R6, !P0 ;  /* 0x000000060f00720c */ /* 0x004fc60004781270 */
[----:B------:R-:W2:Y:S01]  /*86450*/  LDL.LU R15, [R1+0x1f9c] ;  /* 0x001f9c00010f7983 */ /* 0x000ea20000300800 */
[----:B----4-:R-:W-:-:S03]  /*86460*/  ISETP.LT.AND P5, PT, R14, R10, !P0 ;  /* 0x0000000a0e00720c */ /* 0x010fc600047a1270 */
[----:B------:R-:W4:Y:S01]  /*86470*/  LDL.LU R14, [R1+0x1f94] ;  /* 0x001f9400010e7983 */ /* 0x000f220000300800 */
[----:B---3--:R-:W-:-:S03]  /*86480*/  ISETP.LT.AND P6, PT, R13, R7, !P0 ;  /* 0x000000070d00720c */ /* 0x008fc600047c1270 */
[----:B------:R-:W3:Y:S01]  /*86490*/  LDL.LU R13, [R1+0x1f90] ;  /* 0x001f9000010d7983 */ /* 0x000ee20000300800 */
[----:B-1----:R-:W-:-:S03]  /*864a0*/  ISETP.LT.AND P2, PT, R12, R4, !P0 ;  /* 0x000000040c00720c */ /* 0x002fc60004741270 */
[----:B------:R-:W3:Y:S04]  /*864b0*/  LDL.LU R12, [R1+0x1f88] ;  /* 0x001f8800010c7983 */ /* 0x000ee80000300800 */
[----:B------:R-:W3:Y:S01]  /*864c0*/  LDL.LU R10, [R1+0x1f84] ;  /* 0x001f8400010a7983 */ /* 0x000ee20000300800 */
[----:B------:R-:W-:Y:S02]  /*864d0*/  ISETP.LT.AND P3, PT, R11, R5, !P0 ;  /* 0x000000050b00720c */ /* 0x000fe40004761270 */
[----:B------:R-:W1:Y:S01]  /*864e0*/  LDC R11, c[0x0][0x22c] ;  /* 0x00008b00ff0b7b82 */ /* 0x000e620000000800 */
[----:B------:R1:W1:Y:S07]  /*864f0*/  LDS.128 R4, [R20] ;  /* 0x0000000014047984 */ /* 0x00026e0000000c00 */
[----:B-1----:R-:W1:Y:S03]  /*86500*/  LDC R20, c[0x0][0x22c] ;  /* 0x00008b00ff147b82 */ /* 0x002e660000000800 */
[----:B------:R1:W-:Y:S01]  /*86510*/  @P3 STG.E desc[UR60][R208.64], R141 ;  /* 0x0000008dd0003986 */ /* 0x0003e2000c10193c */
[----:B------:R-:W-:-:S03]  /*86520*/  ISETP.LT.AND P3, PT, R27, R8, !P0 ;  /* 0x000000081b00720c */ /* 0x000fc60004761270 */
[----:B------:R1:W-:Y:S01]  /*86530*/  @P4 STG.E desc[UR60][R210.64], R161 ;  /* 0x000000a1d2004986 */ /* 0x0003e2000c10193c */
[----:B------:R-:W-:-:S03]  /*86540*/  ISETP.LT.AND P4, PT, R26, R0, !P0 ;  /* 0x000000001a00720c */ /* 0x000fc60004781270 */
[----:B------:R1:W-:Y:S01]  /*86550*/  @P5 STG.E desc[UR60][R212.64], R142 ;  /* 0x0000008ed4005986 */ /* 0x0003e2000c10193c */
[----:B------:R-:W-:-:S03]  /*86560*/  ISETP.LT.AND P5, PT, R25, R9, !P0 ;  /* 0x000000091900720c */ /* 0x000fc600047a1270 */
[----:B------:R1:W-:Y:S01]  /*86570*/  @P6 STG.E desc[UR60][R214.64], R162 ;  /* 0x000000a2d6006986 */ /* 0x0003e2000c10193c */
[----:B------:R-:W-:-:S03]  /*86580*/  ISETP.LT.AND P6, PT, R24, R11, !P0 ;  /* 0x0000000b1800720c */ /* 0x000fc600047c1270 */
[----:B------:R1:W-:Y:S04]  /*86590*/  @P2 STG.E desc[UR60][R216.64], R143 ;  /* 0x0000008fd8002986 */ /* 0x0003e8000c10193c */
[----:B------:R2:W-:Y:S01]  /*865a0*/  @P3 STG.E desc[UR60][R218.64], R163 ;  /* 0x000000a3da003986 */ /* 0x0005e2000c10193c */
[----:B-1----:R-:W-:-:S03]  /*865b0*/  ISETP.LT.AND P2, PT, R23, R20, !P0 ;  /* 0x000000141700720c */ /* 0x002fc60004741270 */
[----:B------:R1:W-:Y:S01]  /*865c0*/  @P4 STG.E desc[UR60][R220.64], R156 ;  /* 0x0000009cdc004986 */ /* 0x0003e2000c10193c */
[-C--:B------:R-:W-:Y:S02]  /*865d0*/  ISETP.LT.AND P3, PT, R22, R20.reuse, !P0 ;  /* 0x000000141600720c */ /* 0x080fe40004761270 */
[-C--:B------:R-:W-:Y:S01]  /*865e0*/  ISETP.LT.AND P4, PT, R21, R20.reuse, !P0 ;  /* 0x000000141500720c */ /* 0x080fe20004781270 */
        /* <DEDUP_REMOVED lines=9> */
[----:B------:R1:W-:Y:S04]  /*86680*/  @P4 STG.E desc[UR60][R232.64], R159 ;  /* 0x0000009fe8004986 */ /* 0x0003e8000c10193c */
[----:B------:R1:W-:Y:S04]  /*86690*/  @P5 STG.E desc[UR60][R234.64], R147 ;  /* 0x00000093ea005986 */ /* 0x0003e8000c10193c */
[----:B------:R1:W-:Y:S04]  /*866a0*/  @P6 STG.E desc[UR60][R236.64], R164 ;  /* 0x000000a4ec006986 */ /* 0x0003e8000c10193c */
[----:B------:R1:W-:Y:S04]  /*866b0*/  @P1 STG.E desc[UR60][R238.64], R4 ;  /* 0x00000004ee001986 */ /* 0x0003e8000c10193c */
[----:B------:R1:W-:Y:S01]  /*866c0*/  @P2 STG.E desc[UR60][R240.64], R165 ;  /* 0x000000a5f0002986 */ /* 0x0003e2000c10193c */
[----:B--2---:R-:W-:-:S02]  /*866d0*/  ISETP.LT.AND P3, PT, R15, R20, !P0 ;  /* 0x000000140f00720c */ /* 0x004fc40004761270 */
[----:B----4-:R-:W-:-:S11]  /*866e0*/  ISETP.LT.AND P4, PT, R14, R20, !P0 ;  /* 0x000000140e00720c */ /* 0x010fd60004781270 */
[----:B------:R1:W-:Y:S01]  /*866f0*/  @P3 STG.E desc[UR60][R242.64], R5 ;  /* 0x00000005f2003986 */ /* 0x0003e2000c10193c */
[----:B---3--:R-:W-:-:S03]  /*86700*/  ISETP.LT.AND P5, PT, R13, R20, !P0 ;  /* 0x000000140d00720c */ /* 0x008fc600047a1270 */
[----:B------:R1:W-:Y:S01]  /*86710*/  @P4 STG.E desc[UR60][R244.64], R166 ;  /* 0x000000a6f4004986 */ /* 0x0003e2000c10193c */
[-C--:B------:R-:W-:Y:S02]  /*86720*/  ISETP.LT.AND P6, PT, R12, R20.reuse, !P0 ;  /* 0x000000140c00720c */ /* 0x080fe400047c1270 */
[----:B------:R-:W-:-:S07]  /*86730*/  ISETP.LT.AND P0, PT, R10, R20, !P0 ;  /* 0x000000140a00720c */ /* 0x000fce0004701270 */
[----:B------:R1:W-:Y:S04]  /*86740*/  @P5 STG.E desc[UR60][R246.64], R6 ;  /* 0x00000006f6005986 */ /* 0x0003e8000c10193c */
[----:B------:R1:W-:Y:S02]  /*86750*/  @P6 STG.E desc[UR60][R248.64], R167 ;  /* 0x000000a7f8006986 */ /* 0x0003e4000c10193c */
[----:B------:R-:W-:Y:S05]  /*86760*/  @!P0 EXIT ;  /* 0x000000000000894d */ /* 0x000fea0003800000 */
[----:B------:R-:W-:Y:S01]  /*86770*/  STG.E desc[UR60][R2.64], R7 ;  /* 0x0000000702007986 */ /* 0x000fe2000c10193c */
[----:B------:R-:W-:Y:S05]  /*86780*/  EXIT ;  /* 0x000000000000794d */ /* 0x000fea0003800000 */
.L_x_2:
[----:B------:R-:W-:-:S00]  /*86790*/  BRA `(.L_x_2) ;  /* 0xfffffffc00fc7947 */ /* 0x000fc0000383ffff */
[----:B------:R-:W-:-:S00]  /*867a0*/  NOP ;  /* 0x0000000000007918 */ /* 0x000fc00000000000 */
        /* <DEDUP_REMOVED lines=13> */
.L_x_3:


//--------------------- .nv.shared.matmul_kernel  --------------------------
	.section	.nv.shared.matmul_kernel,"aw",@nobits
	.sectionflags	@""
	.align	16
	.zero		1024


//--------------------- .nv.shared.reserved.0     --------------------------
	.section	.nv.shared.reserved.0,"aw",@nobits
	.weak		__nv_reservedSMEM_offset_0_alias
	.size		__nv_reservedSMEM_offset_0_alias, 0, 0
	.other		__nv_reservedSMEM_offset_0_alias,@"STO_CUDA_RESERVED_SHARED STV_DEFAULT"
__nv_reservedSMEM_offset_0_alias:
	.zero		0


//--------------------- .nv.constant0.matmul_kernel --------------------------
	.section	.nv.constant0.matmul_kernel,"a",@progbits
	.sectionflags	@""
	.align	4
.nv.constant0.matmul_kernel:
	.zero		608


//--------------------- SYMBOLS --------------------------

	.type		.nv.reservedSmem.offset0,@object
	.size		.nv.reservedSmem.offset0,0x4
